//
// Generated by NVIDIA NVVM Compiler
//
// Compiler Build ID: CL-36424714
// Cuda compilation tools, release 13.0, V13.0.88
// Based on NVVM 20.0.0
//

.version 9.0
.target sm_100
.address_size 64

	// .globl	_Z7picountPi
.global .align 4 .b8 precalc_xorwow_matrix[102400];
.global .align 4 .b8 precalc_xorwow_offset_matrix[102400];
.global .align 4 .b8 mrg32k3aM1[2304];
.global .align 4 .b8 mrg32k3aM2[2304];
.global .align 4 .b8 mrg32k3aM1SubSeq[2016];
.global .align 4 .b8 mrg32k3aM2SubSeq[2016];
.global .align 4 .b8 mrg32k3aM1Seq[2304];
.global .align 4 .b8 mrg32k3aM2Seq[2304];
.const .align 8 .b8 __cr_lgamma_table[72];
// _ZZ7picountPiE7counter has been demoted

.visible .entry _Z7picountPi(
	.param .u64 .ptr .align 1 _Z7picountPi_param_0
)
{
	.reg .pred 	%p<9>;
	.reg .b32 	%r<263>;
	.reg .b32 	%f<61>;
	.reg .b64 	%rd<6>;
	// demoted variable
	.shared .align 4 .b8 _ZZ7picountPiE7counter[128];
	ld.param.u64 	%rd1, [_Z7picountPi_param_0];
	mov.u32 	%r1, %tid.x;
	mov.u32 	%r2, %ctaid.x;
	mov.u32 	%r39, %ntid.x;
	mad.lo.s32 	%r40, %r2, %r39, %r1;
	// begin inline asm
	mov.u64 	%rd2, %clock64;
	// end inline asm
	cvt.u32.u64 	%r41, %rd2;
	{ .reg .b32 tmp; mov.b64 {tmp, %r3}, %rd2; }
	shr.s32 	%r4, %r40, 31;
	mov.b32 	%r42, 2;
	mov.b32 	%r43, -766435501;
	mul.hi.u32 	%r44, %r43, %r42;
	mov.b32 	%r45, -845247145;
	mul.hi.u32 	%r46, %r45, %r40;
	mul.lo.s32 	%r5, %r40, -845247145;
	xor.b32  	%r47, %r46, %r41;
	xor.b32  	%r48, %r4, %r44;
	xor.b32  	%r49, %r48, %r3;
	add.s32 	%r6, %r41, -1640531527;
	add.s32 	%r7, %r3, -1150833019;
	mul.hi.u32 	%r8, %r43, %r47;
	mul.lo.s32 	%r9, %r47, -766435501;
	mul.hi.u32 	%r50, %r45, %r49;
	mul.lo.s32 	%r51, %r49, -845247145;
	xor.b32  	%r52, %r5, %r50;
	xor.b32  	%r53, %r52, %r6;
	xor.b32  	%r54, %r7, %r8;
	xor.b32  	%r55, %r54, -1532871002;
	add.s32 	%r10, %r41, 1013904242;
	add.s32 	%r11, %r3, 1993301258;
	mul.hi.u32 	%r56, %r43, %r53;
	mul.lo.s32 	%r57, %r53, -766435501;
	mul.hi.u32 	%r58, %r45, %r55;
	mul.lo.s32 	%r59, %r55, -845247145;
	xor.b32  	%r60, %r51, %r58;
	xor.b32  	%r61, %r60, %r10;
	xor.b32  	%r62, %r9, %r56;
	xor.b32  	%r63, %r62, %r11;
	add.s32 	%r12, %r41, -626627285;
	add.s32 	%r13, %r3, 842468239;
	mul.hi.u32 	%r64, %r43, %r61;
	mul.lo.s32 	%r65, %r61, -766435501;
	mul.hi.u32 	%r66, %r45, %r63;
	mul.lo.s32 	%r67, %r63, -845247145;
	xor.b32  	%r68, %r59, %r66;
	xor.b32  	%r69, %r68, %r12;
	xor.b32  	%r70, %r57, %r64;
	xor.b32  	%r71, %r70, %r13;
	add.s32 	%r14, %r41, 2027808484;
	add.s32 	%r15, %r3, -308364780;
	mul.hi.u32 	%r72, %r43, %r69;
	mul.lo.s32 	%r73, %r69, -766435501;
	mul.hi.u32 	%r74, %r45, %r71;
	mul.lo.s32 	%r75, %r71, -845247145;
	xor.b32  	%r76, %r67, %r74;
	xor.b32  	%r77, %r76, %r14;
	xor.b32  	%r78, %r65, %r72;
	xor.b32  	%r79, %r78, %r15;
	add.s32 	%r16, %r41, 387276957;
	add.s32 	%r17, %r3, -1459197799;
	mul.hi.u32 	%r80, %r43, %r77;
	mul.lo.s32 	%r81, %r77, -766435501;
	mul.hi.u32 	%r82, %r45, %r79;
	mul.lo.s32 	%r83, %r79, -845247145;
	xor.b32  	%r84, %r75, %r82;
	xor.b32  	%r85, %r84, %r16;
	xor.b32  	%r86, %r73, %r80;
	xor.b32  	%r87, %r86, %r17;
	add.s32 	%r18, %r41, -1253254570;
	add.s32 	%r19, %r3, 1684936478;
	mul.hi.u32 	%r88, %r43, %r85;
	mul.lo.s32 	%r89, %r85, -766435501;
	mul.hi.u32 	%r90, %r45, %r87;
	mul.lo.s32 	%r91, %r87, -845247145;
	xor.b32  	%r92, %r83, %r90;
	xor.b32  	%r93, %r92, %r18;
	xor.b32  	%r94, %r81, %r88;
	xor.b32  	%r95, %r94, %r19;
	add.s32 	%r20, %r41, 1401181199;
	add.s32 	%r21, %r3, 534103459;
	mul.hi.u32 	%r96, %r43, %r93;
	mul.hi.u32 	%r97, %r45, %r95;
	mul.lo.s32 	%r98, %r95, -845247145;
	xor.b32  	%r99, %r91, %r97;
	xor.b32  	%r100, %r99, %r20;
	xor.b32  	%r101, %r89, %r96;
	xor.b32  	%r102, %r101, %r21;
	add.s32 	%r22, %r41, -239350328;
	mul.lo.s32 	%r103, %r100, -766435501;
	mul.hi.u32 	%r104, %r45, %r102;
	xor.b32  	%r105, %r98, %r104;
	xor.b32  	%r261, %r105, %r22;
	mul.hi.u32 	%r106, %r43, %r261;
	xor.b32  	%r262, %r106, %r103;
	add.s32 	%r25, %r3, -616729560;
	add.s32 	%r26, %r41, -1879881855;
	mov.b32 	%r259, 3;
	mov.b32 	%r258, 0;
	mov.u32 	%r260, %r258;
$L__BB0_1:
	add.s32 	%r107, %r3, -1767562579;
	xor.b32  	%r108, %r262, %r107;
	mul.lo.s32 	%r109, %r261, -766435501;
	mov.b32 	%r110, -766435501;
	mul.hi.u32 	%r111, %r110, %r259;
	add.s32 	%r112, %r258, 1995660793;
	xor.b32  	%r113, %r111, %r3;
	xor.b32  	%r114, %r113, %r4;
	mov.b32 	%r115, -845247145;
	mul.hi.u32 	%r116, %r115, %r114;
	mul.lo.s32 	%r117, %r114, -845247145;
	xor.b32  	%r118, %r6, %r116;
	xor.b32  	%r119, %r118, %r5;
	xor.b32  	%r120, %r7, %r112;
	xor.b32  	%r121, %r120, %r8;
	mul.hi.u32 	%r122, %r110, %r119;
	mul.lo.s32 	%r123, %r119, -766435501;
	mul.hi.u32 	%r124, %r115, %r121;
	mul.lo.s32 	%r125, %r121, -845247145;
	xor.b32  	%r126, %r117, %r124;
	xor.b32  	%r127, %r126, %r10;
	xor.b32  	%r128, %r11, %r122;
	xor.b32  	%r129, %r128, %r9;
	mul.hi.u32 	%r130, %r110, %r127;
	mul.lo.s32 	%r131, %r127, -766435501;
	mul.hi.u32 	%r132, %r115, %r129;
	mul.lo.s32 	%r133, %r129, -845247145;
	xor.b32  	%r134, %r125, %r132;
	xor.b32  	%r135, %r134, %r12;
	xor.b32  	%r136, %r123, %r130;
	xor.b32  	%r137, %r136, %r13;
	mul.hi.u32 	%r138, %r110, %r135;
	mul.lo.s32 	%r139, %r135, -766435501;
	mul.hi.u32 	%r140, %r115, %r137;
	mul.lo.s32 	%r141, %r137, -845247145;
	xor.b32  	%r142, %r133, %r140;
	xor.b32  	%r143, %r142, %r14;
	xor.b32  	%r144, %r131, %r138;
	xor.b32  	%r145, %r144, %r15;
	mul.hi.u32 	%r146, %r110, %r143;
	mul.lo.s32 	%r147, %r143, -766435501;
	mul.hi.u32 	%r148, %r115, %r145;
	mul.lo.s32 	%r149, %r145, -845247145;
	xor.b32  	%r150, %r141, %r148;
	xor.b32  	%r151, %r150, %r16;
	xor.b32  	%r152, %r139, %r146;
	xor.b32  	%r153, %r152, %r17;
	mul.hi.u32 	%r154, %r110, %r151;
	mul.lo.s32 	%r155, %r151, -766435501;
	mul.hi.u32 	%r156, %r115, %r153;
	mul.lo.s32 	%r157, %r153, -845247145;
	xor.b32  	%r158, %r149, %r156;
	xor.b32  	%r159, %r158, %r18;
	xor.b32  	%r160, %r147, %r154;
	xor.b32  	%r161, %r160, %r19;
	mul.hi.u32 	%r162, %r110, %r159;
	mul.lo.s32 	%r163, %r159, -766435501;
	mul.hi.u32 	%r164, %r115, %r161;
	mul.lo.s32 	%r165, %r161, -845247145;
	xor.b32  	%r166, %r157, %r164;
	xor.b32  	%r167, %r166, %r20;
	xor.b32  	%r168, %r155, %r162;
	xor.b32  	%r169, %r168, %r21;
	mul.hi.u32 	%r170, %r110, %r167;
	mul.lo.s32 	%r171, %r167, -766435501;
	mul.hi.u32 	%r172, %r115, %r169;
	mul.lo.s32 	%r173, %r169, -845247145;
	xor.b32  	%r174, %r165, %r172;
	xor.b32  	%r261, %r174, %r22;
	xor.b32  	%r175, %r163, %r25;
	xor.b32  	%r176, %r175, %r170;
	mul.hi.u32 	%r177, %r110, %r261;
	mul.hi.u32 	%r178, %r115, %r176;
	mul.lo.s32 	%r179, %r176, -845247145;
	xor.b32  	%r180, %r173, %r26;
	xor.b32  	%r181, %r180, %r178;
	xor.b32  	%r262, %r177, %r171;
	cvt.rn.f32.u32 	%f1, %r108;
	fma.rn.f32 	%f2, %f1, 0f2F800000, 0f2F000000;
	cvt.rn.f32.u32 	%f3, %r109;
	fma.rn.f32 	%f4, %f3, 0f30C90FDB, 0f30490FDB;
	setp.lt.f32 	%p1, %f2, 0f00800000;
	mul.f32 	%f5, %f2, 0f4B000000;
	selp.f32 	%f6, %f5, %f2, %p1;
	selp.f32 	%f7, 0fC1B80000, 0f00000000, %p1;
	mov.b32 	%r182, %f6;
	add.s32 	%r183, %r182, -1059760811;
	and.b32  	%r184, %r183, -8388608;
	sub.s32 	%r185, %r182, %r184;
	mov.b32 	%f8, %r185;
	cvt.rn.f32.s32 	%f9, %r184;
	fma.rn.f32 	%f10, %f9, 0f34000000, %f7;
	add.f32 	%f11, %f8, 0fBF800000;
	fma.rn.f32 	%f12, %f11, 0fBE055027, 0f3E1039F6;
	fma.rn.f32 	%f13, %f12, %f11, 0fBDF8CDCC;
	fma.rn.f32 	%f14, %f13, %f11, 0f3E0F2955;
	fma.rn.f32 	%f15, %f14, %f11, 0fBE2AD8B9;
	fma.rn.f32 	%f16, %f15, %f11, 0f3E4CED0B;
	fma.rn.f32 	%f17, %f16, %f11, 0fBE7FFF22;
	fma.rn.f32 	%f18, %f17, %f11, 0f3EAAAA78;
	fma.rn.f32 	%f19, %f18, %f11, 0fBF000000;
	mul.f32 	%f20, %f11, %f19;
	fma.rn.f32 	%f21, %f20, %f11, %f11;
	fma.rn.f32 	%f22, %f10, 0f3F317218, %f21;
	setp.gt.u32 	%p2, %r182, 2139095039;
	fma.rn.f32 	%f23, %f6, 0f7F800000, 0f7F800000;
	selp.f32 	%f24, %f23, %f22, %p2;
	setp.eq.f32 	%p3, %f6, 0f00000000;
	mul.f32 	%f25, %f24, 0fC0000000;
	selp.f32 	%f26, 0f7F800000, %f25, %p3;
	sqrt.rn.f32 	%f27, %f26;
	sin.approx.f32 	%f28, %f4;
	mul.f32 	%f29, %f27, %f28;
	cvt.rn.f32.u32 	%f30, %r181;
	fma.rn.f32 	%f31, %f30, 0f2F800000, 0f2F000000;
	cvt.rn.f32.u32 	%f32, %r179;
	fma.rn.f32 	%f33, %f32, 0f30C90FDB, 0f30490FDB;
	setp.lt.f32 	%p4, %f31, 0f00800000;
	mul.f32 	%f34, %f31, 0f4B000000;
	selp.f32 	%f35, %f34, %f31, %p4;
	selp.f32 	%f36, 0fC1B80000, 0f00000000, %p4;
	mov.b32 	%r186, %f35;
	add.s32 	%r187, %r186, -1059760811;
	and.b32  	%r188, %r187, -8388608;
	sub.s32 	%r189, %r186, %r188;
	mov.b32 	%f37, %r189;
	cvt.rn.f32.s32 	%f38, %r188;
	fma.rn.f32 	%f39, %f38, 0f34000000, %f36;
	add.f32 	%f40, %f37, 0fBF800000;
	fma.rn.f32 	%f41, %f40, 0fBE055027, 0f3E1039F6;
	fma.rn.f32 	%f42, %f41, %f40, 0fBDF8CDCC;
	fma.rn.f32 	%f43, %f42, %f40, 0f3E0F2955;
	fma.rn.f32 	%f44, %f43, %f40, 0fBE2AD8B9;
	fma.rn.f32 	%f45, %f44, %f40, 0f3E4CED0B;
	fma.rn.f32 	%f46, %f45, %f40, 0fBE7FFF22;
	fma.rn.f32 	%f47, %f46, %f40, 0f3EAAAA78;
	fma.rn.f32 	%f48, %f47, %f40, 0fBF000000;
	mul.f32 	%f49, %f40, %f48;
	fma.rn.f32 	%f50, %f49, %f40, %f40;
	fma.rn.f32 	%f51, %f39, 0f3F317218, %f50;
	setp.gt.u32 	%p5, %r186, 2139095039;
	fma.rn.f32 	%f52, %f35, 0f7F800000, 0f7F800000;
	selp.f32 	%f53, %f52, %f51, %p5;
	setp.eq.f32 	%p6, %f35, 0f00000000;
	mul.f32 	%f54, %f53, 0fC0000000;
	selp.f32 	%f55, 0f7F800000, %f54, %p6;
	sqrt.rn.f32 	%f56, %f55;
	cos.approx.f32 	%f57, %f33;
	mul.f32 	%f58, %f56, %f57;
	mul.f32 	%f59, %f58, %f58;
	fma.rn.f32 	%f60, %f29, %f29, %f59;
	cvt.rzi.s32.f32 	%r190, %f60;
	sub.s32 	%r191, %r260, %r190;
	add.s32 	%r260, %r191, 1;
	add.s32 	%r259, %r259, 1;
	add.s32 	%r258, %r258, -766435501;
	setp.ne.s32 	%p7, %r259, 1000003;
	@%p7 bra 	$L__BB0_1;
	shl.b32 	%r192, %r1, 2;
	mov.u32 	%r193, _ZZ7picountPiE7counter;
	add.s32 	%r194, %r193, %r192;
	st.shared.u32 	[%r194], %r260;
	setp.ne.s32 	%p8, %r1, 0;
	@%p8 bra 	$L__BB0_4;
	cvta.to.global.u64 	%rd3, %rd1;
	mul.wide.u32 	%rd4, %r2, 4;
	add.s64 	%rd5, %rd3, %rd4;
	ld.shared.u32 	%r195, [_ZZ7picountPiE7counter];
	ld.shared.u32 	%r196, [_ZZ7picountPiE7counter+4];
	add.s32 	%r197, %r195, %r196;
	ld.shared.u32 	%r198, [_ZZ7picountPiE7counter+8];
	add.s32 	%r199, %r197, %r198;
	ld.shared.u32 	%r200, [_ZZ7picountPiE7counter+12];
	add.s32 	%r201, %r199, %r200;
	ld.shared.u32 	%r202, [_ZZ7picountPiE7counter+16];
	add.s32 	%r203, %r201, %r202;
	ld.shared.u32 	%r204, [_ZZ7picountPiE7counter+20];
	add.s32 	%r205, %r203, %r204;
	ld.shared.u32 	%r206, [_ZZ7picountPiE7counter+24];
	add.s32 	%r207, %r205, %r206;
	ld.shared.u32 	%r208, [_ZZ7picountPiE7counter+28];
	add.s32 	%r209, %r207, %r208;
	ld.shared.u32 	%r210, [_ZZ7picountPiE7counter+32];
	add.s32 	%r211, %r209, %r210;
	ld.shared.u32 	%r212, [_ZZ7picountPiE7counter+36];
	add.s32 	%r213, %r211, %r212;
	ld.shared.u32 	%r214, [_ZZ7picountPiE7counter+40];
	add.s32 	%r215, %r213, %r214;
	ld.shared.u32 	%r216, [_ZZ7picountPiE7counter+44];
	add.s32 	%r217, %r215, %r216;
	ld.shared.u32 	%r218, [_ZZ7picountPiE7counter+48];
	add.s32 	%r219, %r217, %r218;
	ld.shared.u32 	%r220, [_ZZ7picountPiE7counter+52];
	add.s32 	%r221, %r219, %r220;
	ld.shared.u32 	%r222, [_ZZ7picountPiE7counter+56];
	add.s32 	%r223, %r221, %r222;
	ld.shared.u32 	%r224, [_ZZ7picountPiE7counter+60];
	add.s32 	%r225, %r223, %r224;
	ld.shared.u32 	%r226, [_ZZ7picountPiE7counter+64];
	add.s32 	%r227, %r225, %r226;
	ld.shared.u32 	%r228, [_ZZ7picountPiE7counter+68];
	add.s32 	%r229, %r227, %r228;
	ld.shared.u32 	%r230, [_ZZ7picountPiE7counter+72];
	add.s32 	%r231, %r229, %r230;
	ld.shared.u32 	%r232, [_ZZ7picountPiE7counter+76];
	add.s32 	%r233, %r231, %r232;
	ld.shared.u32 	%r234, [_ZZ7picountPiE7counter+80];
	add.s32 	%r235, %r233, %r234;
	ld.shared.u32 	%r236, [_ZZ7picountPiE7counter+84];
	add.s32 	%r237, %r235, %r236;
	ld.shared.u32 	%r238, [_ZZ7picountPiE7counter+88];
	add.s32 	%r239, %r237, %r238;
	ld.shared.u32 	%r240, [_ZZ7picountPiE7counter+92];
	add.s32 	%r241, %r239, %r240;
	ld.shared.u32 	%r242, [_ZZ7picountPiE7counter+96];
	add.s32 	%r243, %r241, %r242;
	ld.shared.u32 	%r244, [_ZZ7picountPiE7counter+100];
	add.s32 	%r245, %r243, %r244;
	ld.shared.u32 	%r246, [_ZZ7picountPiE7counter+104];
	add.s32 	%r247, %r245, %r246;
	ld.shared.u32 	%r248, [_ZZ7picountPiE7counter+108];
	add.s32 	%r249, %r247, %r248;
	ld.shared.u32 	%r250, [_ZZ7picountPiE7counter+112];
	add.s32 	%r251, %r249, %r250;
	ld.shared.u32 	%r252, [_ZZ7picountPiE7counter+116];
	add.s32 	%r253, %r251, %r252;
	ld.shared.u32 	%r254, [_ZZ7picountPiE7counter+120];
	add.s32 	%r255, %r253, %r254;
	ld.shared.u32 	%r256, [_ZZ7picountPiE7counter+124];
	add.s32 	%r257, %r255, %r256;
	st.global.u32 	[%rd5], %r257;
$L__BB0_4:
	ret;

}
	// .globl	_Z19cuda_kernel_initRNDmP19curandStateMRG32k3a
.visible .entry _Z19cuda_kernel_initRNDmP19curandStateMRG32k3a(
	.param .u64 _Z19cuda_kernel_initRNDmP19curandStateMRG32k3a_param_0,
	.param .u64 .ptr .align 1 _Z19cuda_kernel_initRNDmP19curandStateMRG32k3a_param_1
)
{
	.reg .pred 	%p<656>;
	.reg .b32 	%r<268>;
	.reg .b64 	%rd<43>;
	.reg .b64 	%fd<4250>;

	ld.param.u64 	%rd16, [_Z19cuda_kernel_initRNDmP19curandStateMRG32k3a_param_0];
	ld.param.u64 	%rd17, [_Z19cuda_kernel_initRNDmP19curandStateMRG32k3a_param_1];
	cvta.to.global.u64 	%rd18, %rd17;
	mov.u32 	%r123, %tid.x;
	mov.u32 	%r124, %ctaid.x;
	shl.b32 	%r125, %r124, 5;
	add.s32 	%r126, %r125, %r123;
	cvt.u64.u32 	%rd37, %r126;
	mul.wide.u32 	%rd19, %r126, 48;
	add.s64 	%rd2, %rd18, %rd19;
	mov.b32 	%r127, 12345;
	st.global.u32 	[%rd2], %r127;
	st.global.u32 	[%rd2+12], %r127;
	st.global.u32 	[%rd2+4], %r127;
	st.global.u32 	[%rd2+16], %r127;
	st.global.u32 	[%rd2+8], %r127;
	st.global.u32 	[%rd2+20], %r127;
	setp.eq.s64 	%p1, %rd16, 0;
	mov.f64 	%fd4228, 0d40C81C8000000000;
	mov.f64 	%fd4229, %fd4228;
	mov.f64 	%fd4230, %fd4228;
	mov.f64 	%fd4231, %fd4228;
	@%p1 bra 	$L__BB1_2;
	cvt.u32.u64 	%r128, %rd16;
	xor.b32  	%r129, %r128, 1431655765;
	{ .reg .b32 tmp; mov.b64 {tmp, %r130}, %rd16; }
	xor.b32  	%r131, %r130, -1431655766;
	cvt.rn.f64.u32 	%fd46, %r129;
	mul.f64 	%fd47, %fd46, 0d3EE0000000000000;
	cvt.rmi.f64.f64 	%fd48, %fd47;
	mul.f64 	%fd49, %fd48, 0d4100000000000000;
	sub.f64 	%fd50, %fd46, %fd49;
	mul.f64 	%fd51, %fd48, 0d40C81C8000000000;
	div.rn.f64 	%fd52, %fd51, 0d41EFFFFFE5E00000;
	cvt.rmi.f64.f64 	%fd53, %fd52;
	mul.f64 	%fd54, %fd53, 0d41EFFFFFE5E00000;
	sub.f64 	%fd55, %fd51, %fd54;
	setp.lt.f64 	%p2, %fd55, 0d0000000000000000;
	add.f64 	%fd56, %fd55, 0d41EFFFFFE5E00000;
	selp.f64 	%fd57, %fd56, %fd55, %p2;
	mul.f64 	%fd58, %fd50, 0d40C81C8000000000;
	div.rn.f64 	%fd59, %fd58, 0d41EFFFFFE5E00000;
	cvt.rmi.f64.f64 	%fd60, %fd59;
	mul.f64 	%fd61, %fd60, 0d41EFFFFFE5E00000;
	sub.f64 	%fd62, %fd58, %fd61;
	setp.lt.f64 	%p3, %fd62, 0d0000000000000000;
	add.f64 	%fd63, %fd62, 0d41EFFFFFE5E00000;
	selp.f64 	%fd64, %fd63, %fd62, %p3;
	fma.rn.f64 	%fd65, %fd57, 0d4100000000000000, %fd64;
	div.rn.f64 	%fd66, %fd65, 0d41EFFFFFE5E00000;
	cvt.rmi.f64.f64 	%fd67, %fd66;
	mul.f64 	%fd68, %fd67, 0d41EFFFFFE5E00000;
	sub.f64 	%fd69, %fd65, %fd68;
	setp.lt.f64 	%p4, %fd69, 0d0000000000000000;
	add.f64 	%fd70, %fd69, 0d41EFFFFFE5E00000;
	selp.f64 	%fd71, %fd70, %fd69, %p4;
	setp.lt.f64 	%p5, %fd71, 0d0000000000000000;
	add.f64 	%fd72, %fd71, 0d41EFFFFFE5E00000;
	selp.f64 	%fd73, %fd72, %fd71, %p5;
	cvt.rzi.u32.f64 	%r132, %fd73;
	cvt.rn.f64.u32 	%fd74, %r131;
	mul.f64 	%fd75, %fd74, 0d3EE0000000000000;
	cvt.rmi.f64.f64 	%fd76, %fd75;
	mul.f64 	%fd77, %fd76, 0d4100000000000000;
	sub.f64 	%fd78, %fd74, %fd77;
	mul.f64 	%fd79, %fd76, 0d40C81C8000000000;
	div.rn.f64 	%fd80, %fd79, 0d41EFFFFFE5E00000;
	cvt.rmi.f64.f64 	%fd81, %fd80;
	mul.f64 	%fd82, %fd81, 0d41EFFFFFE5E00000;
	sub.f64 	%fd83, %fd79, %fd82;
	setp.lt.f64 	%p6, %fd83, 0d0000000000000000;
	add.f64 	%fd84, %fd83, 0d41EFFFFFE5E00000;
	selp.f64 	%fd85, %fd84, %fd83, %p6;
	mul.f64 	%fd86, %fd78, 0d40C81C8000000000;
	div.rn.f64 	%fd87, %fd86, 0d41EFFFFFE5E00000;
	cvt.rmi.f64.f64 	%fd88, %fd87;
	mul.f64 	%fd89, %fd88, 0d41EFFFFFE5E00000;
	sub.f64 	%fd90, %fd86, %fd89;
	setp.lt.f64 	%p7, %fd90, 0d0000000000000000;
	add.f64 	%fd91, %fd90, 0d41EFFFFFE5E00000;
	selp.f64 	%fd92, %fd91, %fd90, %p7;
	fma.rn.f64 	%fd93, %fd85, 0d4100000000000000, %fd92;
	div.rn.f64 	%fd94, %fd93, 0d41EFFFFFE5E00000;
	cvt.rmi.f64.f64 	%fd95, %fd94;
	mul.f64 	%fd96, %fd95, 0d41EFFFFFE5E00000;
	sub.f64 	%fd97, %fd93, %fd96;
	setp.lt.f64 	%p8, %fd97, 0d0000000000000000;
	add.f64 	%fd98, %fd97, 0d41EFFFFFE5E00000;
	selp.f64 	%fd99, %fd98, %fd97, %p8;
	setp.lt.f64 	%p9, %fd99, 0d0000000000000000;
	add.f64 	%fd100, %fd99, 0d41EFFFFFE5E00000;
	selp.f64 	%fd101, %fd100, %fd99, %p9;
	cvt.rzi.u32.f64 	%r133, %fd101;
	st.global.v2.u32 	[%rd2], {%r132, %r133};
	div.rn.f64 	%fd102, %fd79, 0d41EFFFF4D7600000;
	cvt.rmi.f64.f64 	%fd103, %fd102;
	mul.f64 	%fd104, %fd103, 0d41EFFFF4D7600000;
	sub.f64 	%fd105, %fd79, %fd104;
	setp.lt.f64 	%p10, %fd105, 0d0000000000000000;
	add.f64 	%fd106, %fd105, 0d41EFFFF4D7600000;
	selp.f64 	%fd107, %fd106, %fd105, %p10;
	div.rn.f64 	%fd108, %fd86, 0d41EFFFF4D7600000;
	cvt.rmi.f64.f64 	%fd109, %fd108;
	mul.f64 	%fd110, %fd109, 0d41EFFFF4D7600000;
	sub.f64 	%fd111, %fd86, %fd110;
	setp.lt.f64 	%p11, %fd111, 0d0000000000000000;
	add.f64 	%fd112, %fd111, 0d41EFFFF4D7600000;
	selp.f64 	%fd113, %fd112, %fd111, %p11;
	fma.rn.f64 	%fd114, %fd107, 0d4100000000000000, %fd113;
	div.rn.f64 	%fd115, %fd114, 0d41EFFFF4D7600000;
	cvt.rmi.f64.f64 	%fd116, %fd115;
	mul.f64 	%fd117, %fd116, 0d41EFFFF4D7600000;
	sub.f64 	%fd118, %fd114, %fd117;
	setp.lt.f64 	%p12, %fd118, 0d0000000000000000;
	add.f64 	%fd119, %fd118, 0d41EFFFF4D7600000;
	selp.f64 	%fd120, %fd119, %fd118, %p12;
	setp.lt.f64 	%p13, %fd120, 0d0000000000000000;
	add.f64 	%fd121, %fd120, 0d41EFFFF4D7600000;
	selp.f64 	%fd122, %fd121, %fd120, %p13;
	cvt.rzi.u32.f64 	%r134, %fd122;
	st.global.v2.u32 	[%rd2+8], {%r132, %r134};
	div.rn.f64 	%fd123, %fd51, 0d41EFFFF4D7600000;
	cvt.rmi.f64.f64 	%fd124, %fd123;
	mul.f64 	%fd125, %fd124, 0d41EFFFF4D7600000;
	sub.f64 	%fd126, %fd51, %fd125;
	setp.lt.f64 	%p14, %fd126, 0d0000000000000000;
	add.f64 	%fd127, %fd126, 0d41EFFFF4D7600000;
	selp.f64 	%fd128, %fd127, %fd126, %p14;
	div.rn.f64 	%fd129, %fd58, 0d41EFFFF4D7600000;
	cvt.rmi.f64.f64 	%fd130, %fd129;
	mul.f64 	%fd131, %fd130, 0d41EFFFF4D7600000;
	sub.f64 	%fd132, %fd58, %fd131;
	setp.lt.f64 	%p15, %fd132, 0d0000000000000000;
	add.f64 	%fd133, %fd132, 0d41EFFFF4D7600000;
	selp.f64 	%fd134, %fd133, %fd132, %p15;
	fma.rn.f64 	%fd135, %fd128, 0d4100000000000000, %fd134;
	div.rn.f64 	%fd136, %fd135, 0d41EFFFF4D7600000;
	cvt.rmi.f64.f64 	%fd137, %fd136;
	mul.f64 	%fd138, %fd137, 0d41EFFFF4D7600000;
	sub.f64 	%fd139, %fd135, %fd138;
	setp.lt.f64 	%p16, %fd139, 0d0000000000000000;
	add.f64 	%fd140, %fd139, 0d41EFFFF4D7600000;
	selp.f64 	%fd141, %fd140, %fd139, %p16;
	setp.lt.f64 	%p17, %fd141, 0d0000000000000000;
	add.f64 	%fd142, %fd141, 0d41EFFFF4D7600000;
	selp.f64 	%fd143, %fd142, %fd141, %p17;
	cvt.rzi.u32.f64 	%r135, %fd143;
	st.global.v2.u32 	[%rd2+16], {%r135, %r134};
	cvt.rn.f64.u32 	%fd4231, %r132;
	cvt.rn.f64.u32 	%fd4230, %r133;
	cvt.rn.f64.u32 	%fd4229, %r134;
	cvt.rn.f64.u32 	%fd4228, %r135;
$L__BB1_2:
	cvt.u32.u64 	%r136, %rd37;
	setp.eq.s32 	%p18, %r136, 0;
	mov.f64 	%fd4233, 0d0000000000000000;
	mov.f64 	%fd4232, 0d3FF0000000000000;
	mov.f64 	%fd4234, %fd4233;
	mov.f64 	%fd4235, %fd4233;
	mov.f64 	%fd4236, %fd4232;
	mov.f64 	%fd4237, %fd4233;
	mov.f64 	%fd4238, %fd4233;
	mov.f64 	%fd4239, %fd4233;
	mov.f64 	%fd4240, %fd4232;
	@%p18 bra 	$L__BB1_8;
	mov.b32 	%r203, 0;
	mov.b32 	%r202, 1;
	mov.u64 	%rd22, mrg32k3aM1SubSeq;
	mov.u32 	%r204, %r203;
	mov.u32 	%r205, %r203;
	mov.u32 	%r206, %r202;
	mov.u32 	%r207, %r203;
	mov.u32 	%r208, %r203;
	mov.u32 	%r209, %r203;
	mov.u32 	%r210, %r202;
	mov.u32 	%r201, %r203;
$L__BB1_4:
	and.b64  	%rd20, %rd37, 1;
	setp.eq.b64 	%p19, %rd20, 1;
	not.pred 	%p20, %p19;
	@%p20 bra 	$L__BB1_6;
	mul.wide.u32 	%rd21, %r201, 36;
	add.s64 	%rd23, %rd22, %rd21;
	ld.global.u32 	%r139, [%rd23];
	cvt.rn.f64.u32 	%fd146, %r139;
	mul.f64 	%fd147, %fd146, 0d3EE0000000000000;
	cvt.rmi.f64.f64 	%fd148, %fd147;
	mul.f64 	%fd149, %fd148, 0d4100000000000000;
	sub.f64 	%fd150, %fd146, %fd149;
	ld.global.u32 	%r140, [%rd23+4];
	cvt.rn.f64.u32 	%fd151, %r140;
	mul.f64 	%fd152, %fd151, 0d3EE0000000000000;
	cvt.rmi.f64.f64 	%fd153, %fd152;
	mul.f64 	%fd154, %fd153, 0d4100000000000000;
	sub.f64 	%fd155, %fd151, %fd154;
	ld.global.u32 	%r141, [%rd23+8];
	cvt.rn.f64.u32 	%fd156, %r141;
	mul.f64 	%fd157, %fd156, 0d3EE0000000000000;
	cvt.rmi.f64.f64 	%fd158, %fd157;
	mul.f64 	%fd159, %fd158, 0d4100000000000000;
	sub.f64 	%fd160, %fd156, %fd159;
	cvt.rn.f64.u32 	%fd161, %r210;
	mul.f64 	%fd162, %fd148, %fd161;
	div.rn.f64 	%fd163, %fd162, 0d41EFFFFFE5E00000;
	cvt.rmi.f64.f64 	%fd164, %fd163;
	mul.f64 	%fd165, %fd164, 0d41EFFFFFE5E00000;
	sub.f64 	%fd166, %fd162, %fd165;
	setp.lt.f64 	%p21, %fd166, 0d0000000000000000;
	add.f64 	%fd167, %fd166, 0d41EFFFFFE5E00000;
	selp.f64 	%fd168, %fd167, %fd166, %p21;
	mul.f64 	%fd169, %fd150, %fd161;
	div.rn.f64 	%fd170, %fd169, 0d41EFFFFFE5E00000;
	cvt.rmi.f64.f64 	%fd171, %fd170;
	mul.f64 	%fd172, %fd171, 0d41EFFFFFE5E00000;
	sub.f64 	%fd173, %fd169, %fd172;
	setp.lt.f64 	%p22, %fd173, 0d0000000000000000;
	add.f64 	%fd174, %fd173, 0d41EFFFFFE5E00000;
	selp.f64 	%fd175, %fd174, %fd173, %p22;
	fma.rn.f64 	%fd176, %fd168, 0d4100000000000000, %fd175;
	div.rn.f64 	%fd177, %fd176, 0d41EFFFFFE5E00000;
	cvt.rmi.f64.f64 	%fd178, %fd177;
	mul.f64 	%fd179, %fd178, 0d41EFFFFFE5E00000;
	sub.f64 	%fd180, %fd176, %fd179;
	setp.lt.f64 	%p23, %fd180, 0d0000000000000000;
	add.f64 	%fd181, %fd180, 0d41EFFFFFE5E00000;
	selp.f64 	%fd182, %fd181, %fd180, %p23;
	setp.lt.f64 	%p24, %fd182, 0d0000000000000000;
	add.f64 	%fd183, %fd182, 0d41EFFFFFE5E00000;
	selp.f64 	%fd184, %fd183, %fd182, %p24;
	cvt.rn.f64.u32 	%fd185, %r207;
	mul.f64 	%fd186, %fd153, %fd185;
	div.rn.f64 	%fd187, %fd186, 0d41EFFFFFE5E00000;
	cvt.rmi.f64.f64 	%fd188, %fd187;
	mul.f64 	%fd189, %fd188, 0d41EFFFFFE5E00000;
	sub.f64 	%fd190, %fd186, %fd189;
	setp.lt.f64 	%p25, %fd190, 0d0000000000000000;
	add.f64 	%fd191, %fd190, 0d41EFFFFFE5E00000;
	selp.f64 	%fd192, %fd191, %fd190, %p25;
	mul.f64 	%fd193, %fd155, %fd185;
	div.rn.f64 	%fd194, %fd193, 0d41EFFFFFE5E00000;
	cvt.rmi.f64.f64 	%fd195, %fd194;
	mul.f64 	%fd196, %fd195, 0d41EFFFFFE5E00000;
	sub.f64 	%fd197, %fd193, %fd196;
	setp.lt.f64 	%p26, %fd197, 0d0000000000000000;
	add.f64 	%fd198, %fd197, 0d41EFFFFFE5E00000;
	selp.f64 	%fd199, %fd198, %fd197, %p26;
	fma.rn.f64 	%fd200, %fd192, 0d4100000000000000, %fd199;
	div.rn.f64 	%fd201, %fd200, 0d41EFFFFFE5E00000;
	cvt.rmi.f64.f64 	%fd202, %fd201;
	mul.f64 	%fd203, %fd202, 0d41EFFFFFE5E00000;
	sub.f64 	%fd204, %fd200, %fd203;
	setp.lt.f64 	%p27, %fd204, 0d0000000000000000;
	add.f64 	%fd205, %fd204, 0d41EFFFFFE5E00000;
	selp.f64 	%fd206, %fd205, %fd204, %p27;
	setp.lt.f64 	%p28, %fd206, 0d0000000000000000;
	add.f64 	%fd207, %fd206, 0d41EFFFFFE5E00000;
	selp.f64 	%fd208, %fd207, %fd206, %p28;
	add.f64 	%fd209, %fd184, %fd208;
	cvt.rn.f64.u32 	%fd210, %r204;
	mul.f64 	%fd211, %fd158, %fd210;
	div.rn.f64 	%fd212, %fd211, 0d41EFFFFFE5E00000;
	cvt.rmi.f64.f64 	%fd213, %fd212;
	mul.f64 	%fd214, %fd213, 0d41EFFFFFE5E00000;
	sub.f64 	%fd215, %fd211, %fd214;
	setp.lt.f64 	%p29, %fd215, 0d0000000000000000;
	add.f64 	%fd216, %fd215, 0d41EFFFFFE5E00000;
	selp.f64 	%fd217, %fd216, %fd215, %p29;
	mul.f64 	%fd218, %fd160, %fd210;
	div.rn.f64 	%fd219, %fd218, 0d41EFFFFFE5E00000;
	cvt.rmi.f64.f64 	%fd220, %fd219;
	mul.f64 	%fd221, %fd220, 0d41EFFFFFE5E00000;
	sub.f64 	%fd222, %fd218, %fd221;
	setp.lt.f64 	%p30, %fd222, 0d0000000000000000;
	add.f64 	%fd223, %fd222, 0d41EFFFFFE5E00000;
	selp.f64 	%fd224, %fd223, %fd222, %p30;
	fma.rn.f64 	%fd225, %fd217, 0d4100000000000000, %fd224;
	div.rn.f64 	%fd226, %fd225, 0d41EFFFFFE5E00000;
	cvt.rmi.f64.f64 	%fd227, %fd226;
	mul.f64 	%fd228, %fd227, 0d41EFFFFFE5E00000;
	sub.f64 	%fd229, %fd225, %fd228;
	setp.lt.f64 	%p31, %fd229, 0d0000000000000000;
	add.f64 	%fd230, %fd229, 0d41EFFFFFE5E00000;
	selp.f64 	%fd231, %fd230, %fd229, %p31;
	setp.lt.f64 	%p32, %fd231, 0d0000000000000000;
	add.f64 	%fd232, %fd231, 0d41EFFFFFE5E00000;
	selp.f64 	%fd233, %fd232, %fd231, %p32;
	add.f64 	%fd234, %fd209, %fd233;
	div.rn.f64 	%fd235, %fd234, 0d41EFFFFFE5E00000;
	cvt.rmi.f64.f64 	%fd236, %fd235;
	mul.f64 	%fd237, %fd236, 0d41EFFFFFE5E00000;
	sub.f64 	%fd238, %fd234, %fd237;
	setp.lt.f64 	%p33, %fd238, 0d0000000000000000;
	add.f64 	%fd239, %fd238, 0d41EFFFFFE5E00000;
	selp.f64 	%fd240, %fd239, %fd238, %p33;
	cvt.rn.f64.u32 	%fd241, %r209;
	mul.f64 	%fd242, %fd148, %fd241;
	div.rn.f64 	%fd243, %fd242, 0d41EFFFFFE5E00000;
	cvt.rmi.f64.f64 	%fd244, %fd243;
	mul.f64 	%fd245, %fd244, 0d41EFFFFFE5E00000;
	sub.f64 	%fd246, %fd242, %fd245;
	setp.lt.f64 	%p34, %fd246, 0d0000000000000000;
	add.f64 	%fd247, %fd246, 0d41EFFFFFE5E00000;
	selp.f64 	%fd248, %fd247, %fd246, %p34;
	mul.f64 	%fd249, %fd150, %fd241;
	div.rn.f64 	%fd250, %fd249, 0d41EFFFFFE5E00000;
	cvt.rmi.f64.f64 	%fd251, %fd250;
	mul.f64 	%fd252, %fd251, 0d41EFFFFFE5E00000;
	sub.f64 	%fd253, %fd249, %fd252;
	setp.lt.f64 	%p35, %fd253, 0d0000000000000000;
	add.f64 	%fd254, %fd253, 0d41EFFFFFE5E00000;
	selp.f64 	%fd255, %fd254, %fd253, %p35;
	fma.rn.f64 	%fd256, %fd248, 0d4100000000000000, %fd255;
	div.rn.f64 	%fd257, %fd256, 0d41EFFFFFE5E00000;
	cvt.rmi.f64.f64 	%fd258, %fd257;
	mul.f64 	%fd259, %fd258, 0d41EFFFFFE5E00000;
	sub.f64 	%fd260, %fd256, %fd259;
	setp.lt.f64 	%p36, %fd260, 0d0000000000000000;
	add.f64 	%fd261, %fd260, 0d41EFFFFFE5E00000;
	selp.f64 	%fd262, %fd261, %fd260, %p36;
	setp.lt.f64 	%p37, %fd262, 0d0000000000000000;
	add.f64 	%fd263, %fd262, 0d41EFFFFFE5E00000;
	selp.f64 	%fd264, %fd263, %fd262, %p37;
	cvt.rn.f64.u32 	%fd265, %r206;
	mul.f64 	%fd266, %fd153, %fd265;
	div.rn.f64 	%fd267, %fd266, 0d41EFFFFFE5E00000;
	cvt.rmi.f64.f64 	%fd268, %fd267;
	mul.f64 	%fd269, %fd268, 0d41EFFFFFE5E00000;
	sub.f64 	%fd270, %fd266, %fd269;
	setp.lt.f64 	%p38, %fd270, 0d0000000000000000;
	add.f64 	%fd271, %fd270, 0d41EFFFFFE5E00000;
	selp.f64 	%fd272, %fd271, %fd270, %p38;
	mul.f64 	%fd273, %fd155, %fd265;
	div.rn.f64 	%fd274, %fd273, 0d41EFFFFFE5E00000;
	cvt.rmi.f64.f64 	%fd275, %fd274;
	mul.f64 	%fd276, %fd275, 0d41EFFFFFE5E00000;
	sub.f64 	%fd277, %fd273, %fd276;
	setp.lt.f64 	%p39, %fd277, 0d0000000000000000;
	add.f64 	%fd278, %fd277, 0d41EFFFFFE5E00000;
	selp.f64 	%fd279, %fd278, %fd277, %p39;
	fma.rn.f64 	%fd280, %fd272, 0d4100000000000000, %fd279;
	div.rn.f64 	%fd281, %fd280, 0d41EFFFFFE5E00000;
	cvt.rmi.f64.f64 	%fd282, %fd281;
	mul.f64 	%fd283, %fd282, 0d41EFFFFFE5E00000;
	sub.f64 	%fd284, %fd280, %fd283;
	setp.lt.f64 	%p40, %fd284, 0d0000000000000000;
	add.f64 	%fd285, %fd284, 0d41EFFFFFE5E00000;
	selp.f64 	%fd286, %fd285, %fd284, %p40;
	setp.lt.f64 	%p41, %fd286, 0d0000000000000000;
	add.f64 	%fd287, %fd286, 0d41EFFFFFE5E00000;
	selp.f64 	%fd288, %fd287, %fd286, %p41;
	add.f64 	%fd289, %fd264, %fd288;
	cvt.rn.f64.u32 	%fd290, %r203;
	mul.f64 	%fd291, %fd158, %fd290;
	div.rn.f64 	%fd292, %fd291, 0d41EFFFFFE5E00000;
	cvt.rmi.f64.f64 	%fd293, %fd292;
	mul.f64 	%fd294, %fd293, 0d41EFFFFFE5E00000;
	sub.f64 	%fd295, %fd291, %fd294;
	setp.lt.f64 	%p42, %fd295, 0d0000000000000000;
	add.f64 	%fd296, %fd295, 0d41EFFFFFE5E00000;
	selp.f64 	%fd297, %fd296, %fd295, %p42;
	mul.f64 	%fd298, %fd160, %fd290;
	div.rn.f64 	%fd299, %fd298, 0d41EFFFFFE5E00000;
	cvt.rmi.f64.f64 	%fd300, %fd299;
	mul.f64 	%fd301, %fd300, 0d41EFFFFFE5E00000;
	sub.f64 	%fd302, %fd298, %fd301;
	setp.lt.f64 	%p43, %fd302, 0d0000000000000000;
	add.f64 	%fd303, %fd302, 0d41EFFFFFE5E00000;
	selp.f64 	%fd304, %fd303, %fd302, %p43;
	fma.rn.f64 	%fd305, %fd297, 0d4100000000000000, %fd304;
	div.rn.f64 	%fd306, %fd305, 0d41EFFFFFE5E00000;
	cvt.rmi.f64.f64 	%fd307, %fd306;
	mul.f64 	%fd308, %fd307, 0d41EFFFFFE5E00000;
	sub.f64 	%fd309, %fd305, %fd308;
	setp.lt.f64 	%p44, %fd309, 0d0000000000000000;
	add.f64 	%fd310, %fd309, 0d41EFFFFFE5E00000;
	selp.f64 	%fd311, %fd310, %fd309, %p44;
	setp.lt.f64 	%p45, %fd311, 0d0000000000000000;
	add.f64 	%fd312, %fd311, 0d41EFFFFFE5E00000;
	selp.f64 	%fd313, %fd312, %fd311, %p45;
	add.f64 	%fd314, %fd289, %fd313;
	div.rn.f64 	%fd315, %fd314, 0d41EFFFFFE5E00000;
	cvt.rmi.f64.f64 	%fd316, %fd315;
	mul.f64 	%fd317, %fd316, 0d41EFFFFFE5E00000;
	sub.f64 	%fd318, %fd314, %fd317;
	setp.lt.f64 	%p46, %fd318, 0d0000000000000000;
	add.f64 	%fd319, %fd318, 0d41EFFFFFE5E00000;
	selp.f64 	%fd320, %fd319, %fd318, %p46;
	cvt.rn.f64.u32 	%fd321, %r208;
	mul.f64 	%fd322, %fd148, %fd321;
	div.rn.f64 	%fd323, %fd322, 0d41EFFFFFE5E00000;
	cvt.rmi.f64.f64 	%fd324, %fd323;
	mul.f64 	%fd325, %fd324, 0d41EFFFFFE5E00000;
	sub.f64 	%fd326, %fd322, %fd325;
	setp.lt.f64 	%p47, %fd326, 0d0000000000000000;
	add.f64 	%fd327, %fd326, 0d41EFFFFFE5E00000;
	selp.f64 	%fd328, %fd327, %fd326, %p47;
	mul.f64 	%fd329, %fd150, %fd321;
	div.rn.f64 	%fd330, %fd329, 0d41EFFFFFE5E00000;
	cvt.rmi.f64.f64 	%fd331, %fd330;
	mul.f64 	%fd332, %fd331, 0d41EFFFFFE5E00000;
	sub.f64 	%fd333, %fd329, %fd332;
	setp.lt.f64 	%p48, %fd333, 0d0000000000000000;
	add.f64 	%fd334, %fd333, 0d41EFFFFFE5E00000;
	selp.f64 	%fd335, %fd334, %fd333, %p48;
	fma.rn.f64 	%fd336, %fd328, 0d4100000000000000, %fd335;
	div.rn.f64 	%fd337, %fd336, 0d41EFFFFFE5E00000;
	cvt.rmi.f64.f64 	%fd338, %fd337;
	mul.f64 	%fd339, %fd338, 0d41EFFFFFE5E00000;
	sub.f64 	%fd340, %fd336, %fd339;
	setp.lt.f64 	%p49, %fd340, 0d0000000000000000;
	add.f64 	%fd341, %fd340, 0d41EFFFFFE5E00000;
	selp.f64 	%fd342, %fd341, %fd340, %p49;
	setp.lt.f64 	%p50, %fd342, 0d0000000000000000;
	add.f64 	%fd343, %fd342, 0d41EFFFFFE5E00000;
	selp.f64 	%fd344, %fd343, %fd342, %p50;
	cvt.rn.f64.u32 	%fd345, %r205;
	mul.f64 	%fd346, %fd153, %fd345;
	div.rn.f64 	%fd347, %fd346, 0d41EFFFFFE5E00000;
	cvt.rmi.f64.f64 	%fd348, %fd347;
	mul.f64 	%fd349, %fd348, 0d41EFFFFFE5E00000;
	sub.f64 	%fd350, %fd346, %fd349;
	setp.lt.f64 	%p51, %fd350, 0d0000000000000000;
	add.f64 	%fd351, %fd350, 0d41EFFFFFE5E00000;
	selp.f64 	%fd352, %fd351, %fd350, %p51;
	mul.f64 	%fd353, %fd155, %fd345;
	div.rn.f64 	%fd354, %fd353, 0d41EFFFFFE5E00000;
	cvt.rmi.f64.f64 	%fd355, %fd354;
	mul.f64 	%fd356, %fd355, 0d41EFFFFFE5E00000;
	sub.f64 	%fd357, %fd353, %fd356;
	setp.lt.f64 	%p52, %fd357, 0d0000000000000000;
	add.f64 	%fd358, %fd357, 0d41EFFFFFE5E00000;
	selp.f64 	%fd359, %fd358, %fd357, %p52;
	fma.rn.f64 	%fd360, %fd352, 0d4100000000000000, %fd359;
	div.rn.f64 	%fd361, %fd360, 0d41EFFFFFE5E00000;
	cvt.rmi.f64.f64 	%fd362, %fd361;
	mul.f64 	%fd363, %fd362, 0d41EFFFFFE5E00000;
	sub.f64 	%fd364, %fd360, %fd363;
	setp.lt.f64 	%p53, %fd364, 0d0000000000000000;
	add.f64 	%fd365, %fd364, 0d41EFFFFFE5E00000;
	selp.f64 	%fd366, %fd365, %fd364, %p53;
	setp.lt.f64 	%p54, %fd366, 0d0000000000000000;
	add.f64 	%fd367, %fd366, 0d41EFFFFFE5E00000;
	selp.f64 	%fd368, %fd367, %fd366, %p54;
	add.f64 	%fd369, %fd344, %fd368;
	cvt.rn.f64.u32 	%fd370, %r202;
	mul.f64 	%fd371, %fd158, %fd370;
	div.rn.f64 	%fd372, %fd371, 0d41EFFFFFE5E00000;
	cvt.rmi.f64.f64 	%fd373, %fd372;
	mul.f64 	%fd374, %fd373, 0d41EFFFFFE5E00000;
	sub.f64 	%fd375, %fd371, %fd374;
	setp.lt.f64 	%p55, %fd375, 0d0000000000000000;
	add.f64 	%fd376, %fd375, 0d41EFFFFFE5E00000;
	selp.f64 	%fd377, %fd376, %fd375, %p55;
	mul.f64 	%fd378, %fd160, %fd370;
	div.rn.f64 	%fd379, %fd378, 0d41EFFFFFE5E00000;
	cvt.rmi.f64.f64 	%fd380, %fd379;
	mul.f64 	%fd381, %fd380, 0d41EFFFFFE5E00000;
	sub.f64 	%fd382, %fd378, %fd381;
	setp.lt.f64 	%p56, %fd382, 0d0000000000000000;
	add.f64 	%fd383, %fd382, 0d41EFFFFFE5E00000;
	selp.f64 	%fd384, %fd383, %fd382, %p56;
	fma.rn.f64 	%fd385, %fd377, 0d4100000000000000, %fd384;
	div.rn.f64 	%fd386, %fd385, 0d41EFFFFFE5E00000;
	cvt.rmi.f64.f64 	%fd387, %fd386;
	mul.f64 	%fd388, %fd387, 0d41EFFFFFE5E00000;
	sub.f64 	%fd389, %fd385, %fd388;
	setp.lt.f64 	%p57, %fd389, 0d0000000000000000;
	add.f64 	%fd390, %fd389, 0d41EFFFFFE5E00000;
	selp.f64 	%fd391, %fd390, %fd389, %p57;
	setp.lt.f64 	%p58, %fd391, 0d0000000000000000;
	add.f64 	%fd392, %fd391, 0d41EFFFFFE5E00000;
	selp.f64 	%fd393, %fd392, %fd391, %p58;
	add.f64 	%fd394, %fd369, %fd393;
	div.rn.f64 	%fd395, %fd394, 0d41EFFFFFE5E00000;
	cvt.rmi.f64.f64 	%fd396, %fd395;
	mul.f64 	%fd397, %fd396, 0d41EFFFFFE5E00000;
	sub.f64 	%fd398, %fd394, %fd397;
	setp.lt.f64 	%p59, %fd398, 0d0000000000000000;
	add.f64 	%fd399, %fd398, 0d41EFFFFFE5E00000;
	selp.f64 	%fd400, %fd399, %fd398, %p59;
	ld.global.u32 	%r142, [%rd23+12];
	cvt.rn.f64.u32 	%fd401, %r142;
	mul.f64 	%fd402, %fd401, 0d3EE0000000000000;
	cvt.rmi.f64.f64 	%fd403, %fd402;
	mul.f64 	%fd404, %fd403, 0d4100000000000000;
	sub.f64 	%fd405, %fd401, %fd404;
	ld.global.u32 	%r143, [%rd23+16];
	cvt.rn.f64.u32 	%fd406, %r143;
	mul.f64 	%fd407, %fd406, 0d3EE0000000000000;
	cvt.rmi.f64.f64 	%fd408, %fd407;
	mul.f64 	%fd409, %fd408, 0d4100000000000000;
	sub.f64 	%fd410, %fd406, %fd409;
	ld.global.u32 	%r144, [%rd23+20];
	cvt.rn.f64.u32 	%fd411, %r144;
	mul.f64 	%fd412, %fd411, 0d3EE0000000000000;
	cvt.rmi.f64.f64 	%fd413, %fd412;
	mul.f64 	%fd414, %fd413, 0d4100000000000000;
	sub.f64 	%fd415, %fd411, %fd414;
	mul.f64 	%fd416, %fd403, %fd161;
	div.rn.f64 	%fd417, %fd416, 0d41EFFFFFE5E00000;
	cvt.rmi.f64.f64 	%fd418, %fd417;
	mul.f64 	%fd419, %fd418, 0d41EFFFFFE5E00000;
	sub.f64 	%fd420, %fd416, %fd419;
	setp.lt.f64 	%p60, %fd420, 0d0000000000000000;
	add.f64 	%fd421, %fd420, 0d41EFFFFFE5E00000;
	selp.f64 	%fd422, %fd421, %fd420, %p60;
	mul.f64 	%fd423, %fd405, %fd161;
	div.rn.f64 	%fd424, %fd423, 0d41EFFFFFE5E00000;
	cvt.rmi.f64.f64 	%fd425, %fd424;
	mul.f64 	%fd426, %fd425, 0d41EFFFFFE5E00000;
	sub.f64 	%fd427, %fd423, %fd426;
	setp.lt.f64 	%p61, %fd427, 0d0000000000000000;
	add.f64 	%fd428, %fd427, 0d41EFFFFFE5E00000;
	selp.f64 	%fd429, %fd428, %fd427, %p61;
	fma.rn.f64 	%fd430, %fd422, 0d4100000000000000, %fd429;
	div.rn.f64 	%fd431, %fd430, 0d41EFFFFFE5E00000;
	cvt.rmi.f64.f64 	%fd432, %fd431;
	mul.f64 	%fd433, %fd432, 0d41EFFFFFE5E00000;
	sub.f64 	%fd434, %fd430, %fd433;
	setp.lt.f64 	%p62, %fd434, 0d0000000000000000;
	add.f64 	%fd435, %fd434, 0d41EFFFFFE5E00000;
	selp.f64 	%fd436, %fd435, %fd434, %p62;
	setp.lt.f64 	%p63, %fd436, 0d0000000000000000;
	add.f64 	%fd437, %fd436, 0d41EFFFFFE5E00000;
	selp.f64 	%fd438, %fd437, %fd436, %p63;
	mul.f64 	%fd439, %fd408, %fd185;
	div.rn.f64 	%fd440, %fd439, 0d41EFFFFFE5E00000;
	cvt.rmi.f64.f64 	%fd441, %fd440;
	mul.f64 	%fd442, %fd441, 0d41EFFFFFE5E00000;
	sub.f64 	%fd443, %fd439, %fd442;
	setp.lt.f64 	%p64, %fd443, 0d0000000000000000;
	add.f64 	%fd444, %fd443, 0d41EFFFFFE5E00000;
	selp.f64 	%fd445, %fd444, %fd443, %p64;
	mul.f64 	%fd446, %fd410, %fd185;
	div.rn.f64 	%fd447, %fd446, 0d41EFFFFFE5E00000;
	cvt.rmi.f64.f64 	%fd448, %fd447;
	mul.f64 	%fd449, %fd448, 0d41EFFFFFE5E00000;
	sub.f64 	%fd450, %fd446, %fd449;
	setp.lt.f64 	%p65, %fd450, 0d0000000000000000;
	add.f64 	%fd451, %fd450, 0d41EFFFFFE5E00000;
	selp.f64 	%fd452, %fd451, %fd450, %p65;
	fma.rn.f64 	%fd453, %fd445, 0d4100000000000000, %fd452;
	div.rn.f64 	%fd454, %fd453, 0d41EFFFFFE5E00000;
	cvt.rmi.f64.f64 	%fd455, %fd454;
	mul.f64 	%fd456, %fd455, 0d41EFFFFFE5E00000;
	sub.f64 	%fd457, %fd453, %fd456;
	setp.lt.f64 	%p66, %fd457, 0d0000000000000000;
	add.f64 	%fd458, %fd457, 0d41EFFFFFE5E00000;
	selp.f64 	%fd459, %fd458, %fd457, %p66;
	setp.lt.f64 	%p67, %fd459, 0d0000000000000000;
	add.f64 	%fd460, %fd459, 0d41EFFFFFE5E00000;
	selp.f64 	%fd461, %fd460, %fd459, %p67;
	add.f64 	%fd462, %fd438, %fd461;
	mul.f64 	%fd463, %fd413, %fd210;
	div.rn.f64 	%fd464, %fd463, 0d41EFFFFFE5E00000;
	cvt.rmi.f64.f64 	%fd465, %fd464;
	mul.f64 	%fd466, %fd465, 0d41EFFFFFE5E00000;
	sub.f64 	%fd467, %fd463, %fd466;
	setp.lt.f64 	%p68, %fd467, 0d0000000000000000;
	add.f64 	%fd468, %fd467, 0d41EFFFFFE5E00000;
	selp.f64 	%fd469, %fd468, %fd467, %p68;
	mul.f64 	%fd470, %fd415, %fd210;
	div.rn.f64 	%fd471, %fd470, 0d41EFFFFFE5E00000;
	cvt.rmi.f64.f64 	%fd472, %fd471;
	mul.f64 	%fd473, %fd472, 0d41EFFFFFE5E00000;
	sub.f64 	%fd474, %fd470, %fd473;
	setp.lt.f64 	%p69, %fd474, 0d0000000000000000;
	add.f64 	%fd475, %fd474, 0d41EFFFFFE5E00000;
	selp.f64 	%fd476, %fd475, %fd474, %p69;
	fma.rn.f64 	%fd477, %fd469, 0d4100000000000000, %fd476;
	div.rn.f64 	%fd478, %fd477, 0d41EFFFFFE5E00000;
	cvt.rmi.f64.f64 	%fd479, %fd478;
	mul.f64 	%fd480, %fd479, 0d41EFFFFFE5E00000;
	sub.f64 	%fd481, %fd477, %fd480;
	setp.lt.f64 	%p70, %fd481, 0d0000000000000000;
	add.f64 	%fd482, %fd481, 0d41EFFFFFE5E00000;
	selp.f64 	%fd483, %fd482, %fd481, %p70;
	setp.lt.f64 	%p71, %fd483, 0d0000000000000000;
	add.f64 	%fd484, %fd483, 0d41EFFFFFE5E00000;
	selp.f64 	%fd485, %fd484, %fd483, %p71;
	add.f64 	%fd486, %fd462, %fd485;
	div.rn.f64 	%fd487, %fd486, 0d41EFFFFFE5E00000;
	cvt.rmi.f64.f64 	%fd488, %fd487;
	mul.f64 	%fd489, %fd488, 0d41EFFFFFE5E00000;
	sub.f64 	%fd490, %fd486, %fd489;
	setp.lt.f64 	%p72, %fd490, 0d0000000000000000;
	add.f64 	%fd491, %fd490, 0d41EFFFFFE5E00000;
	selp.f64 	%fd492, %fd491, %fd490, %p72;
	mul.f64 	%fd493, %fd403, %fd241;
	div.rn.f64 	%fd494, %fd493, 0d41EFFFFFE5E00000;
	cvt.rmi.f64.f64 	%fd495, %fd494;
	mul.f64 	%fd496, %fd495, 0d41EFFFFFE5E00000;
	sub.f64 	%fd497, %fd493, %fd496;
	setp.lt.f64 	%p73, %fd497, 0d0000000000000000;
	add.f64 	%fd498, %fd497, 0d41EFFFFFE5E00000;
	selp.f64 	%fd499, %fd498, %fd497, %p73;
	mul.f64 	%fd500, %fd405, %fd241;
	div.rn.f64 	%fd501, %fd500, 0d41EFFFFFE5E00000;
	cvt.rmi.f64.f64 	%fd502, %fd501;
	mul.f64 	%fd503, %fd502, 0d41EFFFFFE5E00000;
	sub.f64 	%fd504, %fd500, %fd503;
	setp.lt.f64 	%p74, %fd504, 0d0000000000000000;
	add.f64 	%fd505, %fd504, 0d41EFFFFFE5E00000;
	selp.f64 	%fd506, %fd505, %fd504, %p74;
	fma.rn.f64 	%fd507, %fd499, 0d4100000000000000, %fd506;
	div.rn.f64 	%fd508, %fd507, 0d41EFFFFFE5E00000;
	cvt.rmi.f64.f64 	%fd509, %fd508;
	mul.f64 	%fd510, %fd509, 0d41EFFFFFE5E00000;
	sub.f64 	%fd511, %fd507, %fd510;
	setp.lt.f64 	%p75, %fd511, 0d0000000000000000;
	add.f64 	%fd512, %fd511, 0d41EFFFFFE5E00000;
	selp.f64 	%fd513, %fd512, %fd511, %p75;
	setp.lt.f64 	%p76, %fd513, 0d0000000000000000;
	add.f64 	%fd514, %fd513, 0d41EFFFFFE5E00000;
	selp.f64 	%fd515, %fd514, %fd513, %p76;
	mul.f64 	%fd516, %fd408, %fd265;
	div.rn.f64 	%fd517, %fd516, 0d41EFFFFFE5E00000;
	cvt.rmi.f64.f64 	%fd518, %fd517;
	mul.f64 	%fd519, %fd518, 0d41EFFFFFE5E00000;
	sub.f64 	%fd520, %fd516, %fd519;
	setp.lt.f64 	%p77, %fd520, 0d0000000000000000;
	add.f64 	%fd521, %fd520, 0d41EFFFFFE5E00000;
	selp.f64 	%fd522, %fd521, %fd520, %p77;
	mul.f64 	%fd523, %fd410, %fd265;
	div.rn.f64 	%fd524, %fd523, 0d41EFFFFFE5E00000;
	cvt.rmi.f64.f64 	%fd525, %fd524;
	mul.f64 	%fd526, %fd525, 0d41EFFFFFE5E00000;
	sub.f64 	%fd527, %fd523, %fd526;
	setp.lt.f64 	%p78, %fd527, 0d0000000000000000;
	add.f64 	%fd528, %fd527, 0d41EFFFFFE5E00000;
	selp.f64 	%fd529, %fd528, %fd527, %p78;
	fma.rn.f64 	%fd530, %fd522, 0d4100000000000000, %fd529;
	div.rn.f64 	%fd531, %fd530, 0d41EFFFFFE5E00000;
	cvt.rmi.f64.f64 	%fd532, %fd531;
	mul.f64 	%fd533, %fd532, 0d41EFFFFFE5E00000;
	sub.f64 	%fd534, %fd530, %fd533;
	setp.lt.f64 	%p79, %fd534, 0d0000000000000000;
	add.f64 	%fd535, %fd534, 0d41EFFFFFE5E00000;
	selp.f64 	%fd536, %fd535, %fd534, %p79;
	setp.lt.f64 	%p80, %fd536, 0d0000000000000000;
	add.f64 	%fd537, %fd536, 0d41EFFFFFE5E00000;
	selp.f64 	%fd538, %fd537, %fd536, %p80;
	add.f64 	%fd539, %fd515, %fd538;
	mul.f64 	%fd540, %fd413, %fd290;
	div.rn.f64 	%fd541, %fd540, 0d41EFFFFFE5E00000;
	cvt.rmi.f64.f64 	%fd542, %fd541;
	mul.f64 	%fd543, %fd542, 0d41EFFFFFE5E00000;
	sub.f64 	%fd544, %fd540, %fd543;
	setp.lt.f64 	%p81, %fd544, 0d0000000000000000;
	add.f64 	%fd545, %fd544, 0d41EFFFFFE5E00000;
	selp.f64 	%fd546, %fd545, %fd544, %p81;
	mul.f64 	%fd547, %fd415, %fd290;
	div.rn.f64 	%fd548, %fd547, 0d41EFFFFFE5E00000;
	cvt.rmi.f64.f64 	%fd549, %fd548;
	mul.f64 	%fd550, %fd549, 0d41EFFFFFE5E00000;
	sub.f64 	%fd551, %fd547, %fd550;
	setp.lt.f64 	%p82, %fd551, 0d0000000000000000;
	add.f64 	%fd552, %fd551, 0d41EFFFFFE5E00000;
	selp.f64 	%fd553, %fd552, %fd551, %p82;
	fma.rn.f64 	%fd554, %fd546, 0d4100000000000000, %fd553;
	div.rn.f64 	%fd555, %fd554, 0d41EFFFFFE5E00000;
	cvt.rmi.f64.f64 	%fd556, %fd555;
	mul.f64 	%fd557, %fd556, 0d41EFFFFFE5E00000;
	sub.f64 	%fd558, %fd554, %fd557;
	setp.lt.f64 	%p83, %fd558, 0d0000000000000000;
	add.f64 	%fd559, %fd558, 0d41EFFFFFE5E00000;
	selp.f64 	%fd560, %fd559, %fd558, %p83;
	setp.lt.f64 	%p84, %fd560, 0d0000000000000000;
	add.f64 	%fd561, %fd560, 0d41EFFFFFE5E00000;
	selp.f64 	%fd562, %fd561, %fd560, %p84;
	add.f64 	%fd563, %fd539, %fd562;
	div.rn.f64 	%fd564, %fd563, 0d41EFFFFFE5E00000;
	cvt.rmi.f64.f64 	%fd565, %fd564;
	mul.f64 	%fd566, %fd565, 0d41EFFFFFE5E00000;
	sub.f64 	%fd567, %fd563, %fd566;
	setp.lt.f64 	%p85, %fd567, 0d0000000000000000;
	add.f64 	%fd568, %fd567, 0d41EFFFFFE5E00000;
	selp.f64 	%fd569, %fd568, %fd567, %p85;
	mul.f64 	%fd570, %fd403, %fd321;
	div.rn.f64 	%fd571, %fd570, 0d41EFFFFFE5E00000;
	cvt.rmi.f64.f64 	%fd572, %fd571;
	mul.f64 	%fd573, %fd572, 0d41EFFFFFE5E00000;
	sub.f64 	%fd574, %fd570, %fd573;
	setp.lt.f64 	%p86, %fd574, 0d0000000000000000;
	add.f64 	%fd575, %fd574, 0d41EFFFFFE5E00000;
	selp.f64 	%fd576, %fd575, %fd574, %p86;
	mul.f64 	%fd577, %fd405, %fd321;
	div.rn.f64 	%fd578, %fd577, 0d41EFFFFFE5E00000;
	cvt.rmi.f64.f64 	%fd579, %fd578;
	mul.f64 	%fd580, %fd579, 0d41EFFFFFE5E00000;
	sub.f64 	%fd581, %fd577, %fd580;
	setp.lt.f64 	%p87, %fd581, 0d0000000000000000;
	add.f64 	%fd582, %fd581, 0d41EFFFFFE5E00000;
	selp.f64 	%fd583, %fd582, %fd581, %p87;
	fma.rn.f64 	%fd584, %fd576, 0d4100000000000000, %fd583;
	div.rn.f64 	%fd585, %fd584, 0d41EFFFFFE5E00000;
	cvt.rmi.f64.f64 	%fd586, %fd585;
	mul.f64 	%fd587, %fd586, 0d41EFFFFFE5E00000;
	sub.f64 	%fd588, %fd584, %fd587;
	setp.lt.f64 	%p88, %fd588, 0d0000000000000000;
	add.f64 	%fd589, %fd588, 0d41EFFFFFE5E00000;
	selp.f64 	%fd590, %fd589, %fd588, %p88;
	setp.lt.f64 	%p89, %fd590, 0d0000000000000000;
	add.f64 	%fd591, %fd590, 0d41EFFFFFE5E00000;
	selp.f64 	%fd592, %fd591, %fd590, %p89;
	mul.f64 	%fd593, %fd408, %fd345;
	div.rn.f64 	%fd594, %fd593, 0d41EFFFFFE5E00000;
	cvt.rmi.f64.f64 	%fd595, %fd594;
	mul.f64 	%fd596, %fd595, 0d41EFFFFFE5E00000;
	sub.f64 	%fd597, %fd593, %fd596;
	setp.lt.f64 	%p90, %fd597, 0d0000000000000000;
	add.f64 	%fd598, %fd597, 0d41EFFFFFE5E00000;
	selp.f64 	%fd599, %fd598, %fd597, %p90;
	mul.f64 	%fd600, %fd410, %fd345;
	div.rn.f64 	%fd601, %fd600, 0d41EFFFFFE5E00000;
	cvt.rmi.f64.f64 	%fd602, %fd601;
	mul.f64 	%fd603, %fd602, 0d41EFFFFFE5E00000;
	sub.f64 	%fd604, %fd600, %fd603;
	setp.lt.f64 	%p91, %fd604, 0d0000000000000000;
	add.f64 	%fd605, %fd604, 0d41EFFFFFE5E00000;
	selp.f64 	%fd606, %fd605, %fd604, %p91;
	fma.rn.f64 	%fd607, %fd599, 0d4100000000000000, %fd606;
	div.rn.f64 	%fd608, %fd607, 0d41EFFFFFE5E00000;
	cvt.rmi.f64.f64 	%fd609, %fd608;
	mul.f64 	%fd610, %fd609, 0d41EFFFFFE5E00000;
	sub.f64 	%fd611, %fd607, %fd610;
	setp.lt.f64 	%p92, %fd611, 0d0000000000000000;
	add.f64 	%fd612, %fd611, 0d41EFFFFFE5E00000;
	selp.f64 	%fd613, %fd612, %fd611, %p92;
	setp.lt.f64 	%p93, %fd613, 0d0000000000000000;
	add.f64 	%fd614, %fd613, 0d41EFFFFFE5E00000;
	selp.f64 	%fd615, %fd614, %fd613, %p93;
	add.f64 	%fd616, %fd592, %fd615;
	mul.f64 	%fd617, %fd413, %fd370;
	div.rn.f64 	%fd618, %fd617, 0d41EFFFFFE5E00000;
	cvt.rmi.f64.f64 	%fd619, %fd618;
	mul.f64 	%fd620, %fd619, 0d41EFFFFFE5E00000;
	sub.f64 	%fd621, %fd617, %fd620;
	setp.lt.f64 	%p94, %fd621, 0d0000000000000000;
	add.f64 	%fd622, %fd621, 0d41EFFFFFE5E00000;
	selp.f64 	%fd623, %fd622, %fd621, %p94;
	mul.f64 	%fd624, %fd415, %fd370;
	div.rn.f64 	%fd625, %fd624, 0d41EFFFFFE5E00000;
	cvt.rmi.f64.f64 	%fd626, %fd625;
	mul.f64 	%fd627, %fd626, 0d41EFFFFFE5E00000;
	sub.f64 	%fd628, %fd624, %fd627;
	setp.lt.f64 	%p95, %fd628, 0d0000000000000000;
	add.f64 	%fd629, %fd628, 0d41EFFFFFE5E00000;
	selp.f64 	%fd630, %fd629, %fd628, %p95;
	fma.rn.f64 	%fd631, %fd623, 0d4100000000000000, %fd630;
	div.rn.f64 	%fd632, %fd631, 0d41EFFFFFE5E00000;
	cvt.rmi.f64.f64 	%fd633, %fd632;
	mul.f64 	%fd634, %fd633, 0d41EFFFFFE5E00000;
	sub.f64 	%fd635, %fd631, %fd634;
	setp.lt.f64 	%p96, %fd635, 0d0000000000000000;
	add.f64 	%fd636, %fd635, 0d41EFFFFFE5E00000;
	selp.f64 	%fd637, %fd636, %fd635, %p96;
	setp.lt.f64 	%p97, %fd637, 0d0000000000000000;
	add.f64 	%fd638, %fd637, 0d41EFFFFFE5E00000;
	selp.f64 	%fd639, %fd638, %fd637, %p97;
	add.f64 	%fd640, %fd616, %fd639;
	div.rn.f64 	%fd641, %fd640, 0d41EFFFFFE5E00000;
	cvt.rmi.f64.f64 	%fd642, %fd641;
	mul.f64 	%fd643, %fd642, 0d41EFFFFFE5E00000;
	sub.f64 	%fd644, %fd640, %fd643;
	setp.lt.f64 	%p98, %fd644, 0d0000000000000000;
	add.f64 	%fd645, %fd644, 0d41EFFFFFE5E00000;
	selp.f64 	%fd646, %fd645, %fd644, %p98;
	ld.global.u32 	%r145, [%rd23+24];
	cvt.rn.f64.u32 	%fd647, %r145;
	mul.f64 	%fd648, %fd647, 0d3EE0000000000000;
	cvt.rmi.f64.f64 	%fd649, %fd648;
	mul.f64 	%fd650, %fd649, 0d4100000000000000;
	sub.f64 	%fd651, %fd647, %fd650;
	ld.global.u32 	%r146, [%rd23+28];
	cvt.rn.f64.u32 	%fd652, %r146;
	mul.f64 	%fd653, %fd652, 0d3EE0000000000000;
	cvt.rmi.f64.f64 	%fd654, %fd653;
	mul.f64 	%fd655, %fd654, 0d4100000000000000;
	sub.f64 	%fd656, %fd652, %fd655;
	ld.global.u32 	%r147, [%rd23+32];
	cvt.rn.f64.u32 	%fd657, %r147;
	mul.f64 	%fd658, %fd657, 0d3EE0000000000000;
	cvt.rmi.f64.f64 	%fd659, %fd658;
	mul.f64 	%fd660, %fd659, 0d4100000000000000;
	sub.f64 	%fd661, %fd657, %fd660;
	mul.f64 	%fd662, %fd649, %fd161;
	div.rn.f64 	%fd663, %fd662, 0d41EFFFFFE5E00000;
	cvt.rmi.f64.f64 	%fd664, %fd663;
	mul.f64 	%fd665, %fd664, 0d41EFFFFFE5E00000;
	sub.f64 	%fd666, %fd662, %fd665;
	setp.lt.f64 	%p99, %fd666, 0d0000000000000000;
	add.f64 	%fd667, %fd666, 0d41EFFFFFE5E00000;
	selp.f64 	%fd668, %fd667, %fd666, %p99;
	mul.f64 	%fd669, %fd651, %fd161;
	div.rn.f64 	%fd670, %fd669, 0d41EFFFFFE5E00000;
	cvt.rmi.f64.f64 	%fd671, %fd670;
	mul.f64 	%fd672, %fd671, 0d41EFFFFFE5E00000;
	sub.f64 	%fd673, %fd669, %fd672;
	setp.lt.f64 	%p100, %fd673, 0d0000000000000000;
	add.f64 	%fd674, %fd673, 0d41EFFFFFE5E00000;
	selp.f64 	%fd675, %fd674, %fd673, %p100;
	fma.rn.f64 	%fd676, %fd668, 0d4100000000000000, %fd675;
	div.rn.f64 	%fd677, %fd676, 0d41EFFFFFE5E00000;
	cvt.rmi.f64.f64 	%fd678, %fd677;
	mul.f64 	%fd679, %fd678, 0d41EFFFFFE5E00000;
	sub.f64 	%fd680, %fd676, %fd679;
	setp.lt.f64 	%p101, %fd680, 0d0000000000000000;
	add.f64 	%fd681, %fd680, 0d41EFFFFFE5E00000;
	selp.f64 	%fd682, %fd681, %fd680, %p101;
	setp.lt.f64 	%p102, %fd682, 0d0000000000000000;
	add.f64 	%fd683, %fd682, 0d41EFFFFFE5E00000;
	selp.f64 	%fd684, %fd683, %fd682, %p102;
	mul.f64 	%fd685, %fd654, %fd185;
	div.rn.f64 	%fd686, %fd685, 0d41EFFFFFE5E00000;
	cvt.rmi.f64.f64 	%fd687, %fd686;
	mul.f64 	%fd688, %fd687, 0d41EFFFFFE5E00000;
	sub.f64 	%fd689, %fd685, %fd688;
	setp.lt.f64 	%p103, %fd689, 0d0000000000000000;
	add.f64 	%fd690, %fd689, 0d41EFFFFFE5E00000;
	selp.f64 	%fd691, %fd690, %fd689, %p103;
	mul.f64 	%fd692, %fd656, %fd185;
	div.rn.f64 	%fd693, %fd692, 0d41EFFFFFE5E00000;
	cvt.rmi.f64.f64 	%fd694, %fd693;
	mul.f64 	%fd695, %fd694, 0d41EFFFFFE5E00000;
	sub.f64 	%fd696, %fd692, %fd695;
	setp.lt.f64 	%p104, %fd696, 0d0000000000000000;
	add.f64 	%fd697, %fd696, 0d41EFFFFFE5E00000;
	selp.f64 	%fd698, %fd697, %fd696, %p104;
	fma.rn.f64 	%fd699, %fd691, 0d4100000000000000, %fd698;
	div.rn.f64 	%fd700, %fd699, 0d41EFFFFFE5E00000;
	cvt.rmi.f64.f64 	%fd701, %fd700;
	mul.f64 	%fd702, %fd701, 0d41EFFFFFE5E00000;
	sub.f64 	%fd703, %fd699, %fd702;
	setp.lt.f64 	%p105, %fd703, 0d0000000000000000;
	add.f64 	%fd704, %fd703, 0d41EFFFFFE5E00000;
	selp.f64 	%fd705, %fd704, %fd703, %p105;
	setp.lt.f64 	%p106, %fd705, 0d0000000000000000;
	add.f64 	%fd706, %fd705, 0d41EFFFFFE5E00000;
	selp.f64 	%fd707, %fd706, %fd705, %p106;
	add.f64 	%fd708, %fd684, %fd707;
	mul.f64 	%fd709, %fd659, %fd210;
	div.rn.f64 	%fd710, %fd709, 0d41EFFFFFE5E00000;
	cvt.rmi.f64.f64 	%fd711, %fd710;
	mul.f64 	%fd712, %fd711, 0d41EFFFFFE5E00000;
	sub.f64 	%fd713, %fd709, %fd712;
	setp.lt.f64 	%p107, %fd713, 0d0000000000000000;
	add.f64 	%fd714, %fd713, 0d41EFFFFFE5E00000;
	selp.f64 	%fd715, %fd714, %fd713, %p107;
	mul.f64 	%fd716, %fd661, %fd210;
	div.rn.f64 	%fd717, %fd716, 0d41EFFFFFE5E00000;
	cvt.rmi.f64.f64 	%fd718, %fd717;
	mul.f64 	%fd719, %fd718, 0d41EFFFFFE5E00000;
	sub.f64 	%fd720, %fd716, %fd719;
	setp.lt.f64 	%p108, %fd720, 0d0000000000000000;
	add.f64 	%fd721, %fd720, 0d41EFFFFFE5E00000;
	selp.f64 	%fd722, %fd721, %fd720, %p108;
	fma.rn.f64 	%fd723, %fd715, 0d4100000000000000, %fd722;
	div.rn.f64 	%fd724, %fd723, 0d41EFFFFFE5E00000;
	cvt.rmi.f64.f64 	%fd725, %fd724;
	mul.f64 	%fd726, %fd725, 0d41EFFFFFE5E00000;
	sub.f64 	%fd727, %fd723, %fd726;
	setp.lt.f64 	%p109, %fd727, 0d0000000000000000;
	add.f64 	%fd728, %fd727, 0d41EFFFFFE5E00000;
	selp.f64 	%fd729, %fd728, %fd727, %p109;
	setp.lt.f64 	%p110, %fd729, 0d0000000000000000;
	add.f64 	%fd730, %fd729, 0d41EFFFFFE5E00000;
	selp.f64 	%fd731, %fd730, %fd729, %p110;
	add.f64 	%fd732, %fd708, %fd731;
	div.rn.f64 	%fd733, %fd732, 0d41EFFFFFE5E00000;
	cvt.rmi.f64.f64 	%fd734, %fd733;
	mul.f64 	%fd735, %fd734, 0d41EFFFFFE5E00000;
	sub.f64 	%fd736, %fd732, %fd735;
	setp.lt.f64 	%p111, %fd736, 0d0000000000000000;
	add.f64 	%fd737, %fd736, 0d41EFFFFFE5E00000;
	selp.f64 	%fd738, %fd737, %fd736, %p111;
	mul.f64 	%fd739, %fd649, %fd241;
	div.rn.f64 	%fd740, %fd739, 0d41EFFFFFE5E00000;
	cvt.rmi.f64.f64 	%fd741, %fd740;
	mul.f64 	%fd742, %fd741, 0d41EFFFFFE5E00000;
	sub.f64 	%fd743, %fd739, %fd742;
	setp.lt.f64 	%p112, %fd743, 0d0000000000000000;
	add.f64 	%fd744, %fd743, 0d41EFFFFFE5E00000;
	selp.f64 	%fd745, %fd744, %fd743, %p112;
	mul.f64 	%fd746, %fd651, %fd241;
	div.rn.f64 	%fd747, %fd746, 0d41EFFFFFE5E00000;
	cvt.rmi.f64.f64 	%fd748, %fd747;
	mul.f64 	%fd749, %fd748, 0d41EFFFFFE5E00000;
	sub.f64 	%fd750, %fd746, %fd749;
	setp.lt.f64 	%p113, %fd750, 0d0000000000000000;
	add.f64 	%fd751, %fd750, 0d41EFFFFFE5E00000;
	selp.f64 	%fd752, %fd751, %fd750, %p113;
	fma.rn.f64 	%fd753, %fd745, 0d4100000000000000, %fd752;
	div.rn.f64 	%fd754, %fd753, 0d41EFFFFFE5E00000;
	cvt.rmi.f64.f64 	%fd755, %fd754;
	mul.f64 	%fd756, %fd755, 0d41EFFFFFE5E00000;
	sub.f64 	%fd757, %fd753, %fd756;
	setp.lt.f64 	%p114, %fd757, 0d0000000000000000;
	add.f64 	%fd758, %fd757, 0d41EFFFFFE5E00000;
	selp.f64 	%fd759, %fd758, %fd757, %p114;
	setp.lt.f64 	%p115, %fd759, 0d0000000000000000;
	add.f64 	%fd760, %fd759, 0d41EFFFFFE5E00000;
	selp.f64 	%fd761, %fd760, %fd759, %p115;
	mul.f64 	%fd762, %fd654, %fd265;
	div.rn.f64 	%fd763, %fd762, 0d41EFFFFFE5E00000;
	cvt.rmi.f64.f64 	%fd764, %fd763;
	mul.f64 	%fd765, %fd764, 0d41EFFFFFE5E00000;
	sub.f64 	%fd766, %fd762, %fd765;
	setp.lt.f64 	%p116, %fd766, 0d0000000000000000;
	add.f64 	%fd767, %fd766, 0d41EFFFFFE5E00000;
	selp.f64 	%fd768, %fd767, %fd766, %p116;
	mul.f64 	%fd769, %fd656, %fd265;
	div.rn.f64 	%fd770, %fd769, 0d41EFFFFFE5E00000;
	cvt.rmi.f64.f64 	%fd771, %fd770;
	mul.f64 	%fd772, %fd771, 0d41EFFFFFE5E00000;
	sub.f64 	%fd773, %fd769, %fd772;
	setp.lt.f64 	%p117, %fd773, 0d0000000000000000;
	add.f64 	%fd774, %fd773, 0d41EFFFFFE5E00000;
	selp.f64 	%fd775, %fd774, %fd773, %p117;
	fma.rn.f64 	%fd776, %fd768, 0d4100000000000000, %fd775;
	div.rn.f64 	%fd777, %fd776, 0d41EFFFFFE5E00000;
	cvt.rmi.f64.f64 	%fd778, %fd777;
	mul.f64 	%fd779, %fd778, 0d41EFFFFFE5E00000;
	sub.f64 	%fd780, %fd776, %fd779;
	setp.lt.f64 	%p118, %fd780, 0d0000000000000000;
	add.f64 	%fd781, %fd780, 0d41EFFFFFE5E00000;
	selp.f64 	%fd782, %fd781, %fd780, %p118;
	setp.lt.f64 	%p119, %fd782, 0d0000000000000000;
	add.f64 	%fd783, %fd782, 0d41EFFFFFE5E00000;
	selp.f64 	%fd784, %fd783, %fd782, %p119;
	add.f64 	%fd785, %fd761, %fd784;
	mul.f64 	%fd786, %fd659, %fd290;
	div.rn.f64 	%fd787, %fd786, 0d41EFFFFFE5E00000;
	cvt.rmi.f64.f64 	%fd788, %fd787;
	mul.f64 	%fd789, %fd788, 0d41EFFFFFE5E00000;
	sub.f64 	%fd790, %fd786, %fd789;
	setp.lt.f64 	%p120, %fd790, 0d0000000000000000;
	add.f64 	%fd791, %fd790, 0d41EFFFFFE5E00000;
	selp.f64 	%fd792, %fd791, %fd790, %p120;
	mul.f64 	%fd793, %fd661, %fd290;
	div.rn.f64 	%fd794, %fd793, 0d41EFFFFFE5E00000;
	cvt.rmi.f64.f64 	%fd795, %fd794;
	mul.f64 	%fd796, %fd795, 0d41EFFFFFE5E00000;
	sub.f64 	%fd797, %fd793, %fd796;
	setp.lt.f64 	%p121, %fd797, 0d0000000000000000;
	add.f64 	%fd798, %fd797, 0d41EFFFFFE5E00000;
	selp.f64 	%fd799, %fd798, %fd797, %p121;
	fma.rn.f64 	%fd800, %fd792, 0d4100000000000000, %fd799;
	div.rn.f64 	%fd801, %fd800, 0d41EFFFFFE5E00000;
	cvt.rmi.f64.f64 	%fd802, %fd801;
	mul.f64 	%fd803, %fd802, 0d41EFFFFFE5E00000;
	sub.f64 	%fd804, %fd800, %fd803;
	setp.lt.f64 	%p122, %fd804, 0d0000000000000000;
	add.f64 	%fd805, %fd804, 0d41EFFFFFE5E00000;
	selp.f64 	%fd806, %fd805, %fd804, %p122;
	setp.lt.f64 	%p123, %fd806, 0d0000000000000000;
	add.f64 	%fd807, %fd806, 0d41EFFFFFE5E00000;
	selp.f64 	%fd808, %fd807, %fd806, %p123;
	add.f64 	%fd809, %fd785, %fd808;
	div.rn.f64 	%fd810, %fd809, 0d41EFFFFFE5E00000;
	cvt.rmi.f64.f64 	%fd811, %fd810;
	mul.f64 	%fd812, %fd811, 0d41EFFFFFE5E00000;
	sub.f64 	%fd813, %fd809, %fd812;
	setp.lt.f64 	%p124, %fd813, 0d0000000000000000;
	add.f64 	%fd814, %fd813, 0d41EFFFFFE5E00000;
	selp.f64 	%fd815, %fd814, %fd813, %p124;
	mul.f64 	%fd816, %fd649, %fd321;
	div.rn.f64 	%fd817, %fd816, 0d41EFFFFFE5E00000;
	cvt.rmi.f64.f64 	%fd818, %fd817;
	mul.f64 	%fd819, %fd818, 0d41EFFFFFE5E00000;
	sub.f64 	%fd820, %fd816, %fd819;
	setp.lt.f64 	%p125, %fd820, 0d0000000000000000;
	add.f64 	%fd821, %fd820, 0d41EFFFFFE5E00000;
	selp.f64 	%fd822, %fd821, %fd820, %p125;
	mul.f64 	%fd823, %fd651, %fd321;
	div.rn.f64 	%fd824, %fd823, 0d41EFFFFFE5E00000;
	cvt.rmi.f64.f64 	%fd825, %fd824;
	mul.f64 	%fd826, %fd825, 0d41EFFFFFE5E00000;
	sub.f64 	%fd827, %fd823, %fd826;
	setp.lt.f64 	%p126, %fd827, 0d0000000000000000;
	add.f64 	%fd828, %fd827, 0d41EFFFFFE5E00000;
	selp.f64 	%fd829, %fd828, %fd827, %p126;
	fma.rn.f64 	%fd830, %fd822, 0d4100000000000000, %fd829;
	div.rn.f64 	%fd831, %fd830, 0d41EFFFFFE5E00000;
	cvt.rmi.f64.f64 	%fd832, %fd831;
	mul.f64 	%fd833, %fd832, 0d41EFFFFFE5E00000;
	sub.f64 	%fd834, %fd830, %fd833;
	setp.lt.f64 	%p127, %fd834, 0d0000000000000000;
	add.f64 	%fd835, %fd834, 0d41EFFFFFE5E00000;
	selp.f64 	%fd836, %fd835, %fd834, %p127;
	setp.lt.f64 	%p128, %fd836, 0d0000000000000000;
	add.f64 	%fd837, %fd836, 0d41EFFFFFE5E00000;
	selp.f64 	%fd838, %fd837, %fd836, %p128;
	mul.f64 	%fd839, %fd654, %fd345;
	div.rn.f64 	%fd840, %fd839, 0d41EFFFFFE5E00000;
	cvt.rmi.f64.f64 	%fd841, %fd840;
	mul.f64 	%fd842, %fd841, 0d41EFFFFFE5E00000;
	sub.f64 	%fd843, %fd839, %fd842;
	setp.lt.f64 	%p129, %fd843, 0d0000000000000000;
	add.f64 	%fd844, %fd843, 0d41EFFFFFE5E00000;
	selp.f64 	%fd845, %fd844, %fd843, %p129;
	mul.f64 	%fd846, %fd656, %fd345;
	div.rn.f64 	%fd847, %fd846, 0d41EFFFFFE5E00000;
	cvt.rmi.f64.f64 	%fd848, %fd847;
	mul.f64 	%fd849, %fd848, 0d41EFFFFFE5E00000;
	sub.f64 	%fd850, %fd846, %fd849;
	setp.lt.f64 	%p130, %fd850, 0d0000000000000000;
	add.f64 	%fd851, %fd850, 0d41EFFFFFE5E00000;
	selp.f64 	%fd852, %fd851, %fd850, %p130;
	fma.rn.f64 	%fd853, %fd845, 0d4100000000000000, %fd852;
	div.rn.f64 	%fd854, %fd853, 0d41EFFFFFE5E00000;
	cvt.rmi.f64.f64 	%fd855, %fd854;
	mul.f64 	%fd856, %fd855, 0d41EFFFFFE5E00000;
	sub.f64 	%fd857, %fd853, %fd856;
	setp.lt.f64 	%p131, %fd857, 0d0000000000000000;
	add.f64 	%fd858, %fd857, 0d41EFFFFFE5E00000;
	selp.f64 	%fd859, %fd858, %fd857, %p131;
	setp.lt.f64 	%p132, %fd859, 0d0000000000000000;
	add.f64 	%fd860, %fd859, 0d41EFFFFFE5E00000;
	selp.f64 	%fd861, %fd860, %fd859, %p132;
	add.f64 	%fd862, %fd838, %fd861;
	mul.f64 	%fd863, %fd659, %fd370;
	div.rn.f64 	%fd864, %fd863, 0d41EFFFFFE5E00000;
	cvt.rmi.f64.f64 	%fd865, %fd864;
	mul.f64 	%fd866, %fd865, 0d41EFFFFFE5E00000;
	sub.f64 	%fd867, %fd863, %fd866;
	setp.lt.f64 	%p133, %fd867, 0d0000000000000000;
	add.f64 	%fd868, %fd867, 0d41EFFFFFE5E00000;
	selp.f64 	%fd869, %fd868, %fd867, %p133;
	mul.f64 	%fd870, %fd661, %fd370;
	div.rn.f64 	%fd871, %fd870, 0d41EFFFFFE5E00000;
	cvt.rmi.f64.f64 	%fd872, %fd871;
	mul.f64 	%fd873, %fd872, 0d41EFFFFFE5E00000;
	sub.f64 	%fd874, %fd870, %fd873;
	setp.lt.f64 	%p134, %fd874, 0d0000000000000000;
	add.f64 	%fd875, %fd874, 0d41EFFFFFE5E00000;
	selp.f64 	%fd876, %fd875, %fd874, %p134;
	fma.rn.f64 	%fd877, %fd869, 0d4100000000000000, %fd876;
	div.rn.f64 	%fd878, %fd877, 0d41EFFFFFE5E00000;
	cvt.rmi.f64.f64 	%fd879, %fd878;
	mul.f64 	%fd880, %fd879, 0d41EFFFFFE5E00000;
	sub.f64 	%fd881, %fd877, %fd880;
	setp.lt.f64 	%p135, %fd881, 0d0000000000000000;
	add.f64 	%fd882, %fd881, 0d41EFFFFFE5E00000;
	selp.f64 	%fd883, %fd882, %fd881, %p135;
	setp.lt.f64 	%p136, %fd883, 0d0000000000000000;
	add.f64 	%fd884, %fd883, 0d41EFFFFFE5E00000;
	selp.f64 	%fd885, %fd884, %fd883, %p136;
	add.f64 	%fd886, %fd862, %fd885;
	div.rn.f64 	%fd887, %fd886, 0d41EFFFFFE5E00000;
	cvt.rmi.f64.f64 	%fd888, %fd887;
	mul.f64 	%fd889, %fd888, 0d41EFFFFFE5E00000;
	sub.f64 	%fd890, %fd886, %fd889;
	setp.lt.f64 	%p137, %fd890, 0d0000000000000000;
	add.f64 	%fd891, %fd890, 0d41EFFFFFE5E00000;
	selp.f64 	%fd892, %fd891, %fd890, %p137;
	cvt.rzi.u32.f64 	%r210, %fd240;
	cvt.rzi.u32.f64 	%r209, %fd320;
	cvt.rzi.u32.f64 	%r208, %fd400;
	cvt.rzi.u32.f64 	%r207, %fd492;
	cvt.rzi.u32.f64 	%r206, %fd569;
	cvt.rzi.u32.f64 	%r205, %fd646;
	cvt.rzi.u32.f64 	%r204, %fd738;
	cvt.rzi.u32.f64 	%r203, %fd815;
	cvt.rzi.u32.f64 	%r202, %fd892;
$L__BB1_6:
	add.s32 	%r201, %r201, 1;
	shr.u64 	%rd4, %rd37, 1;
	setp.gt.u64 	%p138, %rd37, 1;
	mov.u64 	%rd37, %rd4;
	@%p138 bra 	$L__BB1_4;
	cvt.rn.f64.u32 	%fd4240, %r210;
	cvt.rn.f64.u32 	%fd4239, %r209;
	cvt.rn.f64.u32 	%fd4238, %r208;
	cvt.rn.f64.u32 	%fd4237, %r207;
	cvt.rn.f64.u32 	%fd4236, %r206;
	cvt.rn.f64.u32 	%fd4235, %r205;
	cvt.rn.f64.u32 	%fd4234, %r204;
	cvt.rn.f64.u32 	%fd4233, %r203;
	cvt.rn.f64.u32 	%fd4232, %r202;
$L__BB1_8:
	mov.u32 	%r148, %ctaid.x;
	shl.b32 	%r149, %r148, 5;
	mov.u32 	%r150, %tid.x;
	add.s32 	%r151, %r149, %r150;
	cvt.u64.u32 	%rd38, %r151;
	setp.eq.s32 	%p139, %r151, 0;
	mul.f64 	%fd895, %fd4240, 0d3EE0000000000000;
	cvt.rmi.f64.f64 	%fd896, %fd895;
	mul.f64 	%fd897, %fd896, 0d4100000000000000;
	sub.f64 	%fd898, %fd4240, %fd897;
	mul.f64 	%fd899, %fd896, %fd4231;
	div.rn.f64 	%fd900, %fd899, 0d41EFFFFFE5E00000;
	cvt.rmi.f64.f64 	%fd901, %fd900;
	mul.f64 	%fd902, %fd901, 0d41EFFFFFE5E00000;
	sub.f64 	%fd903, %fd899, %fd902;
	setp.lt.f64 	%p140, %fd903, 0d0000000000000000;
	add.f64 	%fd904, %fd903, 0d41EFFFFFE5E00000;
	selp.f64 	%fd905, %fd904, %fd903, %p140;
	mul.f64 	%fd906, %fd898, %fd4231;
	div.rn.f64 	%fd907, %fd906, 0d41EFFFFFE5E00000;
	cvt.rmi.f64.f64 	%fd908, %fd907;
	mul.f64 	%fd909, %fd908, 0d41EFFFFFE5E00000;
	sub.f64 	%fd910, %fd906, %fd909;
	setp.lt.f64 	%p141, %fd910, 0d0000000000000000;
	add.f64 	%fd911, %fd910, 0d41EFFFFFE5E00000;
	selp.f64 	%fd912, %fd911, %fd910, %p141;
	fma.rn.f64 	%fd913, %fd905, 0d4100000000000000, %fd912;
	div.rn.f64 	%fd914, %fd913, 0d41EFFFFFE5E00000;
	cvt.rmi.f64.f64 	%fd915, %fd914;
	mul.f64 	%fd916, %fd915, 0d41EFFFFFE5E00000;
	sub.f64 	%fd917, %fd913, %fd916;
	setp.lt.f64 	%p142, %fd917, 0d0000000000000000;
	add.f64 	%fd918, %fd917, 0d41EFFFFFE5E00000;
	selp.f64 	%fd919, %fd918, %fd917, %p142;
	setp.lt.f64 	%p143, %fd919, 0d0000000000000000;
	add.f64 	%fd920, %fd919, 0d41EFFFFFE5E00000;
	selp.f64 	%fd921, %fd920, %fd919, %p143;
	mul.f64 	%fd922, %fd4239, 0d3EE0000000000000;
	cvt.rmi.f64.f64 	%fd923, %fd922;
	mul.f64 	%fd924, %fd923, 0d4100000000000000;
	sub.f64 	%fd925, %fd4239, %fd924;
	mul.f64 	%fd926, %fd923, %fd4230;
	div.rn.f64 	%fd927, %fd926, 0d41EFFFFFE5E00000;
	cvt.rmi.f64.f64 	%fd928, %fd927;
	mul.f64 	%fd929, %fd928, 0d41EFFFFFE5E00000;
	sub.f64 	%fd930, %fd926, %fd929;
	setp.lt.f64 	%p144, %fd930, 0d0000000000000000;
	add.f64 	%fd931, %fd930, 0d41EFFFFFE5E00000;
	selp.f64 	%fd932, %fd931, %fd930, %p144;
	mul.f64 	%fd933, %fd925, %fd4230;
	div.rn.f64 	%fd934, %fd933, 0d41EFFFFFE5E00000;
	cvt.rmi.f64.f64 	%fd935, %fd934;
	mul.f64 	%fd936, %fd935, 0d41EFFFFFE5E00000;
	sub.f64 	%fd937, %fd933, %fd936;
	setp.lt.f64 	%p145, %fd937, 0d0000000000000000;
	add.f64 	%fd938, %fd937, 0d41EFFFFFE5E00000;
	selp.f64 	%fd939, %fd938, %fd937, %p145;
	fma.rn.f64 	%fd940, %fd932, 0d4100000000000000, %fd939;
	div.rn.f64 	%fd941, %fd940, 0d41EFFFFFE5E00000;
	cvt.rmi.f64.f64 	%fd942, %fd941;
	mul.f64 	%fd943, %fd942, 0d41EFFFFFE5E00000;
	sub.f64 	%fd944, %fd940, %fd943;
	setp.lt.f64 	%p146, %fd944, 0d0000000000000000;
	add.f64 	%fd945, %fd944, 0d41EFFFFFE5E00000;
	selp.f64 	%fd946, %fd945, %fd944, %p146;
	setp.lt.f64 	%p147, %fd946, 0d0000000000000000;
	add.f64 	%fd947, %fd946, 0d41EFFFFFE5E00000;
	selp.f64 	%fd948, %fd947, %fd946, %p147;
	add.f64 	%fd949, %fd921, %fd948;
	mul.f64 	%fd950, %fd4238, 0d3EE0000000000000;
	cvt.rmi.f64.f64 	%fd951, %fd950;
	mul.f64 	%fd952, %fd951, 0d4100000000000000;
	sub.f64 	%fd953, %fd4238, %fd952;
	mul.f64 	%fd954, %fd951, %fd4231;
	div.rn.f64 	%fd955, %fd954, 0d41EFFFFFE5E00000;
	cvt.rmi.f64.f64 	%fd956, %fd955;
	mul.f64 	%fd957, %fd956, 0d41EFFFFFE5E00000;
	sub.f64 	%fd958, %fd954, %fd957;
	setp.lt.f64 	%p148, %fd958, 0d0000000000000000;
	add.f64 	%fd959, %fd958, 0d41EFFFFFE5E00000;
	selp.f64 	%fd960, %fd959, %fd958, %p148;
	mul.f64 	%fd961, %fd953, %fd4231;
	div.rn.f64 	%fd962, %fd961, 0d41EFFFFFE5E00000;
	cvt.rmi.f64.f64 	%fd963, %fd962;
	mul.f64 	%fd964, %fd963, 0d41EFFFFFE5E00000;
	sub.f64 	%fd965, %fd961, %fd964;
	setp.lt.f64 	%p149, %fd965, 0d0000000000000000;
	add.f64 	%fd966, %fd965, 0d41EFFFFFE5E00000;
	selp.f64 	%fd967, %fd966, %fd965, %p149;
	fma.rn.f64 	%fd968, %fd960, 0d4100000000000000, %fd967;
	div.rn.f64 	%fd969, %fd968, 0d41EFFFFFE5E00000;
	cvt.rmi.f64.f64 	%fd970, %fd969;
	mul.f64 	%fd971, %fd970, 0d41EFFFFFE5E00000;
	sub.f64 	%fd972, %fd968, %fd971;
	setp.lt.f64 	%p150, %fd972, 0d0000000000000000;
	add.f64 	%fd973, %fd972, 0d41EFFFFFE5E00000;
	selp.f64 	%fd974, %fd973, %fd972, %p150;
	setp.lt.f64 	%p151, %fd974, 0d0000000000000000;
	add.f64 	%fd975, %fd974, 0d41EFFFFFE5E00000;
	selp.f64 	%fd976, %fd975, %fd974, %p151;
	add.f64 	%fd977, %fd949, %fd976;
	div.rn.f64 	%fd978, %fd977, 0d41EFFFFFE5E00000;
	cvt.rmi.f64.f64 	%fd979, %fd978;
	mul.f64 	%fd980, %fd979, 0d41EFFFFFE5E00000;
	sub.f64 	%fd981, %fd977, %fd980;
	setp.lt.f64 	%p152, %fd981, 0d0000000000000000;
	add.f64 	%fd982, %fd981, 0d41EFFFFFE5E00000;
	selp.f64 	%fd983, %fd982, %fd981, %p152;
	mul.f64 	%fd984, %fd4237, 0d3EE0000000000000;
	cvt.rmi.f64.f64 	%fd985, %fd984;
	mul.f64 	%fd986, %fd985, 0d4100000000000000;
	sub.f64 	%fd987, %fd4237, %fd986;
	mul.f64 	%fd988, %fd985, %fd4231;
	div.rn.f64 	%fd989, %fd988, 0d41EFFFFFE5E00000;
	cvt.rmi.f64.f64 	%fd990, %fd989;
	mul.f64 	%fd991, %fd990, 0d41EFFFFFE5E00000;
	sub.f64 	%fd992, %fd988, %fd991;
	setp.lt.f64 	%p153, %fd992, 0d0000000000000000;
	add.f64 	%fd993, %fd992, 0d41EFFFFFE5E00000;
	selp.f64 	%fd994, %fd993, %fd992, %p153;
	mul.f64 	%fd995, %fd987, %fd4231;
	div.rn.f64 	%fd996, %fd995, 0d41EFFFFFE5E00000;
	cvt.rmi.f64.f64 	%fd997, %fd996;
	mul.f64 	%fd998, %fd997, 0d41EFFFFFE5E00000;
	sub.f64 	%fd999, %fd995, %fd998;
	setp.lt.f64 	%p154, %fd999, 0d0000000000000000;
	add.f64 	%fd1000, %fd999, 0d41EFFFFFE5E00000;
	selp.f64 	%fd1001, %fd1000, %fd999, %p154;
	fma.rn.f64 	%fd1002, %fd994, 0d4100000000000000, %fd1001;
	div.rn.f64 	%fd1003, %fd1002, 0d41EFFFFFE5E00000;
	cvt.rmi.f64.f64 	%fd1004, %fd1003;
	mul.f64 	%fd1005, %fd1004, 0d41EFFFFFE5E00000;
	sub.f64 	%fd1006, %fd1002, %fd1005;
	setp.lt.f64 	%p155, %fd1006, 0d0000000000000000;
	add.f64 	%fd1007, %fd1006, 0d41EFFFFFE5E00000;
	selp.f64 	%fd1008, %fd1007, %fd1006, %p155;
	setp.lt.f64 	%p156, %fd1008, 0d0000000000000000;
	add.f64 	%fd1009, %fd1008, 0d41EFFFFFE5E00000;
	selp.f64 	%fd1010, %fd1009, %fd1008, %p156;
	mul.f64 	%fd1011, %fd4236, 0d3EE0000000000000;
	cvt.rmi.f64.f64 	%fd1012, %fd1011;
	mul.f64 	%fd1013, %fd1012, 0d4100000000000000;
	sub.f64 	%fd1014, %fd4236, %fd1013;
	mul.f64 	%fd1015, %fd1012, %fd4230;
	div.rn.f64 	%fd1016, %fd1015, 0d41EFFFFFE5E00000;
	cvt.rmi.f64.f64 	%fd1017, %fd1016;
	mul.f64 	%fd1018, %fd1017, 0d41EFFFFFE5E00000;
	sub.f64 	%fd1019, %fd1015, %fd1018;
	setp.lt.f64 	%p157, %fd1019, 0d0000000000000000;
	add.f64 	%fd1020, %fd1019, 0d41EFFFFFE5E00000;
	selp.f64 	%fd1021, %fd1020, %fd1019, %p157;
	mul.f64 	%fd1022, %fd1014, %fd4230;
	div.rn.f64 	%fd1023, %fd1022, 0d41EFFFFFE5E00000;
	cvt.rmi.f64.f64 	%fd1024, %fd1023;
	mul.f64 	%fd1025, %fd1024, 0d41EFFFFFE5E00000;
	sub.f64 	%fd1026, %fd1022, %fd1025;
	setp.lt.f64 	%p158, %fd1026, 0d0000000000000000;
	add.f64 	%fd1027, %fd1026, 0d41EFFFFFE5E00000;
	selp.f64 	%fd1028, %fd1027, %fd1026, %p158;
	fma.rn.f64 	%fd1029, %fd1021, 0d4100000000000000, %fd1028;
	div.rn.f64 	%fd1030, %fd1029, 0d41EFFFFFE5E00000;
	cvt.rmi.f64.f64 	%fd1031, %fd1030;
	mul.f64 	%fd1032, %fd1031, 0d41EFFFFFE5E00000;
	sub.f64 	%fd1033, %fd1029, %fd1032;
	setp.lt.f64 	%p159, %fd1033, 0d0000000000000000;
	add.f64 	%fd1034, %fd1033, 0d41EFFFFFE5E00000;
	selp.f64 	%fd1035, %fd1034, %fd1033, %p159;
	setp.lt.f64 	%p160, %fd1035, 0d0000000000000000;
	add.f64 	%fd1036, %fd1035, 0d41EFFFFFE5E00000;
	selp.f64 	%fd1037, %fd1036, %fd1035, %p160;
	add.f64 	%fd1038, %fd1010, %fd1037;
	mul.f64 	%fd1039, %fd4235, 0d3EE0000000000000;
	cvt.rmi.f64.f64 	%fd1040, %fd1039;
	mul.f64 	%fd1041, %fd1040, 0d4100000000000000;
	sub.f64 	%fd1042, %fd4235, %fd1041;
	mul.f64 	%fd1043, %fd1040, %fd4231;
	div.rn.f64 	%fd1044, %fd1043, 0d41EFFFFFE5E00000;
	cvt.rmi.f64.f64 	%fd1045, %fd1044;
	mul.f64 	%fd1046, %fd1045, 0d41EFFFFFE5E00000;
	sub.f64 	%fd1047, %fd1043, %fd1046;
	setp.lt.f64 	%p161, %fd1047, 0d0000000000000000;
	add.f64 	%fd1048, %fd1047, 0d41EFFFFFE5E00000;
	selp.f64 	%fd1049, %fd1048, %fd1047, %p161;
	mul.f64 	%fd1050, %fd1042, %fd4231;
	div.rn.f64 	%fd1051, %fd1050, 0d41EFFFFFE5E00000;
	cvt.rmi.f64.f64 	%fd1052, %fd1051;
	mul.f64 	%fd1053, %fd1052, 0d41EFFFFFE5E00000;
	sub.f64 	%fd1054, %fd1050, %fd1053;
	setp.lt.f64 	%p162, %fd1054, 0d0000000000000000;
	add.f64 	%fd1055, %fd1054, 0d41EFFFFFE5E00000;
	selp.f64 	%fd1056, %fd1055, %fd1054, %p162;
	fma.rn.f64 	%fd1057, %fd1049, 0d4100000000000000, %fd1056;
	div.rn.f64 	%fd1058, %fd1057, 0d41EFFFFFE5E00000;
	cvt.rmi.f64.f64 	%fd1059, %fd1058;
	mul.f64 	%fd1060, %fd1059, 0d41EFFFFFE5E00000;
	sub.f64 	%fd1061, %fd1057, %fd1060;
	setp.lt.f64 	%p163, %fd1061, 0d0000000000000000;
	add.f64 	%fd1062, %fd1061, 0d41EFFFFFE5E00000;
	selp.f64 	%fd1063, %fd1062, %fd1061, %p163;
	setp.lt.f64 	%p164, %fd1063, 0d0000000000000000;
	add.f64 	%fd1064, %fd1063, 0d41EFFFFFE5E00000;
	selp.f64 	%fd1065, %fd1064, %fd1063, %p164;
	add.f64 	%fd1066, %fd1038, %fd1065;
	div.rn.f64 	%fd1067, %fd1066, 0d41EFFFFFE5E00000;
	cvt.rmi.f64.f64 	%fd1068, %fd1067;
	mul.f64 	%fd1069, %fd1068, 0d41EFFFFFE5E00000;
	sub.f64 	%fd1070, %fd1066, %fd1069;
	setp.lt.f64 	%p165, %fd1070, 0d0000000000000000;
	add.f64 	%fd1071, %fd1070, 0d41EFFFFFE5E00000;
	selp.f64 	%fd1072, %fd1071, %fd1070, %p165;
	mul.f64 	%fd1073, %fd4234, 0d3EE0000000000000;
	cvt.rmi.f64.f64 	%fd1074, %fd1073;
	mul.f64 	%fd1075, %fd1074, 0d4100000000000000;
	sub.f64 	%fd1076, %fd4234, %fd1075;
	mul.f64 	%fd1077, %fd1074, %fd4231;
	div.rn.f64 	%fd1078, %fd1077, 0d41EFFFFFE5E00000;
	cvt.rmi.f64.f64 	%fd1079, %fd1078;
	mul.f64 	%fd1080, %fd1079, 0d41EFFFFFE5E00000;
	sub.f64 	%fd1081, %fd1077, %fd1080;
	setp.lt.f64 	%p166, %fd1081, 0d0000000000000000;
	add.f64 	%fd1082, %fd1081, 0d41EFFFFFE5E00000;
	selp.f64 	%fd1083, %fd1082, %fd1081, %p166;
	mul.f64 	%fd1084, %fd1076, %fd4231;
	div.rn.f64 	%fd1085, %fd1084, 0d41EFFFFFE5E00000;
	cvt.rmi.f64.f64 	%fd1086, %fd1085;
	mul.f64 	%fd1087, %fd1086, 0d41EFFFFFE5E00000;
	sub.f64 	%fd1088, %fd1084, %fd1087;
	setp.lt.f64 	%p167, %fd1088, 0d0000000000000000;
	add.f64 	%fd1089, %fd1088, 0d41EFFFFFE5E00000;
	selp.f64 	%fd1090, %fd1089, %fd1088, %p167;
	fma.rn.f64 	%fd1091, %fd1083, 0d4100000000000000, %fd1090;
	div.rn.f64 	%fd1092, %fd1091, 0d41EFFFFFE5E00000;
	cvt.rmi.f64.f64 	%fd1093, %fd1092;
	mul.f64 	%fd1094, %fd1093, 0d41EFFFFFE5E00000;
	sub.f64 	%fd1095, %fd1091, %fd1094;
	setp.lt.f64 	%p168, %fd1095, 0d0000000000000000;
	add.f64 	%fd1096, %fd1095, 0d41EFFFFFE5E00000;
	selp.f64 	%fd1097, %fd1096, %fd1095, %p168;
	setp.lt.f64 	%p169, %fd1097, 0d0000000000000000;
	add.f64 	%fd1098, %fd1097, 0d41EFFFFFE5E00000;
	selp.f64 	%fd1099, %fd1098, %fd1097, %p169;
	mul.f64 	%fd1100, %fd4233, 0d3EE0000000000000;
	cvt.rmi.f64.f64 	%fd1101, %fd1100;
	mul.f64 	%fd1102, %fd1101, 0d4100000000000000;
	sub.f64 	%fd1103, %fd4233, %fd1102;
	mul.f64 	%fd1104, %fd1101, %fd4230;
	div.rn.f64 	%fd1105, %fd1104, 0d41EFFFFFE5E00000;
	cvt.rmi.f64.f64 	%fd1106, %fd1105;
	mul.f64 	%fd1107, %fd1106, 0d41EFFFFFE5E00000;
	sub.f64 	%fd1108, %fd1104, %fd1107;
	setp.lt.f64 	%p170, %fd1108, 0d0000000000000000;
	add.f64 	%fd1109, %fd1108, 0d41EFFFFFE5E00000;
	selp.f64 	%fd1110, %fd1109, %fd1108, %p170;
	mul.f64 	%fd1111, %fd1103, %fd4230;
	div.rn.f64 	%fd1112, %fd1111, 0d41EFFFFFE5E00000;
	cvt.rmi.f64.f64 	%fd1113, %fd1112;
	mul.f64 	%fd1114, %fd1113, 0d41EFFFFFE5E00000;
	sub.f64 	%fd1115, %fd1111, %fd1114;
	setp.lt.f64 	%p171, %fd1115, 0d0000000000000000;
	add.f64 	%fd1116, %fd1115, 0d41EFFFFFE5E00000;
	selp.f64 	%fd1117, %fd1116, %fd1115, %p171;
	fma.rn.f64 	%fd1118, %fd1110, 0d4100000000000000, %fd1117;
	div.rn.f64 	%fd1119, %fd1118, 0d41EFFFFFE5E00000;
	cvt.rmi.f64.f64 	%fd1120, %fd1119;
	mul.f64 	%fd1121, %fd1120, 0d41EFFFFFE5E00000;
	sub.f64 	%fd1122, %fd1118, %fd1121;
	setp.lt.f64 	%p172, %fd1122, 0d0000000000000000;
	add.f64 	%fd1123, %fd1122, 0d41EFFFFFE5E00000;
	selp.f64 	%fd1124, %fd1123, %fd1122, %p172;
	setp.lt.f64 	%p173, %fd1124, 0d0000000000000000;
	add.f64 	%fd1125, %fd1124, 0d41EFFFFFE5E00000;
	selp.f64 	%fd1126, %fd1125, %fd1124, %p173;
	add.f64 	%fd1127, %fd1099, %fd1126;
	mul.f64 	%fd1128, %fd4232, 0d3EE0000000000000;
	cvt.rmi.f64.f64 	%fd1129, %fd1128;
	mul.f64 	%fd1130, %fd1129, 0d4100000000000000;
	sub.f64 	%fd1131, %fd4232, %fd1130;
	mul.f64 	%fd1132, %fd1129, %fd4231;
	div.rn.f64 	%fd1133, %fd1132, 0d41EFFFFFE5E00000;
	cvt.rmi.f64.f64 	%fd1134, %fd1133;
	mul.f64 	%fd1135, %fd1134, 0d41EFFFFFE5E00000;
	sub.f64 	%fd1136, %fd1132, %fd1135;
	setp.lt.f64 	%p174, %fd1136, 0d0000000000000000;
	add.f64 	%fd1137, %fd1136, 0d41EFFFFFE5E00000;
	selp.f64 	%fd1138, %fd1137, %fd1136, %p174;
	mul.f64 	%fd1139, %fd1131, %fd4231;
	div.rn.f64 	%fd1140, %fd1139, 0d41EFFFFFE5E00000;
	cvt.rmi.f64.f64 	%fd1141, %fd1140;
	mul.f64 	%fd1142, %fd1141, 0d41EFFFFFE5E00000;
	sub.f64 	%fd1143, %fd1139, %fd1142;
	setp.lt.f64 	%p175, %fd1143, 0d0000000000000000;
	add.f64 	%fd1144, %fd1143, 0d41EFFFFFE5E00000;
	selp.f64 	%fd1145, %fd1144, %fd1143, %p175;
	fma.rn.f64 	%fd1146, %fd1138, 0d4100000000000000, %fd1145;
	div.rn.f64 	%fd1147, %fd1146, 0d41EFFFFFE5E00000;
	cvt.rmi.f64.f64 	%fd1148, %fd1147;
	mul.f64 	%fd1149, %fd1148, 0d41EFFFFFE5E00000;
	sub.f64 	%fd1150, %fd1146, %fd1149;
	setp.lt.f64 	%p176, %fd1150, 0d0000000000000000;
	add.f64 	%fd1151, %fd1150, 0d41EFFFFFE5E00000;
	selp.f64 	%fd1152, %fd1151, %fd1150, %p176;
	setp.lt.f64 	%p177, %fd1152, 0d0000000000000000;
	add.f64 	%fd1153, %fd1152, 0d41EFFFFFE5E00000;
	selp.f64 	%fd1154, %fd1153, %fd1152, %p177;
	add.f64 	%fd1155, %fd1127, %fd1154;
	div.rn.f64 	%fd1156, %fd1155, 0d41EFFFFFE5E00000;
	cvt.rmi.f64.f64 	%fd1157, %fd1156;
	mul.f64 	%fd1158, %fd1157, 0d41EFFFFFE5E00000;
	sub.f64 	%fd1159, %fd1155, %fd1158;
	setp.lt.f64 	%p178, %fd1159, 0d0000000000000000;
	add.f64 	%fd1160, %fd1159, 0d41EFFFFFE5E00000;
	selp.f64 	%fd1161, %fd1160, %fd1159, %p178;
	cvt.rzi.u32.f64 	%r30, %fd983;
	st.global.u32 	[%rd2], %r30;
	cvt.rzi.u32.f64 	%r31, %fd1072;
	st.global.u32 	[%rd2+4], %r31;
	cvt.rzi.u32.f64 	%r32, %fd1161;
	st.global.u32 	[%rd2+8], %r32;
	mov.f64 	%fd4242, 0d0000000000000000;
	mov.f64 	%fd4241, 0d3FF0000000000000;
	mov.f64 	%fd4243, %fd4242;
	mov.f64 	%fd4244, %fd4242;
	mov.f64 	%fd4245, %fd4241;
	mov.f64 	%fd4246, %fd4242;
	mov.f64 	%fd4247, %fd4242;
	mov.f64 	%fd4248, %fd4242;
	mov.f64 	%fd4249, %fd4241;
	@%p139 bra 	$L__BB1_14;
	mov.b32 	%r222, 0;
	mov.b32 	%r221, 1;
	mov.u64 	%rd26, mrg32k3aM2SubSeq;
	mov.u32 	%r223, %r222;
	mov.u32 	%r224, %r222;
	mov.u32 	%r225, %r221;
	mov.u32 	%r226, %r222;
	mov.u32 	%r227, %r222;
	mov.u32 	%r228, %r222;
	mov.u32 	%r229, %r221;
	mov.u32 	%r220, %r222;
$L__BB1_10:
	and.b64  	%rd24, %rd38, 1;
	setp.eq.b64 	%p179, %rd24, 1;
	not.pred 	%p180, %p179;
	@%p180 bra 	$L__BB1_12;
	mul.wide.u32 	%rd25, %r220, 36;
	add.s64 	%rd27, %rd26, %rd25;
	ld.global.u32 	%r154, [%rd27];
	cvt.rn.f64.u32 	%fd1162, %r154;
	mul.f64 	%fd1163, %fd1162, 0d3EE0000000000000;
	cvt.rmi.f64.f64 	%fd1164, %fd1163;
	mul.f64 	%fd1165, %fd1164, 0d4100000000000000;
	sub.f64 	%fd1166, %fd1162, %fd1165;
	ld.global.u32 	%r155, [%rd27+4];
	cvt.rn.f64.u32 	%fd1167, %r155;
	mul.f64 	%fd1168, %fd1167, 0d3EE0000000000000;
	cvt.rmi.f64.f64 	%fd1169, %fd1168;
	mul.f64 	%fd1170, %fd1169, 0d4100000000000000;
	sub.f64 	%fd1171, %fd1167, %fd1170;
	ld.global.u32 	%r156, [%rd27+8];
	cvt.rn.f64.u32 	%fd1172, %r156;
	mul.f64 	%fd1173, %fd1172, 0d3EE0000000000000;
	cvt.rmi.f64.f64 	%fd1174, %fd1173;
	mul.f64 	%fd1175, %fd1174, 0d4100000000000000;
	sub.f64 	%fd1176, %fd1172, %fd1175;
	cvt.rn.f64.u32 	%fd1177, %r229;
	mul.f64 	%fd1178, %fd1164, %fd1177;
	div.rn.f64 	%fd1179, %fd1178, 0d41EFFFF4D7600000;
	cvt.rmi.f64.f64 	%fd1180, %fd1179;
	mul.f64 	%fd1181, %fd1180, 0d41EFFFF4D7600000;
	sub.f64 	%fd1182, %fd1178, %fd1181;
	setp.lt.f64 	%p181, %fd1182, 0d0000000000000000;
	add.f64 	%fd1183, %fd1182, 0d41EFFFF4D7600000;
	selp.f64 	%fd1184, %fd1183, %fd1182, %p181;
	mul.f64 	%fd1185, %fd1166, %fd1177;
	div.rn.f64 	%fd1186, %fd1185, 0d41EFFFF4D7600000;
	cvt.rmi.f64.f64 	%fd1187, %fd1186;
	mul.f64 	%fd1188, %fd1187, 0d41EFFFF4D7600000;
	sub.f64 	%fd1189, %fd1185, %fd1188;
	setp.lt.f64 	%p182, %fd1189, 0d0000000000000000;
	add.f64 	%fd1190, %fd1189, 0d41EFFFF4D7600000;
	selp.f64 	%fd1191, %fd1190, %fd1189, %p182;
	fma.rn.f64 	%fd1192, %fd1184, 0d4100000000000000, %fd1191;
	div.rn.f64 	%fd1193, %fd1192, 0d41EFFFF4D7600000;
	cvt.rmi.f64.f64 	%fd1194, %fd1193;
	mul.f64 	%fd1195, %fd1194, 0d41EFFFF4D7600000;
	sub.f64 	%fd1196, %fd1192, %fd1195;
	setp.lt.f64 	%p183, %fd1196, 0d0000000000000000;
	add.f64 	%fd1197, %fd1196, 0d41EFFFF4D7600000;
	selp.f64 	%fd1198, %fd1197, %fd1196, %p183;
	setp.lt.f64 	%p184, %fd1198, 0d0000000000000000;
	add.f64 	%fd1199, %fd1198, 0d41EFFFF4D7600000;
	selp.f64 	%fd1200, %fd1199, %fd1198, %p184;
	cvt.rn.f64.u32 	%fd1201, %r226;
	mul.f64 	%fd1202, %fd1169, %fd1201;
	div.rn.f64 	%fd1203, %fd1202, 0d41EFFFF4D7600000;
	cvt.rmi.f64.f64 	%fd1204, %fd1203;
	mul.f64 	%fd1205, %fd1204, 0d41EFFFF4D7600000;
	sub.f64 	%fd1206, %fd1202, %fd1205;
	setp.lt.f64 	%p185, %fd1206, 0d0000000000000000;
	add.f64 	%fd1207, %fd1206, 0d41EFFFF4D7600000;
	selp.f64 	%fd1208, %fd1207, %fd1206, %p185;
	mul.f64 	%fd1209, %fd1171, %fd1201;
	div.rn.f64 	%fd1210, %fd1209, 0d41EFFFF4D7600000;
	cvt.rmi.f64.f64 	%fd1211, %fd1210;
	mul.f64 	%fd1212, %fd1211, 0d41EFFFF4D7600000;
	sub.f64 	%fd1213, %fd1209, %fd1212;
	setp.lt.f64 	%p186, %fd1213, 0d0000000000000000;
	add.f64 	%fd1214, %fd1213, 0d41EFFFF4D7600000;
	selp.f64 	%fd1215, %fd1214, %fd1213, %p186;
	fma.rn.f64 	%fd1216, %fd1208, 0d4100000000000000, %fd1215;
	div.rn.f64 	%fd1217, %fd1216, 0d41EFFFF4D7600000;
	cvt.rmi.f64.f64 	%fd1218, %fd1217;
	mul.f64 	%fd1219, %fd1218, 0d41EFFFF4D7600000;
	sub.f64 	%fd1220, %fd1216, %fd1219;
	setp.lt.f64 	%p187, %fd1220, 0d0000000000000000;
	add.f64 	%fd1221, %fd1220, 0d41EFFFF4D7600000;
	selp.f64 	%fd1222, %fd1221, %fd1220, %p187;
	setp.lt.f64 	%p188, %fd1222, 0d0000000000000000;
	add.f64 	%fd1223, %fd1222, 0d41EFFFF4D7600000;
	selp.f64 	%fd1224, %fd1223, %fd1222, %p188;
	add.f64 	%fd1225, %fd1200, %fd1224;
	cvt.rn.f64.u32 	%fd1226, %r223;
	mul.f64 	%fd1227, %fd1174, %fd1226;
	div.rn.f64 	%fd1228, %fd1227, 0d41EFFFF4D7600000;
	cvt.rmi.f64.f64 	%fd1229, %fd1228;
	mul.f64 	%fd1230, %fd1229, 0d41EFFFF4D7600000;
	sub.f64 	%fd1231, %fd1227, %fd1230;
	setp.lt.f64 	%p189, %fd1231, 0d0000000000000000;
	add.f64 	%fd1232, %fd1231, 0d41EFFFF4D7600000;
	selp.f64 	%fd1233, %fd1232, %fd1231, %p189;
	mul.f64 	%fd1234, %fd1176, %fd1226;
	div.rn.f64 	%fd1235, %fd1234, 0d41EFFFF4D7600000;
	cvt.rmi.f64.f64 	%fd1236, %fd1235;
	mul.f64 	%fd1237, %fd1236, 0d41EFFFF4D7600000;
	sub.f64 	%fd1238, %fd1234, %fd1237;
	setp.lt.f64 	%p190, %fd1238, 0d0000000000000000;
	add.f64 	%fd1239, %fd1238, 0d41EFFFF4D7600000;
	selp.f64 	%fd1240, %fd1239, %fd1238, %p190;
	fma.rn.f64 	%fd1241, %fd1233, 0d4100000000000000, %fd1240;
	div.rn.f64 	%fd1242, %fd1241, 0d41EFFFF4D7600000;
	cvt.rmi.f64.f64 	%fd1243, %fd1242;
	mul.f64 	%fd1244, %fd1243, 0d41EFFFF4D7600000;
	sub.f64 	%fd1245, %fd1241, %fd1244;
	setp.lt.f64 	%p191, %fd1245, 0d0000000000000000;
	add.f64 	%fd1246, %fd1245, 0d41EFFFF4D7600000;
	selp.f64 	%fd1247, %fd1246, %fd1245, %p191;
	setp.lt.f64 	%p192, %fd1247, 0d0000000000000000;
	add.f64 	%fd1248, %fd1247, 0d41EFFFF4D7600000;
	selp.f64 	%fd1249, %fd1248, %fd1247, %p192;
	add.f64 	%fd1250, %fd1225, %fd1249;
	div.rn.f64 	%fd1251, %fd1250, 0d41EFFFF4D7600000;
	cvt.rmi.f64.f64 	%fd1252, %fd1251;
	mul.f64 	%fd1253, %fd1252, 0d41EFFFF4D7600000;
	sub.f64 	%fd1254, %fd1250, %fd1253;
	setp.lt.f64 	%p193, %fd1254, 0d0000000000000000;
	add.f64 	%fd1255, %fd1254, 0d41EFFFF4D7600000;
	selp.f64 	%fd1256, %fd1255, %fd1254, %p193;
	cvt.rn.f64.u32 	%fd1257, %r228;
	mul.f64 	%fd1258, %fd1164, %fd1257;
	div.rn.f64 	%fd1259, %fd1258, 0d41EFFFF4D7600000;
	cvt.rmi.f64.f64 	%fd1260, %fd1259;
	mul.f64 	%fd1261, %fd1260, 0d41EFFFF4D7600000;
	sub.f64 	%fd1262, %fd1258, %fd1261;
	setp.lt.f64 	%p194, %fd1262, 0d0000000000000000;
	add.f64 	%fd1263, %fd1262, 0d41EFFFF4D7600000;
	selp.f64 	%fd1264, %fd1263, %fd1262, %p194;
	mul.f64 	%fd1265, %fd1166, %fd1257;
	div.rn.f64 	%fd1266, %fd1265, 0d41EFFFF4D7600000;
	cvt.rmi.f64.f64 	%fd1267, %fd1266;
	mul.f64 	%fd1268, %fd1267, 0d41EFFFF4D7600000;
	sub.f64 	%fd1269, %fd1265, %fd1268;
	setp.lt.f64 	%p195, %fd1269, 0d0000000000000000;
	add.f64 	%fd1270, %fd1269, 0d41EFFFF4D7600000;
	selp.f64 	%fd1271, %fd1270, %fd1269, %p195;
	fma.rn.f64 	%fd1272, %fd1264, 0d4100000000000000, %fd1271;
	div.rn.f64 	%fd1273, %fd1272, 0d41EFFFF4D7600000;
	cvt.rmi.f64.f64 	%fd1274, %fd1273;
	mul.f64 	%fd1275, %fd1274, 0d41EFFFF4D7600000;
	sub.f64 	%fd1276, %fd1272, %fd1275;
	setp.lt.f64 	%p196, %fd1276, 0d0000000000000000;
	add.f64 	%fd1277, %fd1276, 0d41EFFFF4D7600000;
	selp.f64 	%fd1278, %fd1277, %fd1276, %p196;
	setp.lt.f64 	%p197, %fd1278, 0d0000000000000000;
	add.f64 	%fd1279, %fd1278, 0d41EFFFF4D7600000;
	selp.f64 	%fd1280, %fd1279, %fd1278, %p197;
	cvt.rn.f64.u32 	%fd1281, %r225;
	mul.f64 	%fd1282, %fd1169, %fd1281;
	div.rn.f64 	%fd1283, %fd1282, 0d41EFFFF4D7600000;
	cvt.rmi.f64.f64 	%fd1284, %fd1283;
	mul.f64 	%fd1285, %fd1284, 0d41EFFFF4D7600000;
	sub.f64 	%fd1286, %fd1282, %fd1285;
	setp.lt.f64 	%p198, %fd1286, 0d0000000000000000;
	add.f64 	%fd1287, %fd1286, 0d41EFFFF4D7600000;
	selp.f64 	%fd1288, %fd1287, %fd1286, %p198;
	mul.f64 	%fd1289, %fd1171, %fd1281;
	div.rn.f64 	%fd1290, %fd1289, 0d41EFFFF4D7600000;
	cvt.rmi.f64.f64 	%fd1291, %fd1290;
	mul.f64 	%fd1292, %fd1291, 0d41EFFFF4D7600000;
	sub.f64 	%fd1293, %fd1289, %fd1292;
	setp.lt.f64 	%p199, %fd1293, 0d0000000000000000;
	add.f64 	%fd1294, %fd1293, 0d41EFFFF4D7600000;
	selp.f64 	%fd1295, %fd1294, %fd1293, %p199;
	fma.rn.f64 	%fd1296, %fd1288, 0d4100000000000000, %fd1295;
	div.rn.f64 	%fd1297, %fd1296, 0d41EFFFF4D7600000;
	cvt.rmi.f64.f64 	%fd1298, %fd1297;
	mul.f64 	%fd1299, %fd1298, 0d41EFFFF4D7600000;
	sub.f64 	%fd1300, %fd1296, %fd1299;
	setp.lt.f64 	%p200, %fd1300, 0d0000000000000000;
	add.f64 	%fd1301, %fd1300, 0d41EFFFF4D7600000;
	selp.f64 	%fd1302, %fd1301, %fd1300, %p200;
	setp.lt.f64 	%p201, %fd1302, 0d0000000000000000;
	add.f64 	%fd1303, %fd1302, 0d41EFFFF4D7600000;
	selp.f64 	%fd1304, %fd1303, %fd1302, %p201;
	add.f64 	%fd1305, %fd1280, %fd1304;
	cvt.rn.f64.u32 	%fd1306, %r222;
	mul.f64 	%fd1307, %fd1174, %fd1306;
	div.rn.f64 	%fd1308, %fd1307, 0d41EFFFF4D7600000;
	cvt.rmi.f64.f64 	%fd1309, %fd1308;
	mul.f64 	%fd1310, %fd1309, 0d41EFFFF4D7600000;
	sub.f64 	%fd1311, %fd1307, %fd1310;
	setp.lt.f64 	%p202, %fd1311, 0d0000000000000000;
	add.f64 	%fd1312, %fd1311, 0d41EFFFF4D7600000;
	selp.f64 	%fd1313, %fd1312, %fd1311, %p202;
	mul.f64 	%fd1314, %fd1176, %fd1306;
	div.rn.f64 	%fd1315, %fd1314, 0d41EFFFF4D7600000;
	cvt.rmi.f64.f64 	%fd1316, %fd1315;
	mul.f64 	%fd1317, %fd1316, 0d41EFFFF4D7600000;
	sub.f64 	%fd1318, %fd1314, %fd1317;
	setp.lt.f64 	%p203, %fd1318, 0d0000000000000000;
	add.f64 	%fd1319, %fd1318, 0d41EFFFF4D7600000;
	selp.f64 	%fd1320, %fd1319, %fd1318, %p203;
	fma.rn.f64 	%fd1321, %fd1313, 0d4100000000000000, %fd1320;
	div.rn.f64 	%fd1322, %fd1321, 0d41EFFFF4D7600000;
	cvt.rmi.f64.f64 	%fd1323, %fd1322;
	mul.f64 	%fd1324, %fd1323, 0d41EFFFF4D7600000;
	sub.f64 	%fd1325, %fd1321, %fd1324;
	setp.lt.f64 	%p204, %fd1325, 0d0000000000000000;
	add.f64 	%fd1326, %fd1325, 0d41EFFFF4D7600000;
	selp.f64 	%fd1327, %fd1326, %fd1325, %p204;
	setp.lt.f64 	%p205, %fd1327, 0d0000000000000000;
	add.f64 	%fd1328, %fd1327, 0d41EFFFF4D7600000;
	selp.f64 	%fd1329, %fd1328, %fd1327, %p205;
	add.f64 	%fd1330, %fd1305, %fd1329;
	div.rn.f64 	%fd1331, %fd1330, 0d41EFFFF4D7600000;
	cvt.rmi.f64.f64 	%fd1332, %fd1331;
	mul.f64 	%fd1333, %fd1332, 0d41EFFFF4D7600000;
	sub.f64 	%fd1334, %fd1330, %fd1333;
	setp.lt.f64 	%p206, %fd1334, 0d0000000000000000;
	add.f64 	%fd1335, %fd1334, 0d41EFFFF4D7600000;
	selp.f64 	%fd1336, %fd1335, %fd1334, %p206;
	cvt.rn.f64.u32 	%fd1337, %r227;
	mul.f64 	%fd1338, %fd1164, %fd1337;
	div.rn.f64 	%fd1339, %fd1338, 0d41EFFFF4D7600000;
	cvt.rmi.f64.f64 	%fd1340, %fd1339;
	mul.f64 	%fd1341, %fd1340, 0d41EFFFF4D7600000;
	sub.f64 	%fd1342, %fd1338, %fd1341;
	setp.lt.f64 	%p207, %fd1342, 0d0000000000000000;
	add.f64 	%fd1343, %fd1342, 0d41EFFFF4D7600000;
	selp.f64 	%fd1344, %fd1343, %fd1342, %p207;
	mul.f64 	%fd1345, %fd1166, %fd1337;
	div.rn.f64 	%fd1346, %fd1345, 0d41EFFFF4D7600000;
	cvt.rmi.f64.f64 	%fd1347, %fd1346;
	mul.f64 	%fd1348, %fd1347, 0d41EFFFF4D7600000;
	sub.f64 	%fd1349, %fd1345, %fd1348;
	setp.lt.f64 	%p208, %fd1349, 0d0000000000000000;
	add.f64 	%fd1350, %fd1349, 0d41EFFFF4D7600000;
	selp.f64 	%fd1351, %fd1350, %fd1349, %p208;
	fma.rn.f64 	%fd1352, %fd1344, 0d4100000000000000, %fd1351;
	div.rn.f64 	%fd1353, %fd1352, 0d41EFFFF4D7600000;
	cvt.rmi.f64.f64 	%fd1354, %fd1353;
	mul.f64 	%fd1355, %fd1354, 0d41EFFFF4D7600000;
	sub.f64 	%fd1356, %fd1352, %fd1355;
	setp.lt.f64 	%p209, %fd1356, 0d0000000000000000;
	add.f64 	%fd1357, %fd1356, 0d41EFFFF4D7600000;
	selp.f64 	%fd1358, %fd1357, %fd1356, %p209;
	setp.lt.f64 	%p210, %fd1358, 0d0000000000000000;
	add.f64 	%fd1359, %fd1358, 0d41EFFFF4D7600000;
	selp.f64 	%fd1360, %fd1359, %fd1358, %p210;
	cvt.rn.f64.u32 	%fd1361, %r224;
	mul.f64 	%fd1362, %fd1169, %fd1361;
	div.rn.f64 	%fd1363, %fd1362, 0d41EFFFF4D7600000;
	cvt.rmi.f64.f64 	%fd1364, %fd1363;
	mul.f64 	%fd1365, %fd1364, 0d41EFFFF4D7600000;
	sub.f64 	%fd1366, %fd1362, %fd1365;
	setp.lt.f64 	%p211, %fd1366, 0d0000000000000000;
	add.f64 	%fd1367, %fd1366, 0d41EFFFF4D7600000;
	selp.f64 	%fd1368, %fd1367, %fd1366, %p211;
	mul.f64 	%fd1369, %fd1171, %fd1361;
	div.rn.f64 	%fd1370, %fd1369, 0d41EFFFF4D7600000;
	cvt.rmi.f64.f64 	%fd1371, %fd1370;
	mul.f64 	%fd1372, %fd1371, 0d41EFFFF4D7600000;
	sub.f64 	%fd1373, %fd1369, %fd1372;
	setp.lt.f64 	%p212, %fd1373, 0d0000000000000000;
	add.f64 	%fd1374, %fd1373, 0d41EFFFF4D7600000;
	selp.f64 	%fd1375, %fd1374, %fd1373, %p212;
	fma.rn.f64 	%fd1376, %fd1368, 0d4100000000000000, %fd1375;
	div.rn.f64 	%fd1377, %fd1376, 0d41EFFFF4D7600000;
	cvt.rmi.f64.f64 	%fd1378, %fd1377;
	mul.f64 	%fd1379, %fd1378, 0d41EFFFF4D7600000;
	sub.f64 	%fd1380, %fd1376, %fd1379;
	setp.lt.f64 	%p213, %fd1380, 0d0000000000000000;
	add.f64 	%fd1381, %fd1380, 0d41EFFFF4D7600000;
	selp.f64 	%fd1382, %fd1381, %fd1380, %p213;
	setp.lt.f64 	%p214, %fd1382, 0d0000000000000000;
	add.f64 	%fd1383, %fd1382, 0d41EFFFF4D7600000;
	selp.f64 	%fd1384, %fd1383, %fd1382, %p214;
	add.f64 	%fd1385, %fd1360, %fd1384;
	cvt.rn.f64.u32 	%fd1386, %r221;
	mul.f64 	%fd1387, %fd1174, %fd1386;
	div.rn.f64 	%fd1388, %fd1387, 0d41EFFFF4D7600000;
	cvt.rmi.f64.f64 	%fd1389, %fd1388;
	mul.f64 	%fd1390, %fd1389, 0d41EFFFF4D7600000;
	sub.f64 	%fd1391, %fd1387, %fd1390;
	setp.lt.f64 	%p215, %fd1391, 0d0000000000000000;
	add.f64 	%fd1392, %fd1391, 0d41EFFFF4D7600000;
	selp.f64 	%fd1393, %fd1392, %fd1391, %p215;
	mul.f64 	%fd1394, %fd1176, %fd1386;
	div.rn.f64 	%fd1395, %fd1394, 0d41EFFFF4D7600000;
	cvt.rmi.f64.f64 	%fd1396, %fd1395;
	mul.f64 	%fd1397, %fd1396, 0d41EFFFF4D7600000;
	sub.f64 	%fd1398, %fd1394, %fd1397;
	setp.lt.f64 	%p216, %fd1398, 0d0000000000000000;
	add.f64 	%fd1399, %fd1398, 0d41EFFFF4D7600000;
	selp.f64 	%fd1400, %fd1399, %fd1398, %p216;
	fma.rn.f64 	%fd1401, %fd1393, 0d4100000000000000, %fd1400;
	div.rn.f64 	%fd1402, %fd1401, 0d41EFFFF4D7600000;
	cvt.rmi.f64.f64 	%fd1403, %fd1402;
	mul.f64 	%fd1404, %fd1403, 0d41EFFFF4D7600000;
	sub.f64 	%fd1405, %fd1401, %fd1404;
	setp.lt.f64 	%p217, %fd1405, 0d0000000000000000;
	add.f64 	%fd1406, %fd1405, 0d41EFFFF4D7600000;
	selp.f64 	%fd1407, %fd1406, %fd1405, %p217;
	setp.lt.f64 	%p218, %fd1407, 0d0000000000000000;
	add.f64 	%fd1408, %fd1407, 0d41EFFFF4D7600000;
	selp.f64 	%fd1409, %fd1408, %fd1407, %p218;
	add.f64 	%fd1410, %fd1385, %fd1409;
	div.rn.f64 	%fd1411, %fd1410, 0d41EFFFF4D7600000;
	cvt.rmi.f64.f64 	%fd1412, %fd1411;
	mul.f64 	%fd1413, %fd1412, 0d41EFFFF4D7600000;
	sub.f64 	%fd1414, %fd1410, %fd1413;
	setp.lt.f64 	%p219, %fd1414, 0d0000000000000000;
	add.f64 	%fd1415, %fd1414, 0d41EFFFF4D7600000;
	selp.f64 	%fd1416, %fd1415, %fd1414, %p219;
	ld.global.u32 	%r157, [%rd27+12];
	cvt.rn.f64.u32 	%fd1417, %r157;
	mul.f64 	%fd1418, %fd1417, 0d3EE0000000000000;
	cvt.rmi.f64.f64 	%fd1419, %fd1418;
	mul.f64 	%fd1420, %fd1419, 0d4100000000000000;
	sub.f64 	%fd1421, %fd1417, %fd1420;
	ld.global.u32 	%r158, [%rd27+16];
	cvt.rn.f64.u32 	%fd1422, %r158;
	mul.f64 	%fd1423, %fd1422, 0d3EE0000000000000;
	cvt.rmi.f64.f64 	%fd1424, %fd1423;
	mul.f64 	%fd1425, %fd1424, 0d4100000000000000;
	sub.f64 	%fd1426, %fd1422, %fd1425;
	ld.global.u32 	%r159, [%rd27+20];
	cvt.rn.f64.u32 	%fd1427, %r159;
	mul.f64 	%fd1428, %fd1427, 0d3EE0000000000000;
	cvt.rmi.f64.f64 	%fd1429, %fd1428;
	mul.f64 	%fd1430, %fd1429, 0d4100000000000000;
	sub.f64 	%fd1431, %fd1427, %fd1430;
	mul.f64 	%fd1432, %fd1419, %fd1177;
	div.rn.f64 	%fd1433, %fd1432, 0d41EFFFF4D7600000;
	cvt.rmi.f64.f64 	%fd1434, %fd1433;
	mul.f64 	%fd1435, %fd1434, 0d41EFFFF4D7600000;
	sub.f64 	%fd1436, %fd1432, %fd1435;
	setp.lt.f64 	%p220, %fd1436, 0d0000000000000000;
	add.f64 	%fd1437, %fd1436, 0d41EFFFF4D7600000;
	selp.f64 	%fd1438, %fd1437, %fd1436, %p220;
	mul.f64 	%fd1439, %fd1421, %fd1177;
	div.rn.f64 	%fd1440, %fd1439, 0d41EFFFF4D7600000;
	cvt.rmi.f64.f64 	%fd1441, %fd1440;
	mul.f64 	%fd1442, %fd1441, 0d41EFFFF4D7600000;
	sub.f64 	%fd1443, %fd1439, %fd1442;
	setp.lt.f64 	%p221, %fd1443, 0d0000000000000000;
	add.f64 	%fd1444, %fd1443, 0d41EFFFF4D7600000;
	selp.f64 	%fd1445, %fd1444, %fd1443, %p221;
	fma.rn.f64 	%fd1446, %fd1438, 0d4100000000000000, %fd1445;
	div.rn.f64 	%fd1447, %fd1446, 0d41EFFFF4D7600000;
	cvt.rmi.f64.f64 	%fd1448, %fd1447;
	mul.f64 	%fd1449, %fd1448, 0d41EFFFF4D7600000;
	sub.f64 	%fd1450, %fd1446, %fd1449;
	setp.lt.f64 	%p222, %fd1450, 0d0000000000000000;
	add.f64 	%fd1451, %fd1450, 0d41EFFFF4D7600000;
	selp.f64 	%fd1452, %fd1451, %fd1450, %p222;
	setp.lt.f64 	%p223, %fd1452, 0d0000000000000000;
	add.f64 	%fd1453, %fd1452, 0d41EFFFF4D7600000;
	selp.f64 	%fd1454, %fd1453, %fd1452, %p223;
	mul.f64 	%fd1455, %fd1424, %fd1201;
	div.rn.f64 	%fd1456, %fd1455, 0d41EFFFF4D7600000;
	cvt.rmi.f64.f64 	%fd1457, %fd1456;
	mul.f64 	%fd1458, %fd1457, 0d41EFFFF4D7600000;
	sub.f64 	%fd1459, %fd1455, %fd1458;
	setp.lt.f64 	%p224, %fd1459, 0d0000000000000000;
	add.f64 	%fd1460, %fd1459, 0d41EFFFF4D7600000;
	selp.f64 	%fd1461, %fd1460, %fd1459, %p224;
	mul.f64 	%fd1462, %fd1426, %fd1201;
	div.rn.f64 	%fd1463, %fd1462, 0d41EFFFF4D7600000;
	cvt.rmi.f64.f64 	%fd1464, %fd1463;
	mul.f64 	%fd1465, %fd1464, 0d41EFFFF4D7600000;
	sub.f64 	%fd1466, %fd1462, %fd1465;
	setp.lt.f64 	%p225, %fd1466, 0d0000000000000000;
	add.f64 	%fd1467, %fd1466, 0d41EFFFF4D7600000;
	selp.f64 	%fd1468, %fd1467, %fd1466, %p225;
	fma.rn.f64 	%fd1469, %fd1461, 0d4100000000000000, %fd1468;
	div.rn.f64 	%fd1470, %fd1469, 0d41EFFFF4D7600000;
	cvt.rmi.f64.f64 	%fd1471, %fd1470;
	mul.f64 	%fd1472, %fd1471, 0d41EFFFF4D7600000;
	sub.f64 	%fd1473, %fd1469, %fd1472;
	setp.lt.f64 	%p226, %fd1473, 0d0000000000000000;
	add.f64 	%fd1474, %fd1473, 0d41EFFFF4D7600000;
	selp.f64 	%fd1475, %fd1474, %fd1473, %p226;
	setp.lt.f64 	%p227, %fd1475, 0d0000000000000000;
	add.f64 	%fd1476, %fd1475, 0d41EFFFF4D7600000;
	selp.f64 	%fd1477, %fd1476, %fd1475, %p227;
	add.f64 	%fd1478, %fd1454, %fd1477;
	mul.f64 	%fd1479, %fd1429, %fd1226;
	div.rn.f64 	%fd1480, %fd1479, 0d41EFFFF4D7600000;
	cvt.rmi.f64.f64 	%fd1481, %fd1480;
	mul.f64 	%fd1482, %fd1481, 0d41EFFFF4D7600000;
	sub.f64 	%fd1483, %fd1479, %fd1482;
	setp.lt.f64 	%p228, %fd1483, 0d0000000000000000;
	add.f64 	%fd1484, %fd1483, 0d41EFFFF4D7600000;
	selp.f64 	%fd1485, %fd1484, %fd1483, %p228;
	mul.f64 	%fd1486, %fd1431, %fd1226;
	div.rn.f64 	%fd1487, %fd1486, 0d41EFFFF4D7600000;
	cvt.rmi.f64.f64 	%fd1488, %fd1487;
	mul.f64 	%fd1489, %fd1488, 0d41EFFFF4D7600000;
	sub.f64 	%fd1490, %fd1486, %fd1489;
	setp.lt.f64 	%p229, %fd1490, 0d0000000000000000;
	add.f64 	%fd1491, %fd1490, 0d41EFFFF4D7600000;
	selp.f64 	%fd1492, %fd1491, %fd1490, %p229;
	fma.rn.f64 	%fd1493, %fd1485, 0d4100000000000000, %fd1492;
	div.rn.f64 	%fd1494, %fd1493, 0d41EFFFF4D7600000;
	cvt.rmi.f64.f64 	%fd1495, %fd1494;
	mul.f64 	%fd1496, %fd1495, 0d41EFFFF4D7600000;
	sub.f64 	%fd1497, %fd1493, %fd1496;
	setp.lt.f64 	%p230, %fd1497, 0d0000000000000000;
	add.f64 	%fd1498, %fd1497, 0d41EFFFF4D7600000;
	selp.f64 	%fd1499, %fd1498, %fd1497, %p230;
	setp.lt.f64 	%p231, %fd1499, 0d0000000000000000;
	add.f64 	%fd1500, %fd1499, 0d41EFFFF4D7600000;
	selp.f64 	%fd1501, %fd1500, %fd1499, %p231;
	add.f64 	%fd1502, %fd1478, %fd1501;
	div.rn.f64 	%fd1503, %fd1502, 0d41EFFFF4D7600000;
	cvt.rmi.f64.f64 	%fd1504, %fd1503;
	mul.f64 	%fd1505, %fd1504, 0d41EFFFF4D7600000;
	sub.f64 	%fd1506, %fd1502, %fd1505;
	setp.lt.f64 	%p232, %fd1506, 0d0000000000000000;
	add.f64 	%fd1507, %fd1506, 0d41EFFFF4D7600000;
	selp.f64 	%fd1508, %fd1507, %fd1506, %p232;
	mul.f64 	%fd1509, %fd1419, %fd1257;
	div.rn.f64 	%fd1510, %fd1509, 0d41EFFFF4D7600000;
	cvt.rmi.f64.f64 	%fd1511, %fd1510;
	mul.f64 	%fd1512, %fd1511, 0d41EFFFF4D7600000;
	sub.f64 	%fd1513, %fd1509, %fd1512;
	setp.lt.f64 	%p233, %fd1513, 0d0000000000000000;
	add.f64 	%fd1514, %fd1513, 0d41EFFFF4D7600000;
	selp.f64 	%fd1515, %fd1514, %fd1513, %p233;
	mul.f64 	%fd1516, %fd1421, %fd1257;
	div.rn.f64 	%fd1517, %fd1516, 0d41EFFFF4D7600000;
	cvt.rmi.f64.f64 	%fd1518, %fd1517;
	mul.f64 	%fd1519, %fd1518, 0d41EFFFF4D7600000;
	sub.f64 	%fd1520, %fd1516, %fd1519;
	setp.lt.f64 	%p234, %fd1520, 0d0000000000000000;
	add.f64 	%fd1521, %fd1520, 0d41EFFFF4D7600000;
	selp.f64 	%fd1522, %fd1521, %fd1520, %p234;
	fma.rn.f64 	%fd1523, %fd1515, 0d4100000000000000, %fd1522;
	div.rn.f64 	%fd1524, %fd1523, 0d41EFFFF4D7600000;
	cvt.rmi.f64.f64 	%fd1525, %fd1524;
	mul.f64 	%fd1526, %fd1525, 0d41EFFFF4D7600000;
	sub.f64 	%fd1527, %fd1523, %fd1526;
	setp.lt.f64 	%p235, %fd1527, 0d0000000000000000;
	add.f64 	%fd1528, %fd1527, 0d41EFFFF4D7600000;
	selp.f64 	%fd1529, %fd1528, %fd1527, %p235;
	setp.lt.f64 	%p236, %fd1529, 0d0000000000000000;
	add.f64 	%fd1530, %fd1529, 0d41EFFFF4D7600000;
	selp.f64 	%fd1531, %fd1530, %fd1529, %p236;
	mul.f64 	%fd1532, %fd1424, %fd1281;
	div.rn.f64 	%fd1533, %fd1532, 0d41EFFFF4D7600000;
	cvt.rmi.f64.f64 	%fd1534, %fd1533;
	mul.f64 	%fd1535, %fd1534, 0d41EFFFF4D7600000;
	sub.f64 	%fd1536, %fd1532, %fd1535;
	setp.lt.f64 	%p237, %fd1536, 0d0000000000000000;
	add.f64 	%fd1537, %fd1536, 0d41EFFFF4D7600000;
	selp.f64 	%fd1538, %fd1537, %fd1536, %p237;
	mul.f64 	%fd1539, %fd1426, %fd1281;
	div.rn.f64 	%fd1540, %fd1539, 0d41EFFFF4D7600000;
	cvt.rmi.f64.f64 	%fd1541, %fd1540;
	mul.f64 	%fd1542, %fd1541, 0d41EFFFF4D7600000;
	sub.f64 	%fd1543, %fd1539, %fd1542;
	setp.lt.f64 	%p238, %fd1543, 0d0000000000000000;
	add.f64 	%fd1544, %fd1543, 0d41EFFFF4D7600000;
	selp.f64 	%fd1545, %fd1544, %fd1543, %p238;
	fma.rn.f64 	%fd1546, %fd1538, 0d4100000000000000, %fd1545;
	div.rn.f64 	%fd1547, %fd1546, 0d41EFFFF4D7600000;
	cvt.rmi.f64.f64 	%fd1548, %fd1547;
	mul.f64 	%fd1549, %fd1548, 0d41EFFFF4D7600000;
	sub.f64 	%fd1550, %fd1546, %fd1549;
	setp.lt.f64 	%p239, %fd1550, 0d0000000000000000;
	add.f64 	%fd1551, %fd1550, 0d41EFFFF4D7600000;
	selp.f64 	%fd1552, %fd1551, %fd1550, %p239;
	setp.lt.f64 	%p240, %fd1552, 0d0000000000000000;
	add.f64 	%fd1553, %fd1552, 0d41EFFFF4D7600000;
	selp.f64 	%fd1554, %fd1553, %fd1552, %p240;
	add.f64 	%fd1555, %fd1531, %fd1554;
	mul.f64 	%fd1556, %fd1429, %fd1306;
	div.rn.f64 	%fd1557, %fd1556, 0d41EFFFF4D7600000;
	cvt.rmi.f64.f64 	%fd1558, %fd1557;
	mul.f64 	%fd1559, %fd1558, 0d41EFFFF4D7600000;
	sub.f64 	%fd1560, %fd1556, %fd1559;
	setp.lt.f64 	%p241, %fd1560, 0d0000000000000000;
	add.f64 	%fd1561, %fd1560, 0d41EFFFF4D7600000;
	selp.f64 	%fd1562, %fd1561, %fd1560, %p241;
	mul.f64 	%fd1563, %fd1431, %fd1306;
	div.rn.f64 	%fd1564, %fd1563, 0d41EFFFF4D7600000;
	cvt.rmi.f64.f64 	%fd1565, %fd1564;
	mul.f64 	%fd1566, %fd1565, 0d41EFFFF4D7600000;
	sub.f64 	%fd1567, %fd1563, %fd1566;
	setp.lt.f64 	%p242, %fd1567, 0d0000000000000000;
	add.f64 	%fd1568, %fd1567, 0d41EFFFF4D7600000;
	selp.f64 	%fd1569, %fd1568, %fd1567, %p242;
	fma.rn.f64 	%fd1570, %fd1562, 0d4100000000000000, %fd1569;
	div.rn.f64 	%fd1571, %fd1570, 0d41EFFFF4D7600000;
	cvt.rmi.f64.f64 	%fd1572, %fd1571;
	mul.f64 	%fd1573, %fd1572, 0d41EFFFF4D7600000;
	sub.f64 	%fd1574, %fd1570, %fd1573;
	setp.lt.f64 	%p243, %fd1574, 0d0000000000000000;
	add.f64 	%fd1575, %fd1574, 0d41EFFFF4D7600000;
	selp.f64 	%fd1576, %fd1575, %fd1574, %p243;
	setp.lt.f64 	%p244, %fd1576, 0d0000000000000000;
	add.f64 	%fd1577, %fd1576, 0d41EFFFF4D7600000;
	selp.f64 	%fd1578, %fd1577, %fd1576, %p244;
	add.f64 	%fd1579, %fd1555, %fd1578;
	div.rn.f64 	%fd1580, %fd1579, 0d41EFFFF4D7600000;
	cvt.rmi.f64.f64 	%fd1581, %fd1580;
	mul.f64 	%fd1582, %fd1581, 0d41EFFFF4D7600000;
	sub.f64 	%fd1583, %fd1579, %fd1582;
	setp.lt.f64 	%p245, %fd1583, 0d0000000000000000;
	add.f64 	%fd1584, %fd1583, 0d41EFFFF4D7600000;
	selp.f64 	%fd1585, %fd1584, %fd1583, %p245;
	mul.f64 	%fd1586, %fd1419, %fd1337;
	div.rn.f64 	%fd1587, %fd1586, 0d41EFFFF4D7600000;
	cvt.rmi.f64.f64 	%fd1588, %fd1587;
	mul.f64 	%fd1589, %fd1588, 0d41EFFFF4D7600000;
	sub.f64 	%fd1590, %fd1586, %fd1589;
	setp.lt.f64 	%p246, %fd1590, 0d0000000000000000;
	add.f64 	%fd1591, %fd1590, 0d41EFFFF4D7600000;
	selp.f64 	%fd1592, %fd1591, %fd1590, %p246;
	mul.f64 	%fd1593, %fd1421, %fd1337;
	div.rn.f64 	%fd1594, %fd1593, 0d41EFFFF4D7600000;
	cvt.rmi.f64.f64 	%fd1595, %fd1594;
	mul.f64 	%fd1596, %fd1595, 0d41EFFFF4D7600000;
	sub.f64 	%fd1597, %fd1593, %fd1596;
	setp.lt.f64 	%p247, %fd1597, 0d0000000000000000;
	add.f64 	%fd1598, %fd1597, 0d41EFFFF4D7600000;
	selp.f64 	%fd1599, %fd1598, %fd1597, %p247;
	fma.rn.f64 	%fd1600, %fd1592, 0d4100000000000000, %fd1599;
	div.rn.f64 	%fd1601, %fd1600, 0d41EFFFF4D7600000;
	cvt.rmi.f64.f64 	%fd1602, %fd1601;
	mul.f64 	%fd1603, %fd1602, 0d41EFFFF4D7600000;
	sub.f64 	%fd1604, %fd1600, %fd1603;
	setp.lt.f64 	%p248, %fd1604, 0d0000000000000000;
	add.f64 	%fd1605, %fd1604, 0d41EFFFF4D7600000;
	selp.f64 	%fd1606, %fd1605, %fd1604, %p248;
	setp.lt.f64 	%p249, %fd1606, 0d0000000000000000;
	add.f64 	%fd1607, %fd1606, 0d41EFFFF4D7600000;
	selp.f64 	%fd1608, %fd1607, %fd1606, %p249;
	mul.f64 	%fd1609, %fd1424, %fd1361;
	div.rn.f64 	%fd1610, %fd1609, 0d41EFFFF4D7600000;
	cvt.rmi.f64.f64 	%fd1611, %fd1610;
	mul.f64 	%fd1612, %fd1611, 0d41EFFFF4D7600000;
	sub.f64 	%fd1613, %fd1609, %fd1612;
	setp.lt.f64 	%p250, %fd1613, 0d0000000000000000;
	add.f64 	%fd1614, %fd1613, 0d41EFFFF4D7600000;
	selp.f64 	%fd1615, %fd1614, %fd1613, %p250;
	mul.f64 	%fd1616, %fd1426, %fd1361;
	div.rn.f64 	%fd1617, %fd1616, 0d41EFFFF4D7600000;
	cvt.rmi.f64.f64 	%fd1618, %fd1617;
	mul.f64 	%fd1619, %fd1618, 0d41EFFFF4D7600000;
	sub.f64 	%fd1620, %fd1616, %fd1619;
	setp.lt.f64 	%p251, %fd1620, 0d0000000000000000;
	add.f64 	%fd1621, %fd1620, 0d41EFFFF4D7600000;
	selp.f64 	%fd1622, %fd1621, %fd1620, %p251;
	fma.rn.f64 	%fd1623, %fd1615, 0d4100000000000000, %fd1622;
	div.rn.f64 	%fd1624, %fd1623, 0d41EFFFF4D7600000;
	cvt.rmi.f64.f64 	%fd1625, %fd1624;
	mul.f64 	%fd1626, %fd1625, 0d41EFFFF4D7600000;
	sub.f64 	%fd1627, %fd1623, %fd1626;
	setp.lt.f64 	%p252, %fd1627, 0d0000000000000000;
	add.f64 	%fd1628, %fd1627, 0d41EFFFF4D7600000;
	selp.f64 	%fd1629, %fd1628, %fd1627, %p252;
	setp.lt.f64 	%p253, %fd1629, 0d0000000000000000;
	add.f64 	%fd1630, %fd1629, 0d41EFFFF4D7600000;
	selp.f64 	%fd1631, %fd1630, %fd1629, %p253;
	add.f64 	%fd1632, %fd1608, %fd1631;
	mul.f64 	%fd1633, %fd1429, %fd1386;
	div.rn.f64 	%fd1634, %fd1633, 0d41EFFFF4D7600000;
	cvt.rmi.f64.f64 	%fd1635, %fd1634;
	mul.f64 	%fd1636, %fd1635, 0d41EFFFF4D7600000;
	sub.f64 	%fd1637, %fd1633, %fd1636;
	setp.lt.f64 	%p254, %fd1637, 0d0000000000000000;
	add.f64 	%fd1638, %fd1637, 0d41EFFFF4D7600000;
	selp.f64 	%fd1639, %fd1638, %fd1637, %p254;
	mul.f64 	%fd1640, %fd1431, %fd1386;
	div.rn.f64 	%fd1641, %fd1640, 0d41EFFFF4D7600000;
	cvt.rmi.f64.f64 	%fd1642, %fd1641;
	mul.f64 	%fd1643, %fd1642, 0d41EFFFF4D7600000;
	sub.f64 	%fd1644, %fd1640, %fd1643;
	setp.lt.f64 	%p255, %fd1644, 0d0000000000000000;
	add.f64 	%fd1645, %fd1644, 0d41EFFFF4D7600000;
	selp.f64 	%fd1646, %fd1645, %fd1644, %p255;
	fma.rn.f64 	%fd1647, %fd1639, 0d4100000000000000, %fd1646;
	div.rn.f64 	%fd1648, %fd1647, 0d41EFFFF4D7600000;
	cvt.rmi.f64.f64 	%fd1649, %fd1648;
	mul.f64 	%fd1650, %fd1649, 0d41EFFFF4D7600000;
	sub.f64 	%fd1651, %fd1647, %fd1650;
	setp.lt.f64 	%p256, %fd1651, 0d0000000000000000;
	add.f64 	%fd1652, %fd1651, 0d41EFFFF4D7600000;
	selp.f64 	%fd1653, %fd1652, %fd1651, %p256;
	setp.lt.f64 	%p257, %fd1653, 0d0000000000000000;
	add.f64 	%fd1654, %fd1653, 0d41EFFFF4D7600000;
	selp.f64 	%fd1655, %fd1654, %fd1653, %p257;
	add.f64 	%fd1656, %fd1632, %fd1655;
	div.rn.f64 	%fd1657, %fd1656, 0d41EFFFF4D7600000;
	cvt.rmi.f64.f64 	%fd1658, %fd1657;
	mul.f64 	%fd1659, %fd1658, 0d41EFFFF4D7600000;
	sub.f64 	%fd1660, %fd1656, %fd1659;
	setp.lt.f64 	%p258, %fd1660, 0d0000000000000000;
	add.f64 	%fd1661, %fd1660, 0d41EFFFF4D7600000;
	selp.f64 	%fd1662, %fd1661, %fd1660, %p258;
	ld.global.u32 	%r160, [%rd27+24];
	cvt.rn.f64.u32 	%fd1663, %r160;
	mul.f64 	%fd1664, %fd1663, 0d3EE0000000000000;
	cvt.rmi.f64.f64 	%fd1665, %fd1664;
	mul.f64 	%fd1666, %fd1665, 0d4100000000000000;
	sub.f64 	%fd1667, %fd1663, %fd1666;
	ld.global.u32 	%r161, [%rd27+28];
	cvt.rn.f64.u32 	%fd1668, %r161;
	mul.f64 	%fd1669, %fd1668, 0d3EE0000000000000;
	cvt.rmi.f64.f64 	%fd1670, %fd1669;
	mul.f64 	%fd1671, %fd1670, 0d4100000000000000;
	sub.f64 	%fd1672, %fd1668, %fd1671;
	ld.global.u32 	%r162, [%rd27+32];
	cvt.rn.f64.u32 	%fd1673, %r162;
	mul.f64 	%fd1674, %fd1673, 0d3EE0000000000000;
	cvt.rmi.f64.f64 	%fd1675, %fd1674;
	mul.f64 	%fd1676, %fd1675, 0d4100000000000000;
	sub.f64 	%fd1677, %fd1673, %fd1676;
	mul.f64 	%fd1678, %fd1665, %fd1177;
	div.rn.f64 	%fd1679, %fd1678, 0d41EFFFF4D7600000;
	cvt.rmi.f64.f64 	%fd1680, %fd1679;
	mul.f64 	%fd1681, %fd1680, 0d41EFFFF4D7600000;
	sub.f64 	%fd1682, %fd1678, %fd1681;
	setp.lt.f64 	%p259, %fd1682, 0d0000000000000000;
	add.f64 	%fd1683, %fd1682, 0d41EFFFF4D7600000;
	selp.f64 	%fd1684, %fd1683, %fd1682, %p259;
	mul.f64 	%fd1685, %fd1667, %fd1177;
	div.rn.f64 	%fd1686, %fd1685, 0d41EFFFF4D7600000;
	cvt.rmi.f64.f64 	%fd1687, %fd1686;
	mul.f64 	%fd1688, %fd1687, 0d41EFFFF4D7600000;
	sub.f64 	%fd1689, %fd1685, %fd1688;
	setp.lt.f64 	%p260, %fd1689, 0d0000000000000000;
	add.f64 	%fd1690, %fd1689, 0d41EFFFF4D7600000;
	selp.f64 	%fd1691, %fd1690, %fd1689, %p260;
	fma.rn.f64 	%fd1692, %fd1684, 0d4100000000000000, %fd1691;
	div.rn.f64 	%fd1693, %fd1692, 0d41EFFFF4D7600000;
	cvt.rmi.f64.f64 	%fd1694, %fd1693;
	mul.f64 	%fd1695, %fd1694, 0d41EFFFF4D7600000;
	sub.f64 	%fd1696, %fd1692, %fd1695;
	setp.lt.f64 	%p261, %fd1696, 0d0000000000000000;
	add.f64 	%fd1697, %fd1696, 0d41EFFFF4D7600000;
	selp.f64 	%fd1698, %fd1697, %fd1696, %p261;
	setp.lt.f64 	%p262, %fd1698, 0d0000000000000000;
	add.f64 	%fd1699, %fd1698, 0d41EFFFF4D7600000;
	selp.f64 	%fd1700, %fd1699, %fd1698, %p262;
	mul.f64 	%fd1701, %fd1670, %fd1201;
	div.rn.f64 	%fd1702, %fd1701, 0d41EFFFF4D7600000;
	cvt.rmi.f64.f64 	%fd1703, %fd1702;
	mul.f64 	%fd1704, %fd1703, 0d41EFFFF4D7600000;
	sub.f64 	%fd1705, %fd1701, %fd1704;
	setp.lt.f64 	%p263, %fd1705, 0d0000000000000000;
	add.f64 	%fd1706, %fd1705, 0d41EFFFF4D7600000;
	selp.f64 	%fd1707, %fd1706, %fd1705, %p263;
	mul.f64 	%fd1708, %fd1672, %fd1201;
	div.rn.f64 	%fd1709, %fd1708, 0d41EFFFF4D7600000;
	cvt.rmi.f64.f64 	%fd1710, %fd1709;
	mul.f64 	%fd1711, %fd1710, 0d41EFFFF4D7600000;
	sub.f64 	%fd1712, %fd1708, %fd1711;
	setp.lt.f64 	%p264, %fd1712, 0d0000000000000000;
	add.f64 	%fd1713, %fd1712, 0d41EFFFF4D7600000;
	selp.f64 	%fd1714, %fd1713, %fd1712, %p264;
	fma.rn.f64 	%fd1715, %fd1707, 0d4100000000000000, %fd1714;
	div.rn.f64 	%fd1716, %fd1715, 0d41EFFFF4D7600000;
	cvt.rmi.f64.f64 	%fd1717, %fd1716;
	mul.f64 	%fd1718, %fd1717, 0d41EFFFF4D7600000;
	sub.f64 	%fd1719, %fd1715, %fd1718;
	setp.lt.f64 	%p265, %fd1719, 0d0000000000000000;
	add.f64 	%fd1720, %fd1719, 0d41EFFFF4D7600000;
	selp.f64 	%fd1721, %fd1720, %fd1719, %p265;
	setp.lt.f64 	%p266, %fd1721, 0d0000000000000000;
	add.f64 	%fd1722, %fd1721, 0d41EFFFF4D7600000;
	selp.f64 	%fd1723, %fd1722, %fd1721, %p266;
	add.f64 	%fd1724, %fd1700, %fd1723;
	mul.f64 	%fd1725, %fd1675, %fd1226;
	div.rn.f64 	%fd1726, %fd1725, 0d41EFFFF4D7600000;
	cvt.rmi.f64.f64 	%fd1727, %fd1726;
	mul.f64 	%fd1728, %fd1727, 0d41EFFFF4D7600000;
	sub.f64 	%fd1729, %fd1725, %fd1728;
	setp.lt.f64 	%p267, %fd1729, 0d0000000000000000;
	add.f64 	%fd1730, %fd1729, 0d41EFFFF4D7600000;
	selp.f64 	%fd1731, %fd1730, %fd1729, %p267;
	mul.f64 	%fd1732, %fd1677, %fd1226;
	div.rn.f64 	%fd1733, %fd1732, 0d41EFFFF4D7600000;
	cvt.rmi.f64.f64 	%fd1734, %fd1733;
	mul.f64 	%fd1735, %fd1734, 0d41EFFFF4D7600000;
	sub.f64 	%fd1736, %fd1732, %fd1735;
	setp.lt.f64 	%p268, %fd1736, 0d0000000000000000;
	add.f64 	%fd1737, %fd1736, 0d41EFFFF4D7600000;
	selp.f64 	%fd1738, %fd1737, %fd1736, %p268;
	fma.rn.f64 	%fd1739, %fd1731, 0d4100000000000000, %fd1738;
	div.rn.f64 	%fd1740, %fd1739, 0d41EFFFF4D7600000;
	cvt.rmi.f64.f64 	%fd1741, %fd1740;
	mul.f64 	%fd1742, %fd1741, 0d41EFFFF4D7600000;
	sub.f64 	%fd1743, %fd1739, %fd1742;
	setp.lt.f64 	%p269, %fd1743, 0d0000000000000000;
	add.f64 	%fd1744, %fd1743, 0d41EFFFF4D7600000;
	selp.f64 	%fd1745, %fd1744, %fd1743, %p269;
	setp.lt.f64 	%p270, %fd1745, 0d0000000000000000;
	add.f64 	%fd1746, %fd1745, 0d41EFFFF4D7600000;
	selp.f64 	%fd1747, %fd1746, %fd1745, %p270;
	add.f64 	%fd1748, %fd1724, %fd1747;
	div.rn.f64 	%fd1749, %fd1748, 0d41EFFFF4D7600000;
	cvt.rmi.f64.f64 	%fd1750, %fd1749;
	mul.f64 	%fd1751, %fd1750, 0d41EFFFF4D7600000;
	sub.f64 	%fd1752, %fd1748, %fd1751;
	setp.lt.f64 	%p271, %fd1752, 0d0000000000000000;
	add.f64 	%fd1753, %fd1752, 0d41EFFFF4D7600000;
	selp.f64 	%fd1754, %fd1753, %fd1752, %p271;
	mul.f64 	%fd1755, %fd1665, %fd1257;
	div.rn.f64 	%fd1756, %fd1755, 0d41EFFFF4D7600000;
	cvt.rmi.f64.f64 	%fd1757, %fd1756;
	mul.f64 	%fd1758, %fd1757, 0d41EFFFF4D7600000;
	sub.f64 	%fd1759, %fd1755, %fd1758;
	setp.lt.f64 	%p272, %fd1759, 0d0000000000000000;
	add.f64 	%fd1760, %fd1759, 0d41EFFFF4D7600000;
	selp.f64 	%fd1761, %fd1760, %fd1759, %p272;
	mul.f64 	%fd1762, %fd1667, %fd1257;
	div.rn.f64 	%fd1763, %fd1762, 0d41EFFFF4D7600000;
	cvt.rmi.f64.f64 	%fd1764, %fd1763;
	mul.f64 	%fd1765, %fd1764, 0d41EFFFF4D7600000;
	sub.f64 	%fd1766, %fd1762, %fd1765;
	setp.lt.f64 	%p273, %fd1766, 0d0000000000000000;
	add.f64 	%fd1767, %fd1766, 0d41EFFFF4D7600000;
	selp.f64 	%fd1768, %fd1767, %fd1766, %p273;
	fma.rn.f64 	%fd1769, %fd1761, 0d4100000000000000, %fd1768;
	div.rn.f64 	%fd1770, %fd1769, 0d41EFFFF4D7600000;
	cvt.rmi.f64.f64 	%fd1771, %fd1770;
	mul.f64 	%fd1772, %fd1771, 0d41EFFFF4D7600000;
	sub.f64 	%fd1773, %fd1769, %fd1772;
	setp.lt.f64 	%p274, %fd1773, 0d0000000000000000;
	add.f64 	%fd1774, %fd1773, 0d41EFFFF4D7600000;
	selp.f64 	%fd1775, %fd1774, %fd1773, %p274;
	setp.lt.f64 	%p275, %fd1775, 0d0000000000000000;
	add.f64 	%fd1776, %fd1775, 0d41EFFFF4D7600000;
	selp.f64 	%fd1777, %fd1776, %fd1775, %p275;
	mul.f64 	%fd1778, %fd1670, %fd1281;
	div.rn.f64 	%fd1779, %fd1778, 0d41EFFFF4D7600000;
	cvt.rmi.f64.f64 	%fd1780, %fd1779;
	mul.f64 	%fd1781, %fd1780, 0d41EFFFF4D7600000;
	sub.f64 	%fd1782, %fd1778, %fd1781;
	setp.lt.f64 	%p276, %fd1782, 0d0000000000000000;
	add.f64 	%fd1783, %fd1782, 0d41EFFFF4D7600000;
	selp.f64 	%fd1784, %fd1783, %fd1782, %p276;
	mul.f64 	%fd1785, %fd1672, %fd1281;
	div.rn.f64 	%fd1786, %fd1785, 0d41EFFFF4D7600000;
	cvt.rmi.f64.f64 	%fd1787, %fd1786;
	mul.f64 	%fd1788, %fd1787, 0d41EFFFF4D7600000;
	sub.f64 	%fd1789, %fd1785, %fd1788;
	setp.lt.f64 	%p277, %fd1789, 0d0000000000000000;
	add.f64 	%fd1790, %fd1789, 0d41EFFFF4D7600000;
	selp.f64 	%fd1791, %fd1790, %fd1789, %p277;
	fma.rn.f64 	%fd1792, %fd1784, 0d4100000000000000, %fd1791;
	div.rn.f64 	%fd1793, %fd1792, 0d41EFFFF4D7600000;
	cvt.rmi.f64.f64 	%fd1794, %fd1793;
	mul.f64 	%fd1795, %fd1794, 0d41EFFFF4D7600000;
	sub.f64 	%fd1796, %fd1792, %fd1795;
	setp.lt.f64 	%p278, %fd1796, 0d0000000000000000;
	add.f64 	%fd1797, %fd1796, 0d41EFFFF4D7600000;
	selp.f64 	%fd1798, %fd1797, %fd1796, %p278;
	setp.lt.f64 	%p279, %fd1798, 0d0000000000000000;
	add.f64 	%fd1799, %fd1798, 0d41EFFFF4D7600000;
	selp.f64 	%fd1800, %fd1799, %fd1798, %p279;
	add.f64 	%fd1801, %fd1777, %fd1800;
	mul.f64 	%fd1802, %fd1675, %fd1306;
	div.rn.f64 	%fd1803, %fd1802, 0d41EFFFF4D7600000;
	cvt.rmi.f64.f64 	%fd1804, %fd1803;
	mul.f64 	%fd1805, %fd1804, 0d41EFFFF4D7600000;
	sub.f64 	%fd1806, %fd1802, %fd1805;
	setp.lt.f64 	%p280, %fd1806, 0d0000000000000000;
	add.f64 	%fd1807, %fd1806, 0d41EFFFF4D7600000;
	selp.f64 	%fd1808, %fd1807, %fd1806, %p280;
	mul.f64 	%fd1809, %fd1677, %fd1306;
	div.rn.f64 	%fd1810, %fd1809, 0d41EFFFF4D7600000;
	cvt.rmi.f64.f64 	%fd1811, %fd1810;
	mul.f64 	%fd1812, %fd1811, 0d41EFFFF4D7600000;
	sub.f64 	%fd1813, %fd1809, %fd1812;
	setp.lt.f64 	%p281, %fd1813, 0d0000000000000000;
	add.f64 	%fd1814, %fd1813, 0d41EFFFF4D7600000;
	selp.f64 	%fd1815, %fd1814, %fd1813, %p281;
	fma.rn.f64 	%fd1816, %fd1808, 0d4100000000000000, %fd1815;
	div.rn.f64 	%fd1817, %fd1816, 0d41EFFFF4D7600000;
	cvt.rmi.f64.f64 	%fd1818, %fd1817;
	mul.f64 	%fd1819, %fd1818, 0d41EFFFF4D7600000;
	sub.f64 	%fd1820, %fd1816, %fd1819;
	setp.lt.f64 	%p282, %fd1820, 0d0000000000000000;
	add.f64 	%fd1821, %fd1820, 0d41EFFFF4D7600000;
	selp.f64 	%fd1822, %fd1821, %fd1820, %p282;
	setp.lt.f64 	%p283, %fd1822, 0d0000000000000000;
	add.f64 	%fd1823, %fd1822, 0d41EFFFF4D7600000;
	selp.f64 	%fd1824, %fd1823, %fd1822, %p283;
	add.f64 	%fd1825, %fd1801, %fd1824;
	div.rn.f64 	%fd1826, %fd1825, 0d41EFFFF4D7600000;
	cvt.rmi.f64.f64 	%fd1827, %fd1826;
	mul.f64 	%fd1828, %fd1827, 0d41EFFFF4D7600000;
	sub.f64 	%fd1829, %fd1825, %fd1828;
	setp.lt.f64 	%p284, %fd1829, 0d0000000000000000;
	add.f64 	%fd1830, %fd1829, 0d41EFFFF4D7600000;
	selp.f64 	%fd1831, %fd1830, %fd1829, %p284;
	mul.f64 	%fd1832, %fd1665, %fd1337;
	div.rn.f64 	%fd1833, %fd1832, 0d41EFFFF4D7600000;
	cvt.rmi.f64.f64 	%fd1834, %fd1833;
	mul.f64 	%fd1835, %fd1834, 0d41EFFFF4D7600000;
	sub.f64 	%fd1836, %fd1832, %fd1835;
	setp.lt.f64 	%p285, %fd1836, 0d0000000000000000;
	add.f64 	%fd1837, %fd1836, 0d41EFFFF4D7600000;
	selp.f64 	%fd1838, %fd1837, %fd1836, %p285;
	mul.f64 	%fd1839, %fd1667, %fd1337;
	div.rn.f64 	%fd1840, %fd1839, 0d41EFFFF4D7600000;
	cvt.rmi.f64.f64 	%fd1841, %fd1840;
	mul.f64 	%fd1842, %fd1841, 0d41EFFFF4D7600000;
	sub.f64 	%fd1843, %fd1839, %fd1842;
	setp.lt.f64 	%p286, %fd1843, 0d0000000000000000;
	add.f64 	%fd1844, %fd1843, 0d41EFFFF4D7600000;
	selp.f64 	%fd1845, %fd1844, %fd1843, %p286;
	fma.rn.f64 	%fd1846, %fd1838, 0d4100000000000000, %fd1845;
	div.rn.f64 	%fd1847, %fd1846, 0d41EFFFF4D7600000;
	cvt.rmi.f64.f64 	%fd1848, %fd1847;
	mul.f64 	%fd1849, %fd1848, 0d41EFFFF4D7600000;
	sub.f64 	%fd1850, %fd1846, %fd1849;
	setp.lt.f64 	%p287, %fd1850, 0d0000000000000000;
	add.f64 	%fd1851, %fd1850, 0d41EFFFF4D7600000;
	selp.f64 	%fd1852, %fd1851, %fd1850, %p287;
	setp.lt.f64 	%p288, %fd1852, 0d0000000000000000;
	add.f64 	%fd1853, %fd1852, 0d41EFFFF4D7600000;
	selp.f64 	%fd1854, %fd1853, %fd1852, %p288;
	mul.f64 	%fd1855, %fd1670, %fd1361;
	div.rn.f64 	%fd1856, %fd1855, 0d41EFFFF4D7600000;
	cvt.rmi.f64.f64 	%fd1857, %fd1856;
	mul.f64 	%fd1858, %fd1857, 0d41EFFFF4D7600000;
	sub.f64 	%fd1859, %fd1855, %fd1858;
	setp.lt.f64 	%p289, %fd1859, 0d0000000000000000;
	add.f64 	%fd1860, %fd1859, 0d41EFFFF4D7600000;
	selp.f64 	%fd1861, %fd1860, %fd1859, %p289;
	mul.f64 	%fd1862, %fd1672, %fd1361;
	div.rn.f64 	%fd1863, %fd1862, 0d41EFFFF4D7600000;
	cvt.rmi.f64.f64 	%fd1864, %fd1863;
	mul.f64 	%fd1865, %fd1864, 0d41EFFFF4D7600000;
	sub.f64 	%fd1866, %fd1862, %fd1865;
	setp.lt.f64 	%p290, %fd1866, 0d0000000000000000;
	add.f64 	%fd1867, %fd1866, 0d41EFFFF4D7600000;
	selp.f64 	%fd1868, %fd1867, %fd1866, %p290;
	fma.rn.f64 	%fd1869, %fd1861, 0d4100000000000000, %fd1868;
	div.rn.f64 	%fd1870, %fd1869, 0d41EFFFF4D7600000;
	cvt.rmi.f64.f64 	%fd1871, %fd1870;
	mul.f64 	%fd1872, %fd1871, 0d41EFFFF4D7600000;
	sub.f64 	%fd1873, %fd1869, %fd1872;
	setp.lt.f64 	%p291, %fd1873, 0d0000000000000000;
	add.f64 	%fd1874, %fd1873, 0d41EFFFF4D7600000;
	selp.f64 	%fd1875, %fd1874, %fd1873, %p291;
	setp.lt.f64 	%p292, %fd1875, 0d0000000000000000;
	add.f64 	%fd1876, %fd1875, 0d41EFFFF4D7600000;
	selp.f64 	%fd1877, %fd1876, %fd1875, %p292;
	add.f64 	%fd1878, %fd1854, %fd1877;
	mul.f64 	%fd1879, %fd1675, %fd1386;
	div.rn.f64 	%fd1880, %fd1879, 0d41EFFFF4D7600000;
	cvt.rmi.f64.f64 	%fd1881, %fd1880;
	mul.f64 	%fd1882, %fd1881, 0d41EFFFF4D7600000;
	sub.f64 	%fd1883, %fd1879, %fd1882;
	setp.lt.f64 	%p293, %fd1883, 0d0000000000000000;
	add.f64 	%fd1884, %fd1883, 0d41EFFFF4D7600000;
	selp.f64 	%fd1885, %fd1884, %fd1883, %p293;
	mul.f64 	%fd1886, %fd1677, %fd1386;
	div.rn.f64 	%fd1887, %fd1886, 0d41EFFFF4D7600000;
	cvt.rmi.f64.f64 	%fd1888, %fd1887;
	mul.f64 	%fd1889, %fd1888, 0d41EFFFF4D7600000;
	sub.f64 	%fd1890, %fd1886, %fd1889;
	setp.lt.f64 	%p294, %fd1890, 0d0000000000000000;
	add.f64 	%fd1891, %fd1890, 0d41EFFFF4D7600000;
	selp.f64 	%fd1892, %fd1891, %fd1890, %p294;
	fma.rn.f64 	%fd1893, %fd1885, 0d4100000000000000, %fd1892;
	div.rn.f64 	%fd1894, %fd1893, 0d41EFFFF4D7600000;
	cvt.rmi.f64.f64 	%fd1895, %fd1894;
	mul.f64 	%fd1896, %fd1895, 0d41EFFFF4D7600000;
	sub.f64 	%fd1897, %fd1893, %fd1896;
	setp.lt.f64 	%p295, %fd1897, 0d0000000000000000;
	add.f64 	%fd1898, %fd1897, 0d41EFFFF4D7600000;
	selp.f64 	%fd1899, %fd1898, %fd1897, %p295;
	setp.lt.f64 	%p296, %fd1899, 0d0000000000000000;
	add.f64 	%fd1900, %fd1899, 0d41EFFFF4D7600000;
	selp.f64 	%fd1901, %fd1900, %fd1899, %p296;
	add.f64 	%fd1902, %fd1878, %fd1901;
	div.rn.f64 	%fd1903, %fd1902, 0d41EFFFF4D7600000;
	cvt.rmi.f64.f64 	%fd1904, %fd1903;
	mul.f64 	%fd1905, %fd1904, 0d41EFFFF4D7600000;
	sub.f64 	%fd1906, %fd1902, %fd1905;
	setp.lt.f64 	%p297, %fd1906, 0d0000000000000000;
	add.f64 	%fd1907, %fd1906, 0d41EFFFF4D7600000;
	selp.f64 	%fd1908, %fd1907, %fd1906, %p297;
	cvt.rzi.u32.f64 	%r229, %fd1256;
	cvt.rzi.u32.f64 	%r228, %fd1336;
	cvt.rzi.u32.f64 	%r227, %fd1416;
	cvt.rzi.u32.f64 	%r226, %fd1508;
	cvt.rzi.u32.f64 	%r225, %fd1585;
	cvt.rzi.u32.f64 	%r224, %fd1662;
	cvt.rzi.u32.f64 	%r223, %fd1754;
	cvt.rzi.u32.f64 	%r222, %fd1831;
	cvt.rzi.u32.f64 	%r221, %fd1908;
$L__BB1_12:
	add.s32 	%r220, %r220, 1;
	shr.u64 	%rd7, %rd38, 1;
	setp.gt.u64 	%p298, %rd38, 1;
	mov.u64 	%rd38, %rd7;
	@%p298 bra 	$L__BB1_10;
	cvt.rn.f64.u32 	%fd4249, %r229;
	cvt.rn.f64.u32 	%fd4248, %r228;
	cvt.rn.f64.u32 	%fd4247, %r227;
	cvt.rn.f64.u32 	%fd4246, %r226;
	cvt.rn.f64.u32 	%fd4245, %r225;
	cvt.rn.f64.u32 	%fd4244, %r224;
	cvt.rn.f64.u32 	%fd4243, %r223;
	cvt.rn.f64.u32 	%fd4242, %r222;
	cvt.rn.f64.u32 	%fd4241, %r221;
$L__BB1_14:
	mul.f64 	%fd1909, %fd4249, 0d3EE0000000000000;
	cvt.rmi.f64.f64 	%fd1910, %fd1909;
	mul.f64 	%fd1911, %fd1910, 0d4100000000000000;
	sub.f64 	%fd1912, %fd4249, %fd1911;
	mul.f64 	%fd1913, %fd1910, %fd4229;
	div.rn.f64 	%fd1914, %fd1913, 0d41EFFFF4D7600000;
	cvt.rmi.f64.f64 	%fd1915, %fd1914;
	mul.f64 	%fd1916, %fd1915, 0d41EFFFF4D7600000;
	sub.f64 	%fd1917, %fd1913, %fd1916;
	setp.lt.f64 	%p299, %fd1917, 0d0000000000000000;
	add.f64 	%fd1918, %fd1917, 0d41EFFFF4D7600000;
	selp.f64 	%fd1919, %fd1918, %fd1917, %p299;
	mul.f64 	%fd1920, %fd1912, %fd4229;
	div.rn.f64 	%fd1921, %fd1920, 0d41EFFFF4D7600000;
	cvt.rmi.f64.f64 	%fd1922, %fd1921;
	mul.f64 	%fd1923, %fd1922, 0d41EFFFF4D7600000;
	sub.f64 	%fd1924, %fd1920, %fd1923;
	setp.lt.f64 	%p300, %fd1924, 0d0000000000000000;
	add.f64 	%fd1925, %fd1924, 0d41EFFFF4D7600000;
	selp.f64 	%fd1926, %fd1925, %fd1924, %p300;
	fma.rn.f64 	%fd1927, %fd1919, 0d4100000000000000, %fd1926;
	div.rn.f64 	%fd1928, %fd1927, 0d41EFFFF4D7600000;
	cvt.rmi.f64.f64 	%fd1929, %fd1928;
	mul.f64 	%fd1930, %fd1929, 0d41EFFFF4D7600000;
	sub.f64 	%fd1931, %fd1927, %fd1930;
	setp.lt.f64 	%p301, %fd1931, 0d0000000000000000;
	add.f64 	%fd1932, %fd1931, 0d41EFFFF4D7600000;
	selp.f64 	%fd1933, %fd1932, %fd1931, %p301;
	setp.lt.f64 	%p302, %fd1933, 0d0000000000000000;
	add.f64 	%fd1934, %fd1933, 0d41EFFFF4D7600000;
	selp.f64 	%fd1935, %fd1934, %fd1933, %p302;
	mul.f64 	%fd1936, %fd4248, 0d3EE0000000000000;
	cvt.rmi.f64.f64 	%fd1937, %fd1936;
	mul.f64 	%fd1938, %fd1937, 0d4100000000000000;
	sub.f64 	%fd1939, %fd4248, %fd1938;
	mul.f64 	%fd1940, %fd1937, %fd4228;
	div.rn.f64 	%fd1941, %fd1940, 0d41EFFFF4D7600000;
	cvt.rmi.f64.f64 	%fd1942, %fd1941;
	mul.f64 	%fd1943, %fd1942, 0d41EFFFF4D7600000;
	sub.f64 	%fd1944, %fd1940, %fd1943;
	setp.lt.f64 	%p303, %fd1944, 0d0000000000000000;
	add.f64 	%fd1945, %fd1944, 0d41EFFFF4D7600000;
	selp.f64 	%fd1946, %fd1945, %fd1944, %p303;
	mul.f64 	%fd1947, %fd1939, %fd4228;
	div.rn.f64 	%fd1948, %fd1947, 0d41EFFFF4D7600000;
	cvt.rmi.f64.f64 	%fd1949, %fd1948;
	mul.f64 	%fd1950, %fd1949, 0d41EFFFF4D7600000;
	sub.f64 	%fd1951, %fd1947, %fd1950;
	setp.lt.f64 	%p304, %fd1951, 0d0000000000000000;
	add.f64 	%fd1952, %fd1951, 0d41EFFFF4D7600000;
	selp.f64 	%fd1953, %fd1952, %fd1951, %p304;
	fma.rn.f64 	%fd1954, %fd1946, 0d4100000000000000, %fd1953;
	div.rn.f64 	%fd1955, %fd1954, 0d41EFFFF4D7600000;
	cvt.rmi.f64.f64 	%fd1956, %fd1955;
	mul.f64 	%fd1957, %fd1956, 0d41EFFFF4D7600000;
	sub.f64 	%fd1958, %fd1954, %fd1957;
	setp.lt.f64 	%p305, %fd1958, 0d0000000000000000;
	add.f64 	%fd1959, %fd1958, 0d41EFFFF4D7600000;
	selp.f64 	%fd1960, %fd1959, %fd1958, %p305;
	setp.lt.f64 	%p306, %fd1960, 0d0000000000000000;
	add.f64 	%fd1961, %fd1960, 0d41EFFFF4D7600000;
	selp.f64 	%fd1962, %fd1961, %fd1960, %p306;
	add.f64 	%fd1963, %fd1935, %fd1962;
	mul.f64 	%fd1964, %fd4247, 0d3EE0000000000000;
	cvt.rmi.f64.f64 	%fd1965, %fd1964;
	mul.f64 	%fd1966, %fd1965, 0d4100000000000000;
	sub.f64 	%fd1967, %fd4247, %fd1966;
	mul.f64 	%fd1968, %fd1965, %fd4229;
	div.rn.f64 	%fd1969, %fd1968, 0d41EFFFF4D7600000;
	cvt.rmi.f64.f64 	%fd1970, %fd1969;
	mul.f64 	%fd1971, %fd1970, 0d41EFFFF4D7600000;
	sub.f64 	%fd1972, %fd1968, %fd1971;
	setp.lt.f64 	%p307, %fd1972, 0d0000000000000000;
	add.f64 	%fd1973, %fd1972, 0d41EFFFF4D7600000;
	selp.f64 	%fd1974, %fd1973, %fd1972, %p307;
	mul.f64 	%fd1975, %fd1967, %fd4229;
	div.rn.f64 	%fd1976, %fd1975, 0d41EFFFF4D7600000;
	cvt.rmi.f64.f64 	%fd1977, %fd1976;
	mul.f64 	%fd1978, %fd1977, 0d41EFFFF4D7600000;
	sub.f64 	%fd1979, %fd1975, %fd1978;
	setp.lt.f64 	%p308, %fd1979, 0d0000000000000000;
	add.f64 	%fd1980, %fd1979, 0d41EFFFF4D7600000;
	selp.f64 	%fd1981, %fd1980, %fd1979, %p308;
	fma.rn.f64 	%fd1982, %fd1974, 0d4100000000000000, %fd1981;
	div.rn.f64 	%fd1983, %fd1982, 0d41EFFFF4D7600000;
	cvt.rmi.f64.f64 	%fd1984, %fd1983;
	mul.f64 	%fd1985, %fd1984, 0d41EFFFF4D7600000;
	sub.f64 	%fd1986, %fd1982, %fd1985;
	setp.lt.f64 	%p309, %fd1986, 0d0000000000000000;
	add.f64 	%fd1987, %fd1986, 0d41EFFFF4D7600000;
	selp.f64 	%fd1988, %fd1987, %fd1986, %p309;
	setp.lt.f64 	%p310, %fd1988, 0d0000000000000000;
	add.f64 	%fd1989, %fd1988, 0d41EFFFF4D7600000;
	selp.f64 	%fd1990, %fd1989, %fd1988, %p310;
	add.f64 	%fd1991, %fd1963, %fd1990;
	div.rn.f64 	%fd1992, %fd1991, 0d41EFFFF4D7600000;
	cvt.rmi.f64.f64 	%fd1993, %fd1992;
	mul.f64 	%fd1994, %fd1993, 0d41EFFFF4D7600000;
	sub.f64 	%fd1995, %fd1991, %fd1994;
	setp.lt.f64 	%p311, %fd1995, 0d0000000000000000;
	add.f64 	%fd1996, %fd1995, 0d41EFFFF4D7600000;
	selp.f64 	%fd1997, %fd1996, %fd1995, %p311;
	mul.f64 	%fd1998, %fd4246, 0d3EE0000000000000;
	cvt.rmi.f64.f64 	%fd1999, %fd1998;
	mul.f64 	%fd2000, %fd1999, 0d4100000000000000;
	sub.f64 	%fd2001, %fd4246, %fd2000;
	mul.f64 	%fd2002, %fd1999, %fd4229;
	div.rn.f64 	%fd2003, %fd2002, 0d41EFFFF4D7600000;
	cvt.rmi.f64.f64 	%fd2004, %fd2003;
	mul.f64 	%fd2005, %fd2004, 0d41EFFFF4D7600000;
	sub.f64 	%fd2006, %fd2002, %fd2005;
	setp.lt.f64 	%p312, %fd2006, 0d0000000000000000;
	add.f64 	%fd2007, %fd2006, 0d41EFFFF4D7600000;
	selp.f64 	%fd2008, %fd2007, %fd2006, %p312;
	mul.f64 	%fd2009, %fd2001, %fd4229;
	div.rn.f64 	%fd2010, %fd2009, 0d41EFFFF4D7600000;
	cvt.rmi.f64.f64 	%fd2011, %fd2010;
	mul.f64 	%fd2012, %fd2011, 0d41EFFFF4D7600000;
	sub.f64 	%fd2013, %fd2009, %fd2012;
	setp.lt.f64 	%p313, %fd2013, 0d0000000000000000;
	add.f64 	%fd2014, %fd2013, 0d41EFFFF4D7600000;
	selp.f64 	%fd2015, %fd2014, %fd2013, %p313;
	fma.rn.f64 	%fd2016, %fd2008, 0d4100000000000000, %fd2015;
	div.rn.f64 	%fd2017, %fd2016, 0d41EFFFF4D7600000;
	cvt.rmi.f64.f64 	%fd2018, %fd2017;
	mul.f64 	%fd2019, %fd2018, 0d41EFFFF4D7600000;
	sub.f64 	%fd2020, %fd2016, %fd2019;
	setp.lt.f64 	%p314, %fd2020, 0d0000000000000000;
	add.f64 	%fd2021, %fd2020, 0d41EFFFF4D7600000;
	selp.f64 	%fd2022, %fd2021, %fd2020, %p314;
	setp.lt.f64 	%p315, %fd2022, 0d0000000000000000;
	add.f64 	%fd2023, %fd2022, 0d41EFFFF4D7600000;
	selp.f64 	%fd2024, %fd2023, %fd2022, %p315;
	mul.f64 	%fd2025, %fd4245, 0d3EE0000000000000;
	cvt.rmi.f64.f64 	%fd2026, %fd2025;
	mul.f64 	%fd2027, %fd2026, 0d4100000000000000;
	sub.f64 	%fd2028, %fd4245, %fd2027;
	mul.f64 	%fd2029, %fd2026, %fd4228;
	div.rn.f64 	%fd2030, %fd2029, 0d41EFFFF4D7600000;
	cvt.rmi.f64.f64 	%fd2031, %fd2030;
	mul.f64 	%fd2032, %fd2031, 0d41EFFFF4D7600000;
	sub.f64 	%fd2033, %fd2029, %fd2032;
	setp.lt.f64 	%p316, %fd2033, 0d0000000000000000;
	add.f64 	%fd2034, %fd2033, 0d41EFFFF4D7600000;
	selp.f64 	%fd2035, %fd2034, %fd2033, %p316;
	mul.f64 	%fd2036, %fd2028, %fd4228;
	div.rn.f64 	%fd2037, %fd2036, 0d41EFFFF4D7600000;
	cvt.rmi.f64.f64 	%fd2038, %fd2037;
	mul.f64 	%fd2039, %fd2038, 0d41EFFFF4D7600000;
	sub.f64 	%fd2040, %fd2036, %fd2039;
	setp.lt.f64 	%p317, %fd2040, 0d0000000000000000;
	add.f64 	%fd2041, %fd2040, 0d41EFFFF4D7600000;
	selp.f64 	%fd2042, %fd2041, %fd2040, %p317;
	fma.rn.f64 	%fd2043, %fd2035, 0d4100000000000000, %fd2042;
	div.rn.f64 	%fd2044, %fd2043, 0d41EFFFF4D7600000;
	cvt.rmi.f64.f64 	%fd2045, %fd2044;
	mul.f64 	%fd2046, %fd2045, 0d41EFFFF4D7600000;
	sub.f64 	%fd2047, %fd2043, %fd2046;
	setp.lt.f64 	%p318, %fd2047, 0d0000000000000000;
	add.f64 	%fd2048, %fd2047, 0d41EFFFF4D7600000;
	selp.f64 	%fd2049, %fd2048, %fd2047, %p318;
	setp.lt.f64 	%p319, %fd2049, 0d0000000000000000;
	add.f64 	%fd2050, %fd2049, 0d41EFFFF4D7600000;
	selp.f64 	%fd2051, %fd2050, %fd2049, %p319;
	add.f64 	%fd2052, %fd2024, %fd2051;
	mul.f64 	%fd2053, %fd4244, 0d3EE0000000000000;
	cvt.rmi.f64.f64 	%fd2054, %fd2053;
	mul.f64 	%fd2055, %fd2054, 0d4100000000000000;
	sub.f64 	%fd2056, %fd4244, %fd2055;
	mul.f64 	%fd2057, %fd2054, %fd4229;
	div.rn.f64 	%fd2058, %fd2057, 0d41EFFFF4D7600000;
	cvt.rmi.f64.f64 	%fd2059, %fd2058;
	mul.f64 	%fd2060, %fd2059, 0d41EFFFF4D7600000;
	sub.f64 	%fd2061, %fd2057, %fd2060;
	setp.lt.f64 	%p320, %fd2061, 0d0000000000000000;
	add.f64 	%fd2062, %fd2061, 0d41EFFFF4D7600000;
	selp.f64 	%fd2063, %fd2062, %fd2061, %p320;
	mul.f64 	%fd2064, %fd2056, %fd4229;
	div.rn.f64 	%fd2065, %fd2064, 0d41EFFFF4D7600000;
	cvt.rmi.f64.f64 	%fd2066, %fd2065;
	mul.f64 	%fd2067, %fd2066, 0d41EFFFF4D7600000;
	sub.f64 	%fd2068, %fd2064, %fd2067;
	setp.lt.f64 	%p321, %fd2068, 0d0000000000000000;
	add.f64 	%fd2069, %fd2068, 0d41EFFFF4D7600000;
	selp.f64 	%fd2070, %fd2069, %fd2068, %p321;
	fma.rn.f64 	%fd2071, %fd2063, 0d4100000000000000, %fd2070;
	div.rn.f64 	%fd2072, %fd2071, 0d41EFFFF4D7600000;
	cvt.rmi.f64.f64 	%fd2073, %fd2072;
	mul.f64 	%fd2074, %fd2073, 0d41EFFFF4D7600000;
	sub.f64 	%fd2075, %fd2071, %fd2074;
	setp.lt.f64 	%p322, %fd2075, 0d0000000000000000;
	add.f64 	%fd2076, %fd2075, 0d41EFFFF4D7600000;
	selp.f64 	%fd2077, %fd2076, %fd2075, %p322;
	setp.lt.f64 	%p323, %fd2077, 0d0000000000000000;
	add.f64 	%fd2078, %fd2077, 0d41EFFFF4D7600000;
	selp.f64 	%fd2079, %fd2078, %fd2077, %p323;
	add.f64 	%fd2080, %fd2052, %fd2079;
	div.rn.f64 	%fd2081, %fd2080, 0d41EFFFF4D7600000;
	cvt.rmi.f64.f64 	%fd2082, %fd2081;
	mul.f64 	%fd2083, %fd2082, 0d41EFFFF4D7600000;
	sub.f64 	%fd2084, %fd2080, %fd2083;
	setp.lt.f64 	%p324, %fd2084, 0d0000000000000000;
	add.f64 	%fd2085, %fd2084, 0d41EFFFF4D7600000;
	selp.f64 	%fd2086, %fd2085, %fd2084, %p324;
	mul.f64 	%fd2087, %fd4243, 0d3EE0000000000000;
	cvt.rmi.f64.f64 	%fd2088, %fd2087;
	mul.f64 	%fd2089, %fd2088, 0d4100000000000000;
	sub.f64 	%fd2090, %fd4243, %fd2089;
	mul.f64 	%fd2091, %fd2088, %fd4229;
	div.rn.f64 	%fd2092, %fd2091, 0d41EFFFF4D7600000;
	cvt.rmi.f64.f64 	%fd2093, %fd2092;
	mul.f64 	%fd2094, %fd2093, 0d41EFFFF4D7600000;
	sub.f64 	%fd2095, %fd2091, %fd2094;
	setp.lt.f64 	%p325, %fd2095, 0d0000000000000000;
	add.f64 	%fd2096, %fd2095, 0d41EFFFF4D7600000;
	selp.f64 	%fd2097, %fd2096, %fd2095, %p325;
	mul.f64 	%fd2098, %fd2090, %fd4229;
	div.rn.f64 	%fd2099, %fd2098, 0d41EFFFF4D7600000;
	cvt.rmi.f64.f64 	%fd2100, %fd2099;
	mul.f64 	%fd2101, %fd2100, 0d41EFFFF4D7600000;
	sub.f64 	%fd2102, %fd2098, %fd2101;
	setp.lt.f64 	%p326, %fd2102, 0d0000000000000000;
	add.f64 	%fd2103, %fd2102, 0d41EFFFF4D7600000;
	selp.f64 	%fd2104, %fd2103, %fd2102, %p326;
	fma.rn.f64 	%fd2105, %fd2097, 0d4100000000000000, %fd2104;
	div.rn.f64 	%fd2106, %fd2105, 0d41EFFFF4D7600000;
	cvt.rmi.f64.f64 	%fd2107, %fd2106;
	mul.f64 	%fd2108, %fd2107, 0d41EFFFF4D7600000;
	sub.f64 	%fd2109, %fd2105, %fd2108;
	setp.lt.f64 	%p327, %fd2109, 0d0000000000000000;
	add.f64 	%fd2110, %fd2109, 0d41EFFFF4D7600000;
	selp.f64 	%fd2111, %fd2110, %fd2109, %p327;
	setp.lt.f64 	%p328, %fd2111, 0d0000000000000000;
	add.f64 	%fd2112, %fd2111, 0d41EFFFF4D7600000;
	selp.f64 	%fd2113, %fd2112, %fd2111, %p328;
	mul.f64 	%fd2114, %fd4242, 0d3EE0000000000000;
	cvt.rmi.f64.f64 	%fd2115, %fd2114;
	mul.f64 	%fd2116, %fd2115, 0d4100000000000000;
	sub.f64 	%fd2117, %fd4242, %fd2116;
	mul.f64 	%fd2118, %fd2115, %fd4228;
	div.rn.f64 	%fd2119, %fd2118, 0d41EFFFF4D7600000;
	cvt.rmi.f64.f64 	%fd2120, %fd2119;
	mul.f64 	%fd2121, %fd2120, 0d41EFFFF4D7600000;
	sub.f64 	%fd2122, %fd2118, %fd2121;
	setp.lt.f64 	%p329, %fd2122, 0d0000000000000000;
	add.f64 	%fd2123, %fd2122, 0d41EFFFF4D7600000;
	selp.f64 	%fd2124, %fd2123, %fd2122, %p329;
	mul.f64 	%fd2125, %fd2117, %fd4228;
	div.rn.f64 	%fd2126, %fd2125, 0d41EFFFF4D7600000;
	cvt.rmi.f64.f64 	%fd2127, %fd2126;
	mul.f64 	%fd2128, %fd2127, 0d41EFFFF4D7600000;
	sub.f64 	%fd2129, %fd2125, %fd2128;
	setp.lt.f64 	%p330, %fd2129, 0d0000000000000000;
	add.f64 	%fd2130, %fd2129, 0d41EFFFF4D7600000;
	selp.f64 	%fd2131, %fd2130, %fd2129, %p330;
	fma.rn.f64 	%fd2132, %fd2124, 0d4100000000000000, %fd2131;
	div.rn.f64 	%fd2133, %fd2132, 0d41EFFFF4D7600000;
	cvt.rmi.f64.f64 	%fd2134, %fd2133;
	mul.f64 	%fd2135, %fd2134, 0d41EFFFF4D7600000;
	sub.f64 	%fd2136, %fd2132, %fd2135;
	setp.lt.f64 	%p331, %fd2136, 0d0000000000000000;
	add.f64 	%fd2137, %fd2136, 0d41EFFFF4D7600000;
	selp.f64 	%fd2138, %fd2137, %fd2136, %p331;
	setp.lt.f64 	%p332, %fd2138, 0d0000000000000000;
	add.f64 	%fd2139, %fd2138, 0d41EFFFF4D7600000;
	selp.f64 	%fd2140, %fd2139, %fd2138, %p332;
	add.f64 	%fd2141, %fd2113, %fd2140;
	mul.f64 	%fd2142, %fd4241, 0d3EE0000000000000;
	cvt.rmi.f64.f64 	%fd2143, %fd2142;
	mul.f64 	%fd2144, %fd2143, 0d4100000000000000;
	sub.f64 	%fd2145, %fd4241, %fd2144;
	mul.f64 	%fd2146, %fd2143, %fd4229;
	div.rn.f64 	%fd2147, %fd2146, 0d41EFFFF4D7600000;
	cvt.rmi.f64.f64 	%fd2148, %fd2147;
	mul.f64 	%fd2149, %fd2148, 0d41EFFFF4D7600000;
	sub.f64 	%fd2150, %fd2146, %fd2149;
	setp.lt.f64 	%p333, %fd2150, 0d0000000000000000;
	add.f64 	%fd2151, %fd2150, 0d41EFFFF4D7600000;
	selp.f64 	%fd2152, %fd2151, %fd2150, %p333;
	mul.f64 	%fd2153, %fd2145, %fd4229;
	div.rn.f64 	%fd2154, %fd2153, 0d41EFFFF4D7600000;
	cvt.rmi.f64.f64 	%fd2155, %fd2154;
	mul.f64 	%fd2156, %fd2155, 0d41EFFFF4D7600000;
	sub.f64 	%fd2157, %fd2153, %fd2156;
	setp.lt.f64 	%p334, %fd2157, 0d0000000000000000;
	add.f64 	%fd2158, %fd2157, 0d41EFFFF4D7600000;
	selp.f64 	%fd2159, %fd2158, %fd2157, %p334;
	fma.rn.f64 	%fd2160, %fd2152, 0d4100000000000000, %fd2159;
	div.rn.f64 	%fd2161, %fd2160, 0d41EFFFF4D7600000;
	cvt.rmi.f64.f64 	%fd2162, %fd2161;
	mul.f64 	%fd2163, %fd2162, 0d41EFFFF4D7600000;
	sub.f64 	%fd2164, %fd2160, %fd2163;
	setp.lt.f64 	%p335, %fd2164, 0d0000000000000000;
	add.f64 	%fd2165, %fd2164, 0d41EFFFF4D7600000;
	selp.f64 	%fd2166, %fd2165, %fd2164, %p335;
	setp.lt.f64 	%p336, %fd2166, 0d0000000000000000;
	add.f64 	%fd2167, %fd2166, 0d41EFFFF4D7600000;
	selp.f64 	%fd2168, %fd2167, %fd2166, %p336;
	add.f64 	%fd2169, %fd2141, %fd2168;
	div.rn.f64 	%fd2170, %fd2169, 0d41EFFFF4D7600000;
	cvt.rmi.f64.f64 	%fd2171, %fd2170;
	mul.f64 	%fd2172, %fd2171, 0d41EFFFF4D7600000;
	sub.f64 	%fd2173, %fd2169, %fd2172;
	setp.lt.f64 	%p337, %fd2173, 0d0000000000000000;
	add.f64 	%fd2174, %fd2173, 0d41EFFFF4D7600000;
	selp.f64 	%fd2175, %fd2174, %fd2173, %p337;
	cvt.rzi.u32.f64 	%r62, %fd1997;
	st.global.u32 	[%rd2+12], %r62;
	cvt.rzi.u32.f64 	%r63, %fd2086;
	st.global.u32 	[%rd2+16], %r63;
	cvt.rzi.u32.f64 	%r64, %fd2175;
	st.global.u32 	[%rd2+20], %r64;
	mov.u64 	%rd30, mrg32k3aM1;
	add.s64 	%rd39, %rd30, 16;
	mov.b64 	%rd40, 10;
	mov.b32 	%r241, 0;
	mov.b32 	%r240, 1;
	mov.u32 	%r242, %r241;
	mov.u32 	%r243, %r241;
	mov.u32 	%r244, %r240;
	mov.u32 	%r245, %r241;
	mov.u32 	%r246, %r241;
	mov.u32 	%r247, %r241;
	mov.u32 	%r248, %r240;
	mov.u32 	%r239, %r241;
$L__BB1_15:
	and.b64  	%rd31, %rd40, 1;
	setp.eq.b64 	%p338, %rd31, 1;
	not.pred 	%p339, %p338;
	@%p339 bra 	$L__BB1_17;
	ld.global.u32 	%r165, [%rd39+-16];
	cvt.rn.f64.u32 	%fd2176, %r165;
	mul.f64 	%fd2177, %fd2176, 0d3EE0000000000000;
	cvt.rmi.f64.f64 	%fd2178, %fd2177;
	mul.f64 	%fd2179, %fd2178, 0d4100000000000000;
	sub.f64 	%fd2180, %fd2176, %fd2179;
	ld.global.u32 	%r166, [%rd39+-12];
	cvt.rn.f64.u32 	%fd2181, %r166;
	mul.f64 	%fd2182, %fd2181, 0d3EE0000000000000;
	cvt.rmi.f64.f64 	%fd2183, %fd2182;
	mul.f64 	%fd2184, %fd2183, 0d4100000000000000;
	sub.f64 	%fd2185, %fd2181, %fd2184;
	ld.global.u32 	%r167, [%rd39+-8];
	cvt.rn.f64.u32 	%fd2186, %r167;
	mul.f64 	%fd2187, %fd2186, 0d3EE0000000000000;
	cvt.rmi.f64.f64 	%fd2188, %fd2187;
	mul.f64 	%fd2189, %fd2188, 0d4100000000000000;
	sub.f64 	%fd2190, %fd2186, %fd2189;
	cvt.rn.f64.u32 	%fd2191, %r240;
	mul.f64 	%fd2192, %fd2178, %fd2191;
	div.rn.f64 	%fd2193, %fd2192, 0d41EFFFFFE5E00000;
	cvt.rmi.f64.f64 	%fd2194, %fd2193;
	mul.f64 	%fd2195, %fd2194, 0d41EFFFFFE5E00000;
	sub.f64 	%fd2196, %fd2192, %fd2195;
	setp.lt.f64 	%p340, %fd2196, 0d0000000000000000;
	add.f64 	%fd2197, %fd2196, 0d41EFFFFFE5E00000;
	selp.f64 	%fd2198, %fd2197, %fd2196, %p340;
	mul.f64 	%fd2199, %fd2180, %fd2191;
	div.rn.f64 	%fd2200, %fd2199, 0d41EFFFFFE5E00000;
	cvt.rmi.f64.f64 	%fd2201, %fd2200;
	mul.f64 	%fd2202, %fd2201, 0d41EFFFFFE5E00000;
	sub.f64 	%fd2203, %fd2199, %fd2202;
	setp.lt.f64 	%p341, %fd2203, 0d0000000000000000;
	add.f64 	%fd2204, %fd2203, 0d41EFFFFFE5E00000;
	selp.f64 	%fd2205, %fd2204, %fd2203, %p341;
	fma.rn.f64 	%fd2206, %fd2198, 0d4100000000000000, %fd2205;
	div.rn.f64 	%fd2207, %fd2206, 0d41EFFFFFE5E00000;
	cvt.rmi.f64.f64 	%fd2208, %fd2207;
	mul.f64 	%fd2209, %fd2208, 0d41EFFFFFE5E00000;
	sub.f64 	%fd2210, %fd2206, %fd2209;
	setp.lt.f64 	%p342, %fd2210, 0d0000000000000000;
	add.f64 	%fd2211, %fd2210, 0d41EFFFFFE5E00000;
	selp.f64 	%fd2212, %fd2211, %fd2210, %p342;
	setp.lt.f64 	%p343, %fd2212, 0d0000000000000000;
	add.f64 	%fd2213, %fd2212, 0d41EFFFFFE5E00000;
	selp.f64 	%fd2214, %fd2213, %fd2212, %p343;
	cvt.rn.f64.u32 	%fd2215, %r243;
	mul.f64 	%fd2216, %fd2183, %fd2215;
	div.rn.f64 	%fd2217, %fd2216, 0d41EFFFFFE5E00000;
	cvt.rmi.f64.f64 	%fd2218, %fd2217;
	mul.f64 	%fd2219, %fd2218, 0d41EFFFFFE5E00000;
	sub.f64 	%fd2220, %fd2216, %fd2219;
	setp.lt.f64 	%p344, %fd2220, 0d0000000000000000;
	add.f64 	%fd2221, %fd2220, 0d41EFFFFFE5E00000;
	selp.f64 	%fd2222, %fd2221, %fd2220, %p344;
	mul.f64 	%fd2223, %fd2185, %fd2215;
	div.rn.f64 	%fd2224, %fd2223, 0d41EFFFFFE5E00000;
	cvt.rmi.f64.f64 	%fd2225, %fd2224;
	mul.f64 	%fd2226, %fd2225, 0d41EFFFFFE5E00000;
	sub.f64 	%fd2227, %fd2223, %fd2226;
	setp.lt.f64 	%p345, %fd2227, 0d0000000000000000;
	add.f64 	%fd2228, %fd2227, 0d41EFFFFFE5E00000;
	selp.f64 	%fd2229, %fd2228, %fd2227, %p345;
	fma.rn.f64 	%fd2230, %fd2222, 0d4100000000000000, %fd2229;
	div.rn.f64 	%fd2231, %fd2230, 0d41EFFFFFE5E00000;
	cvt.rmi.f64.f64 	%fd2232, %fd2231;
	mul.f64 	%fd2233, %fd2232, 0d41EFFFFFE5E00000;
	sub.f64 	%fd2234, %fd2230, %fd2233;
	setp.lt.f64 	%p346, %fd2234, 0d0000000000000000;
	add.f64 	%fd2235, %fd2234, 0d41EFFFFFE5E00000;
	selp.f64 	%fd2236, %fd2235, %fd2234, %p346;
	setp.lt.f64 	%p347, %fd2236, 0d0000000000000000;
	add.f64 	%fd2237, %fd2236, 0d41EFFFFFE5E00000;
	selp.f64 	%fd2238, %fd2237, %fd2236, %p347;
	add.f64 	%fd2239, %fd2214, %fd2238;
	cvt.rn.f64.u32 	%fd2240, %r246;
	mul.f64 	%fd2241, %fd2188, %fd2240;
	div.rn.f64 	%fd2242, %fd2241, 0d41EFFFFFE5E00000;
	cvt.rmi.f64.f64 	%fd2243, %fd2242;
	mul.f64 	%fd2244, %fd2243, 0d41EFFFFFE5E00000;
	sub.f64 	%fd2245, %fd2241, %fd2244;
	setp.lt.f64 	%p348, %fd2245, 0d0000000000000000;
	add.f64 	%fd2246, %fd2245, 0d41EFFFFFE5E00000;
	selp.f64 	%fd2247, %fd2246, %fd2245, %p348;
	mul.f64 	%fd2248, %fd2190, %fd2240;
	div.rn.f64 	%fd2249, %fd2248, 0d41EFFFFFE5E00000;
	cvt.rmi.f64.f64 	%fd2250, %fd2249;
	mul.f64 	%fd2251, %fd2250, 0d41EFFFFFE5E00000;
	sub.f64 	%fd2252, %fd2248, %fd2251;
	setp.lt.f64 	%p349, %fd2252, 0d0000000000000000;
	add.f64 	%fd2253, %fd2252, 0d41EFFFFFE5E00000;
	selp.f64 	%fd2254, %fd2253, %fd2252, %p349;
	fma.rn.f64 	%fd2255, %fd2247, 0d4100000000000000, %fd2254;
	div.rn.f64 	%fd2256, %fd2255, 0d41EFFFFFE5E00000;
	cvt.rmi.f64.f64 	%fd2257, %fd2256;
	mul.f64 	%fd2258, %fd2257, 0d41EFFFFFE5E00000;
	sub.f64 	%fd2259, %fd2255, %fd2258;
	setp.lt.f64 	%p350, %fd2259, 0d0000000000000000;
	add.f64 	%fd2260, %fd2259, 0d41EFFFFFE5E00000;
	selp.f64 	%fd2261, %fd2260, %fd2259, %p350;
	setp.lt.f64 	%p351, %fd2261, 0d0000000000000000;
	add.f64 	%fd2262, %fd2261, 0d41EFFFFFE5E00000;
	selp.f64 	%fd2263, %fd2262, %fd2261, %p351;
	add.f64 	%fd2264, %fd2239, %fd2263;
	div.rn.f64 	%fd2265, %fd2264, 0d41EFFFFFE5E00000;
	cvt.rmi.f64.f64 	%fd2266, %fd2265;
	mul.f64 	%fd2267, %fd2266, 0d41EFFFFFE5E00000;
	sub.f64 	%fd2268, %fd2264, %fd2267;
	setp.lt.f64 	%p352, %fd2268, 0d0000000000000000;
	add.f64 	%fd2269, %fd2268, 0d41EFFFFFE5E00000;
	selp.f64 	%fd2270, %fd2269, %fd2268, %p352;
	cvt.rn.f64.u32 	%fd2271, %r241;
	mul.f64 	%fd2272, %fd2178, %fd2271;
	div.rn.f64 	%fd2273, %fd2272, 0d41EFFFFFE5E00000;
	cvt.rmi.f64.f64 	%fd2274, %fd2273;
	mul.f64 	%fd2275, %fd2274, 0d41EFFFFFE5E00000;
	sub.f64 	%fd2276, %fd2272, %fd2275;
	setp.lt.f64 	%p353, %fd2276, 0d0000000000000000;
	add.f64 	%fd2277, %fd2276, 0d41EFFFFFE5E00000;
	selp.f64 	%fd2278, %fd2277, %fd2276, %p353;
	mul.f64 	%fd2279, %fd2180, %fd2271;
	div.rn.f64 	%fd2280, %fd2279, 0d41EFFFFFE5E00000;
	cvt.rmi.f64.f64 	%fd2281, %fd2280;
	mul.f64 	%fd2282, %fd2281, 0d41EFFFFFE5E00000;
	sub.f64 	%fd2283, %fd2279, %fd2282;
	setp.lt.f64 	%p354, %fd2283, 0d0000000000000000;
	add.f64 	%fd2284, %fd2283, 0d41EFFFFFE5E00000;
	selp.f64 	%fd2285, %fd2284, %fd2283, %p354;
	fma.rn.f64 	%fd2286, %fd2278, 0d4100000000000000, %fd2285;
	div.rn.f64 	%fd2287, %fd2286, 0d41EFFFFFE5E00000;
	cvt.rmi.f64.f64 	%fd2288, %fd2287;
	mul.f64 	%fd2289, %fd2288, 0d41EFFFFFE5E00000;
	sub.f64 	%fd2290, %fd2286, %fd2289;
	setp.lt.f64 	%p355, %fd2290, 0d0000000000000000;
	add.f64 	%fd2291, %fd2290, 0d41EFFFFFE5E00000;
	selp.f64 	%fd2292, %fd2291, %fd2290, %p355;
	setp.lt.f64 	%p356, %fd2292, 0d0000000000000000;
	add.f64 	%fd2293, %fd2292, 0d41EFFFFFE5E00000;
	selp.f64 	%fd2294, %fd2293, %fd2292, %p356;
	cvt.rn.f64.u32 	%fd2295, %r244;
	mul.f64 	%fd2296, %fd2183, %fd2295;
	div.rn.f64 	%fd2297, %fd2296, 0d41EFFFFFE5E00000;
	cvt.rmi.f64.f64 	%fd2298, %fd2297;
	mul.f64 	%fd2299, %fd2298, 0d41EFFFFFE5E00000;
	sub.f64 	%fd2300, %fd2296, %fd2299;
	setp.lt.f64 	%p357, %fd2300, 0d0000000000000000;
	add.f64 	%fd2301, %fd2300, 0d41EFFFFFE5E00000;
	selp.f64 	%fd2302, %fd2301, %fd2300, %p357;
	mul.f64 	%fd2303, %fd2185, %fd2295;
	div.rn.f64 	%fd2304, %fd2303, 0d41EFFFFFE5E00000;
	cvt.rmi.f64.f64 	%fd2305, %fd2304;
	mul.f64 	%fd2306, %fd2305, 0d41EFFFFFE5E00000;
	sub.f64 	%fd2307, %fd2303, %fd2306;
	setp.lt.f64 	%p358, %fd2307, 0d0000000000000000;
	add.f64 	%fd2308, %fd2307, 0d41EFFFFFE5E00000;
	selp.f64 	%fd2309, %fd2308, %fd2307, %p358;
	fma.rn.f64 	%fd2310, %fd2302, 0d4100000000000000, %fd2309;
	div.rn.f64 	%fd2311, %fd2310, 0d41EFFFFFE5E00000;
	cvt.rmi.f64.f64 	%fd2312, %fd2311;
	mul.f64 	%fd2313, %fd2312, 0d41EFFFFFE5E00000;
	sub.f64 	%fd2314, %fd2310, %fd2313;
	setp.lt.f64 	%p359, %fd2314, 0d0000000000000000;
	add.f64 	%fd2315, %fd2314, 0d41EFFFFFE5E00000;
	selp.f64 	%fd2316, %fd2315, %fd2314, %p359;
	setp.lt.f64 	%p360, %fd2316, 0d0000000000000000;
	add.f64 	%fd2317, %fd2316, 0d41EFFFFFE5E00000;
	selp.f64 	%fd2318, %fd2317, %fd2316, %p360;
	add.f64 	%fd2319, %fd2294, %fd2318;
	cvt.rn.f64.u32 	%fd2320, %r247;
	mul.f64 	%fd2321, %fd2188, %fd2320;
	div.rn.f64 	%fd2322, %fd2321, 0d41EFFFFFE5E00000;
	cvt.rmi.f64.f64 	%fd2323, %fd2322;
	mul.f64 	%fd2324, %fd2323, 0d41EFFFFFE5E00000;
	sub.f64 	%fd2325, %fd2321, %fd2324;
	setp.lt.f64 	%p361, %fd2325, 0d0000000000000000;
	add.f64 	%fd2326, %fd2325, 0d41EFFFFFE5E00000;
	selp.f64 	%fd2327, %fd2326, %fd2325, %p361;
	mul.f64 	%fd2328, %fd2190, %fd2320;
	div.rn.f64 	%fd2329, %fd2328, 0d41EFFFFFE5E00000;
	cvt.rmi.f64.f64 	%fd2330, %fd2329;
	mul.f64 	%fd2331, %fd2330, 0d41EFFFFFE5E00000;
	sub.f64 	%fd2332, %fd2328, %fd2331;
	setp.lt.f64 	%p362, %fd2332, 0d0000000000000000;
	add.f64 	%fd2333, %fd2332, 0d41EFFFFFE5E00000;
	selp.f64 	%fd2334, %fd2333, %fd2332, %p362;
	fma.rn.f64 	%fd2335, %fd2327, 0d4100000000000000, %fd2334;
	div.rn.f64 	%fd2336, %fd2335, 0d41EFFFFFE5E00000;
	cvt.rmi.f64.f64 	%fd2337, %fd2336;
	mul.f64 	%fd2338, %fd2337, 0d41EFFFFFE5E00000;
	sub.f64 	%fd2339, %fd2335, %fd2338;
	setp.lt.f64 	%p363, %fd2339, 0d0000000000000000;
	add.f64 	%fd2340, %fd2339, 0d41EFFFFFE5E00000;
	selp.f64 	%fd2341, %fd2340, %fd2339, %p363;
	setp.lt.f64 	%p364, %fd2341, 0d0000000000000000;
	add.f64 	%fd2342, %fd2341, 0d41EFFFFFE5E00000;
	selp.f64 	%fd2343, %fd2342, %fd2341, %p364;
	add.f64 	%fd2344, %fd2319, %fd2343;
	div.rn.f64 	%fd2345, %fd2344, 0d41EFFFFFE5E00000;
	cvt.rmi.f64.f64 	%fd2346, %fd2345;
	mul.f64 	%fd2347, %fd2346, 0d41EFFFFFE5E00000;
	sub.f64 	%fd2348, %fd2344, %fd2347;
	setp.lt.f64 	%p365, %fd2348, 0d0000000000000000;
	add.f64 	%fd2349, %fd2348, 0d41EFFFFFE5E00000;
	selp.f64 	%fd2350, %fd2349, %fd2348, %p365;
	cvt.rn.f64.u32 	%fd2351, %r242;
	mul.f64 	%fd2352, %fd2178, %fd2351;
	div.rn.f64 	%fd2353, %fd2352, 0d41EFFFFFE5E00000;
	cvt.rmi.f64.f64 	%fd2354, %fd2353;
	mul.f64 	%fd2355, %fd2354, 0d41EFFFFFE5E00000;
	sub.f64 	%fd2356, %fd2352, %fd2355;
	setp.lt.f64 	%p366, %fd2356, 0d0000000000000000;
	add.f64 	%fd2357, %fd2356, 0d41EFFFFFE5E00000;
	selp.f64 	%fd2358, %fd2357, %fd2356, %p366;
	mul.f64 	%fd2359, %fd2180, %fd2351;
	div.rn.f64 	%fd2360, %fd2359, 0d41EFFFFFE5E00000;
	cvt.rmi.f64.f64 	%fd2361, %fd2360;
	mul.f64 	%fd2362, %fd2361, 0d41EFFFFFE5E00000;
	sub.f64 	%fd2363, %fd2359, %fd2362;
	setp.lt.f64 	%p367, %fd2363, 0d0000000000000000;
	add.f64 	%fd2364, %fd2363, 0d41EFFFFFE5E00000;
	selp.f64 	%fd2365, %fd2364, %fd2363, %p367;
	fma.rn.f64 	%fd2366, %fd2358, 0d4100000000000000, %fd2365;
	div.rn.f64 	%fd2367, %fd2366, 0d41EFFFFFE5E00000;
	cvt.rmi.f64.f64 	%fd2368, %fd2367;
	mul.f64 	%fd2369, %fd2368, 0d41EFFFFFE5E00000;
	sub.f64 	%fd2370, %fd2366, %fd2369;
	setp.lt.f64 	%p368, %fd2370, 0d0000000000000000;
	add.f64 	%fd2371, %fd2370, 0d41EFFFFFE5E00000;
	selp.f64 	%fd2372, %fd2371, %fd2370, %p368;
	setp.lt.f64 	%p369, %fd2372, 0d0000000000000000;
	add.f64 	%fd2373, %fd2372, 0d41EFFFFFE5E00000;
	selp.f64 	%fd2374, %fd2373, %fd2372, %p369;
	cvt.rn.f64.u32 	%fd2375, %r245;
	mul.f64 	%fd2376, %fd2183, %fd2375;
	div.rn.f64 	%fd2377, %fd2376, 0d41EFFFFFE5E00000;
	cvt.rmi.f64.f64 	%fd2378, %fd2377;
	mul.f64 	%fd2379, %fd2378, 0d41EFFFFFE5E00000;
	sub.f64 	%fd2380, %fd2376, %fd2379;
	setp.lt.f64 	%p370, %fd2380, 0d0000000000000000;
	add.f64 	%fd2381, %fd2380, 0d41EFFFFFE5E00000;
	selp.f64 	%fd2382, %fd2381, %fd2380, %p370;
	mul.f64 	%fd2383, %fd2185, %fd2375;
	div.rn.f64 	%fd2384, %fd2383, 0d41EFFFFFE5E00000;
	cvt.rmi.f64.f64 	%fd2385, %fd2384;
	mul.f64 	%fd2386, %fd2385, 0d41EFFFFFE5E00000;
	sub.f64 	%fd2387, %fd2383, %fd2386;
	setp.lt.f64 	%p371, %fd2387, 0d0000000000000000;
	add.f64 	%fd2388, %fd2387, 0d41EFFFFFE5E00000;
	selp.f64 	%fd2389, %fd2388, %fd2387, %p371;
	fma.rn.f64 	%fd2390, %fd2382, 0d4100000000000000, %fd2389;
	div.rn.f64 	%fd2391, %fd2390, 0d41EFFFFFE5E00000;
	cvt.rmi.f64.f64 	%fd2392, %fd2391;
	mul.f64 	%fd2393, %fd2392, 0d41EFFFFFE5E00000;
	sub.f64 	%fd2394, %fd2390, %fd2393;
	setp.lt.f64 	%p372, %fd2394, 0d0000000000000000;
	add.f64 	%fd2395, %fd2394, 0d41EFFFFFE5E00000;
	selp.f64 	%fd2396, %fd2395, %fd2394, %p372;
	setp.lt.f64 	%p373, %fd2396, 0d0000000000000000;
	add.f64 	%fd2397, %fd2396, 0d41EFFFFFE5E00000;
	selp.f64 	%fd2398, %fd2397, %fd2396, %p373;
	add.f64 	%fd2399, %fd2374, %fd2398;
	cvt.rn.f64.u32 	%fd2400, %r248;
	mul.f64 	%fd2401, %fd2188, %fd2400;
	div.rn.f64 	%fd2402, %fd2401, 0d41EFFFFFE5E00000;
	cvt.rmi.f64.f64 	%fd2403, %fd2402;
	mul.f64 	%fd2404, %fd2403, 0d41EFFFFFE5E00000;
	sub.f64 	%fd2405, %fd2401, %fd2404;
	setp.lt.f64 	%p374, %fd2405, 0d0000000000000000;
	add.f64 	%fd2406, %fd2405, 0d41EFFFFFE5E00000;
	selp.f64 	%fd2407, %fd2406, %fd2405, %p374;
	mul.f64 	%fd2408, %fd2190, %fd2400;
	div.rn.f64 	%fd2409, %fd2408, 0d41EFFFFFE5E00000;
	cvt.rmi.f64.f64 	%fd2410, %fd2409;
	mul.f64 	%fd2411, %fd2410, 0d41EFFFFFE5E00000;
	sub.f64 	%fd2412, %fd2408, %fd2411;
	setp.lt.f64 	%p375, %fd2412, 0d0000000000000000;
	add.f64 	%fd2413, %fd2412, 0d41EFFFFFE5E00000;
	selp.f64 	%fd2414, %fd2413, %fd2412, %p375;
	fma.rn.f64 	%fd2415, %fd2407, 0d4100000000000000, %fd2414;
	div.rn.f64 	%fd2416, %fd2415, 0d41EFFFFFE5E00000;
	cvt.rmi.f64.f64 	%fd2417, %fd2416;
	mul.f64 	%fd2418, %fd2417, 0d41EFFFFFE5E00000;
	sub.f64 	%fd2419, %fd2415, %fd2418;
	setp.lt.f64 	%p376, %fd2419, 0d0000000000000000;
	add.f64 	%fd2420, %fd2419, 0d41EFFFFFE5E00000;
	selp.f64 	%fd2421, %fd2420, %fd2419, %p376;
	setp.lt.f64 	%p377, %fd2421, 0d0000000000000000;
	add.f64 	%fd2422, %fd2421, 0d41EFFFFFE5E00000;
	selp.f64 	%fd2423, %fd2422, %fd2421, %p377;
	add.f64 	%fd2424, %fd2399, %fd2423;
	div.rn.f64 	%fd2425, %fd2424, 0d41EFFFFFE5E00000;
	cvt.rmi.f64.f64 	%fd2426, %fd2425;
	mul.f64 	%fd2427, %fd2426, 0d41EFFFFFE5E00000;
	sub.f64 	%fd2428, %fd2424, %fd2427;
	setp.lt.f64 	%p378, %fd2428, 0d0000000000000000;
	add.f64 	%fd2429, %fd2428, 0d41EFFFFFE5E00000;
	selp.f64 	%fd2430, %fd2429, %fd2428, %p378;
	ld.global.u32 	%r168, [%rd39+-4];
	cvt.rn.f64.u32 	%fd2431, %r168;
	mul.f64 	%fd2432, %fd2431, 0d3EE0000000000000;
	cvt.rmi.f64.f64 	%fd2433, %fd2432;
	mul.f64 	%fd2434, %fd2433, 0d4100000000000000;
	sub.f64 	%fd2435, %fd2431, %fd2434;
	ld.global.u32 	%r169, [%rd39];
	cvt.rn.f64.u32 	%fd2436, %r169;
	mul.f64 	%fd2437, %fd2436, 0d3EE0000000000000;
	cvt.rmi.f64.f64 	%fd2438, %fd2437;
	mul.f64 	%fd2439, %fd2438, 0d4100000000000000;
	sub.f64 	%fd2440, %fd2436, %fd2439;
	ld.global.u32 	%r170, [%rd39+4];
	cvt.rn.f64.u32 	%fd2441, %r170;
	mul.f64 	%fd2442, %fd2441, 0d3EE0000000000000;
	cvt.rmi.f64.f64 	%fd2443, %fd2442;
	mul.f64 	%fd2444, %fd2443, 0d4100000000000000;
	sub.f64 	%fd2445, %fd2441, %fd2444;
	mul.f64 	%fd2446, %fd2433, %fd2191;
	div.rn.f64 	%fd2447, %fd2446, 0d41EFFFFFE5E00000;
	cvt.rmi.f64.f64 	%fd2448, %fd2447;
	mul.f64 	%fd2449, %fd2448, 0d41EFFFFFE5E00000;
	sub.f64 	%fd2450, %fd2446, %fd2449;
	setp.lt.f64 	%p379, %fd2450, 0d0000000000000000;
	add.f64 	%fd2451, %fd2450, 0d41EFFFFFE5E00000;
	selp.f64 	%fd2452, %fd2451, %fd2450, %p379;
	mul.f64 	%fd2453, %fd2435, %fd2191;
	div.rn.f64 	%fd2454, %fd2453, 0d41EFFFFFE5E00000;
	cvt.rmi.f64.f64 	%fd2455, %fd2454;
	mul.f64 	%fd2456, %fd2455, 0d41EFFFFFE5E00000;
	sub.f64 	%fd2457, %fd2453, %fd2456;
	setp.lt.f64 	%p380, %fd2457, 0d0000000000000000;
	add.f64 	%fd2458, %fd2457, 0d41EFFFFFE5E00000;
	selp.f64 	%fd2459, %fd2458, %fd2457, %p380;
	fma.rn.f64 	%fd2460, %fd2452, 0d4100000000000000, %fd2459;
	div.rn.f64 	%fd2461, %fd2460, 0d41EFFFFFE5E00000;
	cvt.rmi.f64.f64 	%fd2462, %fd2461;
	mul.f64 	%fd2463, %fd2462, 0d41EFFFFFE5E00000;
	sub.f64 	%fd2464, %fd2460, %fd2463;
	setp.lt.f64 	%p381, %fd2464, 0d0000000000000000;
	add.f64 	%fd2465, %fd2464, 0d41EFFFFFE5E00000;
	selp.f64 	%fd2466, %fd2465, %fd2464, %p381;
	setp.lt.f64 	%p382, %fd2466, 0d0000000000000000;
	add.f64 	%fd2467, %fd2466, 0d41EFFFFFE5E00000;
	selp.f64 	%fd2468, %fd2467, %fd2466, %p382;
	mul.f64 	%fd2469, %fd2438, %fd2215;
	div.rn.f64 	%fd2470, %fd2469, 0d41EFFFFFE5E00000;
	cvt.rmi.f64.f64 	%fd2471, %fd2470;
	mul.f64 	%fd2472, %fd2471, 0d41EFFFFFE5E00000;
	sub.f64 	%fd2473, %fd2469, %fd2472;
	setp.lt.f64 	%p383, %fd2473, 0d0000000000000000;
	add.f64 	%fd2474, %fd2473, 0d41EFFFFFE5E00000;
	selp.f64 	%fd2475, %fd2474, %fd2473, %p383;
	mul.f64 	%fd2476, %fd2440, %fd2215;
	div.rn.f64 	%fd2477, %fd2476, 0d41EFFFFFE5E00000;
	cvt.rmi.f64.f64 	%fd2478, %fd2477;
	mul.f64 	%fd2479, %fd2478, 0d41EFFFFFE5E00000;
	sub.f64 	%fd2480, %fd2476, %fd2479;
	setp.lt.f64 	%p384, %fd2480, 0d0000000000000000;
	add.f64 	%fd2481, %fd2480, 0d41EFFFFFE5E00000;
	selp.f64 	%fd2482, %fd2481, %fd2480, %p384;
	fma.rn.f64 	%fd2483, %fd2475, 0d4100000000000000, %fd2482;
	div.rn.f64 	%fd2484, %fd2483, 0d41EFFFFFE5E00000;
	cvt.rmi.f64.f64 	%fd2485, %fd2484;
	mul.f64 	%fd2486, %fd2485, 0d41EFFFFFE5E00000;
	sub.f64 	%fd2487, %fd2483, %fd2486;
	setp.lt.f64 	%p385, %fd2487, 0d0000000000000000;
	add.f64 	%fd2488, %fd2487, 0d41EFFFFFE5E00000;
	selp.f64 	%fd2489, %fd2488, %fd2487, %p385;
	setp.lt.f64 	%p386, %fd2489, 0d0000000000000000;
	add.f64 	%fd2490, %fd2489, 0d41EFFFFFE5E00000;
	selp.f64 	%fd2491, %fd2490, %fd2489, %p386;
	add.f64 	%fd2492, %fd2468, %fd2491;
	mul.f64 	%fd2493, %fd2443, %fd2240;
	div.rn.f64 	%fd2494, %fd2493, 0d41EFFFFFE5E00000;
	cvt.rmi.f64.f64 	%fd2495, %fd2494;
	mul.f64 	%fd2496, %fd2495, 0d41EFFFFFE5E00000;
	sub.f64 	%fd2497, %fd2493, %fd2496;
	setp.lt.f64 	%p387, %fd2497, 0d0000000000000000;
	add.f64 	%fd2498, %fd2497, 0d41EFFFFFE5E00000;
	selp.f64 	%fd2499, %fd2498, %fd2497, %p387;
	mul.f64 	%fd2500, %fd2445, %fd2240;
	div.rn.f64 	%fd2501, %fd2500, 0d41EFFFFFE5E00000;
	cvt.rmi.f64.f64 	%fd2502, %fd2501;
	mul.f64 	%fd2503, %fd2502, 0d41EFFFFFE5E00000;
	sub.f64 	%fd2504, %fd2500, %fd2503;
	setp.lt.f64 	%p388, %fd2504, 0d0000000000000000;
	add.f64 	%fd2505, %fd2504, 0d41EFFFFFE5E00000;
	selp.f64 	%fd2506, %fd2505, %fd2504, %p388;
	fma.rn.f64 	%fd2507, %fd2499, 0d4100000000000000, %fd2506;
	div.rn.f64 	%fd2508, %fd2507, 0d41EFFFFFE5E00000;
	cvt.rmi.f64.f64 	%fd2509, %fd2508;
	mul.f64 	%fd2510, %fd2509, 0d41EFFFFFE5E00000;
	sub.f64 	%fd2511, %fd2507, %fd2510;
	setp.lt.f64 	%p389, %fd2511, 0d0000000000000000;
	add.f64 	%fd2512, %fd2511, 0d41EFFFFFE5E00000;
	selp.f64 	%fd2513, %fd2512, %fd2511, %p389;
	setp.lt.f64 	%p390, %fd2513, 0d0000000000000000;
	add.f64 	%fd2514, %fd2513, 0d41EFFFFFE5E00000;
	selp.f64 	%fd2515, %fd2514, %fd2513, %p390;
	add.f64 	%fd2516, %fd2492, %fd2515;
	div.rn.f64 	%fd2517, %fd2516, 0d41EFFFFFE5E00000;
	cvt.rmi.f64.f64 	%fd2518, %fd2517;
	mul.f64 	%fd2519, %fd2518, 0d41EFFFFFE5E00000;
	sub.f64 	%fd2520, %fd2516, %fd2519;
	setp.lt.f64 	%p391, %fd2520, 0d0000000000000000;
	add.f64 	%fd2521, %fd2520, 0d41EFFFFFE5E00000;
	selp.f64 	%fd2522, %fd2521, %fd2520, %p391;
	mul.f64 	%fd2523, %fd2433, %fd2271;
	div.rn.f64 	%fd2524, %fd2523, 0d41EFFFFFE5E00000;
	cvt.rmi.f64.f64 	%fd2525, %fd2524;
	mul.f64 	%fd2526, %fd2525, 0d41EFFFFFE5E00000;
	sub.f64 	%fd2527, %fd2523, %fd2526;
	setp.lt.f64 	%p392, %fd2527, 0d0000000000000000;
	add.f64 	%fd2528, %fd2527, 0d41EFFFFFE5E00000;
	selp.f64 	%fd2529, %fd2528, %fd2527, %p392;
	mul.f64 	%fd2530, %fd2435, %fd2271;
	div.rn.f64 	%fd2531, %fd2530, 0d41EFFFFFE5E00000;
	cvt.rmi.f64.f64 	%fd2532, %fd2531;
	mul.f64 	%fd2533, %fd2532, 0d41EFFFFFE5E00000;
	sub.f64 	%fd2534, %fd2530, %fd2533;
	setp.lt.f64 	%p393, %fd2534, 0d0000000000000000;
	add.f64 	%fd2535, %fd2534, 0d41EFFFFFE5E00000;
	selp.f64 	%fd2536, %fd2535, %fd2534, %p393;
	fma.rn.f64 	%fd2537, %fd2529, 0d4100000000000000, %fd2536;
	div.rn.f64 	%fd2538, %fd2537, 0d41EFFFFFE5E00000;
	cvt.rmi.f64.f64 	%fd2539, %fd2538;
	mul.f64 	%fd2540, %fd2539, 0d41EFFFFFE5E00000;
	sub.f64 	%fd2541, %fd2537, %fd2540;
	setp.lt.f64 	%p394, %fd2541, 0d0000000000000000;
	add.f64 	%fd2542, %fd2541, 0d41EFFFFFE5E00000;
	selp.f64 	%fd2543, %fd2542, %fd2541, %p394;
	setp.lt.f64 	%p395, %fd2543, 0d0000000000000000;
	add.f64 	%fd2544, %fd2543, 0d41EFFFFFE5E00000;
	selp.f64 	%fd2545, %fd2544, %fd2543, %p395;
	mul.f64 	%fd2546, %fd2438, %fd2295;
	div.rn.f64 	%fd2547, %fd2546, 0d41EFFFFFE5E00000;
	cvt.rmi.f64.f64 	%fd2548, %fd2547;
	mul.f64 	%fd2549, %fd2548, 0d41EFFFFFE5E00000;
	sub.f64 	%fd2550, %fd2546, %fd2549;
	setp.lt.f64 	%p396, %fd2550, 0d0000000000000000;
	add.f64 	%fd2551, %fd2550, 0d41EFFFFFE5E00000;
	selp.f64 	%fd2552, %fd2551, %fd2550, %p396;
	mul.f64 	%fd2553, %fd2440, %fd2295;
	div.rn.f64 	%fd2554, %fd2553, 0d41EFFFFFE5E00000;
	cvt.rmi.f64.f64 	%fd2555, %fd2554;
	mul.f64 	%fd2556, %fd2555, 0d41EFFFFFE5E00000;
	sub.f64 	%fd2557, %fd2553, %fd2556;
	setp.lt.f64 	%p397, %fd2557, 0d0000000000000000;
	add.f64 	%fd2558, %fd2557, 0d41EFFFFFE5E00000;
	selp.f64 	%fd2559, %fd2558, %fd2557, %p397;
	fma.rn.f64 	%fd2560, %fd2552, 0d4100000000000000, %fd2559;
	div.rn.f64 	%fd2561, %fd2560, 0d41EFFFFFE5E00000;
	cvt.rmi.f64.f64 	%fd2562, %fd2561;
	mul.f64 	%fd2563, %fd2562, 0d41EFFFFFE5E00000;
	sub.f64 	%fd2564, %fd2560, %fd2563;
	setp.lt.f64 	%p398, %fd2564, 0d0000000000000000;
	add.f64 	%fd2565, %fd2564, 0d41EFFFFFE5E00000;
	selp.f64 	%fd2566, %fd2565, %fd2564, %p398;
	setp.lt.f64 	%p399, %fd2566, 0d0000000000000000;
	add.f64 	%fd2567, %fd2566, 0d41EFFFFFE5E00000;
	selp.f64 	%fd2568, %fd2567, %fd2566, %p399;
	add.f64 	%fd2569, %fd2545, %fd2568;
	mul.f64 	%fd2570, %fd2443, %fd2320;
	div.rn.f64 	%fd2571, %fd2570, 0d41EFFFFFE5E00000;
	cvt.rmi.f64.f64 	%fd2572, %fd2571;
	mul.f64 	%fd2573, %fd2572, 0d41EFFFFFE5E00000;
	sub.f64 	%fd2574, %fd2570, %fd2573;
	setp.lt.f64 	%p400, %fd2574, 0d0000000000000000;
	add.f64 	%fd2575, %fd2574, 0d41EFFFFFE5E00000;
	selp.f64 	%fd2576, %fd2575, %fd2574, %p400;
	mul.f64 	%fd2577, %fd2445, %fd2320;
	div.rn.f64 	%fd2578, %fd2577, 0d41EFFFFFE5E00000;
	cvt.rmi.f64.f64 	%fd2579, %fd2578;
	mul.f64 	%fd2580, %fd2579, 0d41EFFFFFE5E00000;
	sub.f64 	%fd2581, %fd2577, %fd2580;
	setp.lt.f64 	%p401, %fd2581, 0d0000000000000000;
	add.f64 	%fd2582, %fd2581, 0d41EFFFFFE5E00000;
	selp.f64 	%fd2583, %fd2582, %fd2581, %p401;
	fma.rn.f64 	%fd2584, %fd2576, 0d4100000000000000, %fd2583;
	div.rn.f64 	%fd2585, %fd2584, 0d41EFFFFFE5E00000;
	cvt.rmi.f64.f64 	%fd2586, %fd2585;
	mul.f64 	%fd2587, %fd2586, 0d41EFFFFFE5E00000;
	sub.f64 	%fd2588, %fd2584, %fd2587;
	setp.lt.f64 	%p402, %fd2588, 0d0000000000000000;
	add.f64 	%fd2589, %fd2588, 0d41EFFFFFE5E00000;
	selp.f64 	%fd2590, %fd2589, %fd2588, %p402;
	setp.lt.f64 	%p403, %fd2590, 0d0000000000000000;
	add.f64 	%fd2591, %fd2590, 0d41EFFFFFE5E00000;
	selp.f64 	%fd2592, %fd2591, %fd2590, %p403;
	add.f64 	%fd2593, %fd2569, %fd2592;
	div.rn.f64 	%fd2594, %fd2593, 0d41EFFFFFE5E00000;
	cvt.rmi.f64.f64 	%fd2595, %fd2594;
	mul.f64 	%fd2596, %fd2595, 0d41EFFFFFE5E00000;
	sub.f64 	%fd2597, %fd2593, %fd2596;
	setp.lt.f64 	%p404, %fd2597, 0d0000000000000000;
	add.f64 	%fd2598, %fd2597, 0d41EFFFFFE5E00000;
	selp.f64 	%fd2599, %fd2598, %fd2597, %p404;
	mul.f64 	%fd2600, %fd2433, %fd2351;
	div.rn.f64 	%fd2601, %fd2600, 0d41EFFFFFE5E00000;
	cvt.rmi.f64.f64 	%fd2602, %fd2601;
	mul.f64 	%fd2603, %fd2602, 0d41EFFFFFE5E00000;
	sub.f64 	%fd2604, %fd2600, %fd2603;
	setp.lt.f64 	%p405, %fd2604, 0d0000000000000000;
	add.f64 	%fd2605, %fd2604, 0d41EFFFFFE5E00000;
	selp.f64 	%fd2606, %fd2605, %fd2604, %p405;
	mul.f64 	%fd2607, %fd2435, %fd2351;
	div.rn.f64 	%fd2608, %fd2607, 0d41EFFFFFE5E00000;
	cvt.rmi.f64.f64 	%fd2609, %fd2608;
	mul.f64 	%fd2610, %fd2609, 0d41EFFFFFE5E00000;
	sub.f64 	%fd2611, %fd2607, %fd2610;
	setp.lt.f64 	%p406, %fd2611, 0d0000000000000000;
	add.f64 	%fd2612, %fd2611, 0d41EFFFFFE5E00000;
	selp.f64 	%fd2613, %fd2612, %fd2611, %p406;
	fma.rn.f64 	%fd2614, %fd2606, 0d4100000000000000, %fd2613;
	div.rn.f64 	%fd2615, %fd2614, 0d41EFFFFFE5E00000;
	cvt.rmi.f64.f64 	%fd2616, %fd2615;
	mul.f64 	%fd2617, %fd2616, 0d41EFFFFFE5E00000;
	sub.f64 	%fd2618, %fd2614, %fd2617;
	setp.lt.f64 	%p407, %fd2618, 0d0000000000000000;
	add.f64 	%fd2619, %fd2618, 0d41EFFFFFE5E00000;
	selp.f64 	%fd2620, %fd2619, %fd2618, %p407;
	setp.lt.f64 	%p408, %fd2620, 0d0000000000000000;
	add.f64 	%fd2621, %fd2620, 0d41EFFFFFE5E00000;
	selp.f64 	%fd2622, %fd2621, %fd2620, %p408;
	mul.f64 	%fd2623, %fd2438, %fd2375;
	div.rn.f64 	%fd2624, %fd2623, 0d41EFFFFFE5E00000;
	cvt.rmi.f64.f64 	%fd2625, %fd2624;
	mul.f64 	%fd2626, %fd2625, 0d41EFFFFFE5E00000;
	sub.f64 	%fd2627, %fd2623, %fd2626;
	setp.lt.f64 	%p409, %fd2627, 0d0000000000000000;
	add.f64 	%fd2628, %fd2627, 0d41EFFFFFE5E00000;
	selp.f64 	%fd2629, %fd2628, %fd2627, %p409;
	mul.f64 	%fd2630, %fd2440, %fd2375;
	div.rn.f64 	%fd2631, %fd2630, 0d41EFFFFFE5E00000;
	cvt.rmi.f64.f64 	%fd2632, %fd2631;
	mul.f64 	%fd2633, %fd2632, 0d41EFFFFFE5E00000;
	sub.f64 	%fd2634, %fd2630, %fd2633;
	setp.lt.f64 	%p410, %fd2634, 0d0000000000000000;
	add.f64 	%fd2635, %fd2634, 0d41EFFFFFE5E00000;
	selp.f64 	%fd2636, %fd2635, %fd2634, %p410;
	fma.rn.f64 	%fd2637, %fd2629, 0d4100000000000000, %fd2636;
	div.rn.f64 	%fd2638, %fd2637, 0d41EFFFFFE5E00000;
	cvt.rmi.f64.f64 	%fd2639, %fd2638;
	mul.f64 	%fd2640, %fd2639, 0d41EFFFFFE5E00000;
	sub.f64 	%fd2641, %fd2637, %fd2640;
	setp.lt.f64 	%p411, %fd2641, 0d0000000000000000;
	add.f64 	%fd2642, %fd2641, 0d41EFFFFFE5E00000;
	selp.f64 	%fd2643, %fd2642, %fd2641, %p411;
	setp.lt.f64 	%p412, %fd2643, 0d0000000000000000;
	add.f64 	%fd2644, %fd2643, 0d41EFFFFFE5E00000;
	selp.f64 	%fd2645, %fd2644, %fd2643, %p412;
	add.f64 	%fd2646, %fd2622, %fd2645;
	mul.f64 	%fd2647, %fd2443, %fd2400;
	div.rn.f64 	%fd2648, %fd2647, 0d41EFFFFFE5E00000;
	cvt.rmi.f64.f64 	%fd2649, %fd2648;
	mul.f64 	%fd2650, %fd2649, 0d41EFFFFFE5E00000;
	sub.f64 	%fd2651, %fd2647, %fd2650;
	setp.lt.f64 	%p413, %fd2651, 0d0000000000000000;
	add.f64 	%fd2652, %fd2651, 0d41EFFFFFE5E00000;
	selp.f64 	%fd2653, %fd2652, %fd2651, %p413;
	mul.f64 	%fd2654, %fd2445, %fd2400;
	div.rn.f64 	%fd2655, %fd2654, 0d41EFFFFFE5E00000;
	cvt.rmi.f64.f64 	%fd2656, %fd2655;
	mul.f64 	%fd2657, %fd2656, 0d41EFFFFFE5E00000;
	sub.f64 	%fd2658, %fd2654, %fd2657;
	setp.lt.f64 	%p414, %fd2658, 0d0000000000000000;
	add.f64 	%fd2659, %fd2658, 0d41EFFFFFE5E00000;
	selp.f64 	%fd2660, %fd2659, %fd2658, %p414;
	fma.rn.f64 	%fd2661, %fd2653, 0d4100000000000000, %fd2660;
	div.rn.f64 	%fd2662, %fd2661, 0d41EFFFFFE5E00000;
	cvt.rmi.f64.f64 	%fd2663, %fd2662;
	mul.f64 	%fd2664, %fd2663, 0d41EFFFFFE5E00000;
	sub.f64 	%fd2665, %fd2661, %fd2664;
	setp.lt.f64 	%p415, %fd2665, 0d0000000000000000;
	add.f64 	%fd2666, %fd2665, 0d41EFFFFFE5E00000;
	selp.f64 	%fd2667, %fd2666, %fd2665, %p415;
	setp.lt.f64 	%p416, %fd2667, 0d0000000000000000;
	add.f64 	%fd2668, %fd2667, 0d41EFFFFFE5E00000;
	selp.f64 	%fd2669, %fd2668, %fd2667, %p416;
	add.f64 	%fd2670, %fd2646, %fd2669;
	div.rn.f64 	%fd2671, %fd2670, 0d41EFFFFFE5E00000;
	cvt.rmi.f64.f64 	%fd2672, %fd2671;
	mul.f64 	%fd2673, %fd2672, 0d41EFFFFFE5E00000;
	sub.f64 	%fd2674, %fd2670, %fd2673;
	setp.lt.f64 	%p417, %fd2674, 0d0000000000000000;
	add.f64 	%fd2675, %fd2674, 0d41EFFFFFE5E00000;
	selp.f64 	%fd2676, %fd2675, %fd2674, %p417;
	ld.global.u32 	%r171, [%rd39+8];
	cvt.rn.f64.u32 	%fd2677, %r171;
	mul.f64 	%fd2678, %fd2677, 0d3EE0000000000000;
	cvt.rmi.f64.f64 	%fd2679, %fd2678;
	mul.f64 	%fd2680, %fd2679, 0d4100000000000000;
	sub.f64 	%fd2681, %fd2677, %fd2680;
	ld.global.u32 	%r172, [%rd39+12];
	cvt.rn.f64.u32 	%fd2682, %r172;
	mul.f64 	%fd2683, %fd2682, 0d3EE0000000000000;
	cvt.rmi.f64.f64 	%fd2684, %fd2683;
	mul.f64 	%fd2685, %fd2684, 0d4100000000000000;
	sub.f64 	%fd2686, %fd2682, %fd2685;
	ld.global.u32 	%r173, [%rd39+16];
	cvt.rn.f64.u32 	%fd2687, %r173;
	mul.f64 	%fd2688, %fd2687, 0d3EE0000000000000;
	cvt.rmi.f64.f64 	%fd2689, %fd2688;
	mul.f64 	%fd2690, %fd2689, 0d4100000000000000;
	sub.f64 	%fd2691, %fd2687, %fd2690;
	mul.f64 	%fd2692, %fd2679, %fd2191;
	div.rn.f64 	%fd2693, %fd2692, 0d41EFFFFFE5E00000;
	cvt.rmi.f64.f64 	%fd2694, %fd2693;
	mul.f64 	%fd2695, %fd2694, 0d41EFFFFFE5E00000;
	sub.f64 	%fd2696, %fd2692, %fd2695;
	setp.lt.f64 	%p418, %fd2696, 0d0000000000000000;
	add.f64 	%fd2697, %fd2696, 0d41EFFFFFE5E00000;
	selp.f64 	%fd2698, %fd2697, %fd2696, %p418;
	mul.f64 	%fd2699, %fd2681, %fd2191;
	div.rn.f64 	%fd2700, %fd2699, 0d41EFFFFFE5E00000;
	cvt.rmi.f64.f64 	%fd2701, %fd2700;
	mul.f64 	%fd2702, %fd2701, 0d41EFFFFFE5E00000;
	sub.f64 	%fd2703, %fd2699, %fd2702;
	setp.lt.f64 	%p419, %fd2703, 0d0000000000000000;
	add.f64 	%fd2704, %fd2703, 0d41EFFFFFE5E00000;
	selp.f64 	%fd2705, %fd2704, %fd2703, %p419;
	fma.rn.f64 	%fd2706, %fd2698, 0d4100000000000000, %fd2705;
	div.rn.f64 	%fd2707, %fd2706, 0d41EFFFFFE5E00000;
	cvt.rmi.f64.f64 	%fd2708, %fd2707;
	mul.f64 	%fd2709, %fd2708, 0d41EFFFFFE5E00000;
	sub.f64 	%fd2710, %fd2706, %fd2709;
	setp.lt.f64 	%p420, %fd2710, 0d0000000000000000;
	add.f64 	%fd2711, %fd2710, 0d41EFFFFFE5E00000;
	selp.f64 	%fd2712, %fd2711, %fd2710, %p420;
	setp.lt.f64 	%p421, %fd2712, 0d0000000000000000;
	add.f64 	%fd2713, %fd2712, 0d41EFFFFFE5E00000;
	selp.f64 	%fd2714, %fd2713, %fd2712, %p421;
	mul.f64 	%fd2715, %fd2684, %fd2215;
	div.rn.f64 	%fd2716, %fd2715, 0d41EFFFFFE5E00000;
	cvt.rmi.f64.f64 	%fd2717, %fd2716;
	mul.f64 	%fd2718, %fd2717, 0d41EFFFFFE5E00000;
	sub.f64 	%fd2719, %fd2715, %fd2718;
	setp.lt.f64 	%p422, %fd2719, 0d0000000000000000;
	add.f64 	%fd2720, %fd2719, 0d41EFFFFFE5E00000;
	selp.f64 	%fd2721, %fd2720, %fd2719, %p422;
	mul.f64 	%fd2722, %fd2686, %fd2215;
	div.rn.f64 	%fd2723, %fd2722, 0d41EFFFFFE5E00000;
	cvt.rmi.f64.f64 	%fd2724, %fd2723;
	mul.f64 	%fd2725, %fd2724, 0d41EFFFFFE5E00000;
	sub.f64 	%fd2726, %fd2722, %fd2725;
	setp.lt.f64 	%p423, %fd2726, 0d0000000000000000;
	add.f64 	%fd2727, %fd2726, 0d41EFFFFFE5E00000;
	selp.f64 	%fd2728, %fd2727, %fd2726, %p423;
	fma.rn.f64 	%fd2729, %fd2721, 0d4100000000000000, %fd2728;
	div.rn.f64 	%fd2730, %fd2729, 0d41EFFFFFE5E00000;
	cvt.rmi.f64.f64 	%fd2731, %fd2730;
	mul.f64 	%fd2732, %fd2731, 0d41EFFFFFE5E00000;
	sub.f64 	%fd2733, %fd2729, %fd2732;
	setp.lt.f64 	%p424, %fd2733, 0d0000000000000000;
	add.f64 	%fd2734, %fd2733, 0d41EFFFFFE5E00000;
	selp.f64 	%fd2735, %fd2734, %fd2733, %p424;
	setp.lt.f64 	%p425, %fd2735, 0d0000000000000000;
	add.f64 	%fd2736, %fd2735, 0d41EFFFFFE5E00000;
	selp.f64 	%fd2737, %fd2736, %fd2735, %p425;
	add.f64 	%fd2738, %fd2714, %fd2737;
	mul.f64 	%fd2739, %fd2689, %fd2240;
	div.rn.f64 	%fd2740, %fd2739, 0d41EFFFFFE5E00000;
	cvt.rmi.f64.f64 	%fd2741, %fd2740;
	mul.f64 	%fd2742, %fd2741, 0d41EFFFFFE5E00000;
	sub.f64 	%fd2743, %fd2739, %fd2742;
	setp.lt.f64 	%p426, %fd2743, 0d0000000000000000;
	add.f64 	%fd2744, %fd2743, 0d41EFFFFFE5E00000;
	selp.f64 	%fd2745, %fd2744, %fd2743, %p426;
	mul.f64 	%fd2746, %fd2691, %fd2240;
	div.rn.f64 	%fd2747, %fd2746, 0d41EFFFFFE5E00000;
	cvt.rmi.f64.f64 	%fd2748, %fd2747;
	mul.f64 	%fd2749, %fd2748, 0d41EFFFFFE5E00000;
	sub.f64 	%fd2750, %fd2746, %fd2749;
	setp.lt.f64 	%p427, %fd2750, 0d0000000000000000;
	add.f64 	%fd2751, %fd2750, 0d41EFFFFFE5E00000;
	selp.f64 	%fd2752, %fd2751, %fd2750, %p427;
	fma.rn.f64 	%fd2753, %fd2745, 0d4100000000000000, %fd2752;
	div.rn.f64 	%fd2754, %fd2753, 0d41EFFFFFE5E00000;
	cvt.rmi.f64.f64 	%fd2755, %fd2754;
	mul.f64 	%fd2756, %fd2755, 0d41EFFFFFE5E00000;
	sub.f64 	%fd2757, %fd2753, %fd2756;
	setp.lt.f64 	%p428, %fd2757, 0d0000000000000000;
	add.f64 	%fd2758, %fd2757, 0d41EFFFFFE5E00000;
	selp.f64 	%fd2759, %fd2758, %fd2757, %p428;
	setp.lt.f64 	%p429, %fd2759, 0d0000000000000000;
	add.f64 	%fd2760, %fd2759, 0d41EFFFFFE5E00000;
	selp.f64 	%fd2761, %fd2760, %fd2759, %p429;
	add.f64 	%fd2762, %fd2738, %fd2761;
	div.rn.f64 	%fd2763, %fd2762, 0d41EFFFFFE5E00000;
	cvt.rmi.f64.f64 	%fd2764, %fd2763;
	mul.f64 	%fd2765, %fd2764, 0d41EFFFFFE5E00000;
	sub.f64 	%fd2766, %fd2762, %fd2765;
	setp.lt.f64 	%p430, %fd2766, 0d0000000000000000;
	add.f64 	%fd2767, %fd2766, 0d41EFFFFFE5E00000;
	selp.f64 	%fd2768, %fd2767, %fd2766, %p430;
	mul.f64 	%fd2769, %fd2679, %fd2271;
	div.rn.f64 	%fd2770, %fd2769, 0d41EFFFFFE5E00000;
	cvt.rmi.f64.f64 	%fd2771, %fd2770;
	mul.f64 	%fd2772, %fd2771, 0d41EFFFFFE5E00000;
	sub.f64 	%fd2773, %fd2769, %fd2772;
	setp.lt.f64 	%p431, %fd2773, 0d0000000000000000;
	add.f64 	%fd2774, %fd2773, 0d41EFFFFFE5E00000;
	selp.f64 	%fd2775, %fd2774, %fd2773, %p431;
	mul.f64 	%fd2776, %fd2681, %fd2271;
	div.rn.f64 	%fd2777, %fd2776, 0d41EFFFFFE5E00000;
	cvt.rmi.f64.f64 	%fd2778, %fd2777;
	mul.f64 	%fd2779, %fd2778, 0d41EFFFFFE5E00000;
	sub.f64 	%fd2780, %fd2776, %fd2779;
	setp.lt.f64 	%p432, %fd2780, 0d0000000000000000;
	add.f64 	%fd2781, %fd2780, 0d41EFFFFFE5E00000;
	selp.f64 	%fd2782, %fd2781, %fd2780, %p432;
	fma.rn.f64 	%fd2783, %fd2775, 0d4100000000000000, %fd2782;
	div.rn.f64 	%fd2784, %fd2783, 0d41EFFFFFE5E00000;
	cvt.rmi.f64.f64 	%fd2785, %fd2784;
	mul.f64 	%fd2786, %fd2785, 0d41EFFFFFE5E00000;
	sub.f64 	%fd2787, %fd2783, %fd2786;
	setp.lt.f64 	%p433, %fd2787, 0d0000000000000000;
	add.f64 	%fd2788, %fd2787, 0d41EFFFFFE5E00000;
	selp.f64 	%fd2789, %fd2788, %fd2787, %p433;
	setp.lt.f64 	%p434, %fd2789, 0d0000000000000000;
	add.f64 	%fd2790, %fd2789, 0d41EFFFFFE5E00000;
	selp.f64 	%fd2791, %fd2790, %fd2789, %p434;
	mul.f64 	%fd2792, %fd2684, %fd2295;
	div.rn.f64 	%fd2793, %fd2792, 0d41EFFFFFE5E00000;
	cvt.rmi.f64.f64 	%fd2794, %fd2793;
	mul.f64 	%fd2795, %fd2794, 0d41EFFFFFE5E00000;
	sub.f64 	%fd2796, %fd2792, %fd2795;
	setp.lt.f64 	%p435, %fd2796, 0d0000000000000000;
	add.f64 	%fd2797, %fd2796, 0d41EFFFFFE5E00000;
	selp.f64 	%fd2798, %fd2797, %fd2796, %p435;
	mul.f64 	%fd2799, %fd2686, %fd2295;
	div.rn.f64 	%fd2800, %fd2799, 0d41EFFFFFE5E00000;
	cvt.rmi.f64.f64 	%fd2801, %fd2800;
	mul.f64 	%fd2802, %fd2801, 0d41EFFFFFE5E00000;
	sub.f64 	%fd2803, %fd2799, %fd2802;
	setp.lt.f64 	%p436, %fd2803, 0d0000000000000000;
	add.f64 	%fd2804, %fd2803, 0d41EFFFFFE5E00000;
	selp.f64 	%fd2805, %fd2804, %fd2803, %p436;
	fma.rn.f64 	%fd2806, %fd2798, 0d4100000000000000, %fd2805;
	div.rn.f64 	%fd2807, %fd2806, 0d41EFFFFFE5E00000;
	cvt.rmi.f64.f64 	%fd2808, %fd2807;
	mul.f64 	%fd2809, %fd2808, 0d41EFFFFFE5E00000;
	sub.f64 	%fd2810, %fd2806, %fd2809;
	setp.lt.f64 	%p437, %fd2810, 0d0000000000000000;
	add.f64 	%fd2811, %fd2810, 0d41EFFFFFE5E00000;
	selp.f64 	%fd2812, %fd2811, %fd2810, %p437;
	setp.lt.f64 	%p438, %fd2812, 0d0000000000000000;
	add.f64 	%fd2813, %fd2812, 0d41EFFFFFE5E00000;
	selp.f64 	%fd2814, %fd2813, %fd2812, %p438;
	add.f64 	%fd2815, %fd2791, %fd2814;
	mul.f64 	%fd2816, %fd2689, %fd2320;
	div.rn.f64 	%fd2817, %fd2816, 0d41EFFFFFE5E00000;
	cvt.rmi.f64.f64 	%fd2818, %fd2817;
	mul.f64 	%fd2819, %fd2818, 0d41EFFFFFE5E00000;
	sub.f64 	%fd2820, %fd2816, %fd2819;
	setp.lt.f64 	%p439, %fd2820, 0d0000000000000000;
	add.f64 	%fd2821, %fd2820, 0d41EFFFFFE5E00000;
	selp.f64 	%fd2822, %fd2821, %fd2820, %p439;
	mul.f64 	%fd2823, %fd2691, %fd2320;
	div.rn.f64 	%fd2824, %fd2823, 0d41EFFFFFE5E00000;
	cvt.rmi.f64.f64 	%fd2825, %fd2824;
	mul.f64 	%fd2826, %fd2825, 0d41EFFFFFE5E00000;
	sub.f64 	%fd2827, %fd2823, %fd2826;
	setp.lt.f64 	%p440, %fd2827, 0d0000000000000000;
	add.f64 	%fd2828, %fd2827, 0d41EFFFFFE5E00000;
	selp.f64 	%fd2829, %fd2828, %fd2827, %p440;
	fma.rn.f64 	%fd2830, %fd2822, 0d4100000000000000, %fd2829;
	div.rn.f64 	%fd2831, %fd2830, 0d41EFFFFFE5E00000;
	cvt.rmi.f64.f64 	%fd2832, %fd2831;
	mul.f64 	%fd2833, %fd2832, 0d41EFFFFFE5E00000;
	sub.f64 	%fd2834, %fd2830, %fd2833;
	setp.lt.f64 	%p441, %fd2834, 0d0000000000000000;
	add.f64 	%fd2835, %fd2834, 0d41EFFFFFE5E00000;
	selp.f64 	%fd2836, %fd2835, %fd2834, %p441;
	setp.lt.f64 	%p442, %fd2836, 0d0000000000000000;
	add.f64 	%fd2837, %fd2836, 0d41EFFFFFE5E00000;
	selp.f64 	%fd2838, %fd2837, %fd2836, %p442;
	add.f64 	%fd2839, %fd2815, %fd2838;
	div.rn.f64 	%fd2840, %fd2839, 0d41EFFFFFE5E00000;
	cvt.rmi.f64.f64 	%fd2841, %fd2840;
	mul.f64 	%fd2842, %fd2841, 0d41EFFFFFE5E00000;
	sub.f64 	%fd2843, %fd2839, %fd2842;
	setp.lt.f64 	%p443, %fd2843, 0d0000000000000000;
	add.f64 	%fd2844, %fd2843, 0d41EFFFFFE5E00000;
	selp.f64 	%fd2845, %fd2844, %fd2843, %p443;
	mul.f64 	%fd2846, %fd2679, %fd2351;
	div.rn.f64 	%fd2847, %fd2846, 0d41EFFFFFE5E00000;
	cvt.rmi.f64.f64 	%fd2848, %fd2847;
	mul.f64 	%fd2849, %fd2848, 0d41EFFFFFE5E00000;
	sub.f64 	%fd2850, %fd2846, %fd2849;
	setp.lt.f64 	%p444, %fd2850, 0d0000000000000000;
	add.f64 	%fd2851, %fd2850, 0d41EFFFFFE5E00000;
	selp.f64 	%fd2852, %fd2851, %fd2850, %p444;
	mul.f64 	%fd2853, %fd2681, %fd2351;
	div.rn.f64 	%fd2854, %fd2853, 0d41EFFFFFE5E00000;
	cvt.rmi.f64.f64 	%fd2855, %fd2854;
	mul.f64 	%fd2856, %fd2855, 0d41EFFFFFE5E00000;
	sub.f64 	%fd2857, %fd2853, %fd2856;
	setp.lt.f64 	%p445, %fd2857, 0d0000000000000000;
	add.f64 	%fd2858, %fd2857, 0d41EFFFFFE5E00000;
	selp.f64 	%fd2859, %fd2858, %fd2857, %p445;
	fma.rn.f64 	%fd2860, %fd2852, 0d4100000000000000, %fd2859;
	div.rn.f64 	%fd2861, %fd2860, 0d41EFFFFFE5E00000;
	cvt.rmi.f64.f64 	%fd2862, %fd2861;
	mul.f64 	%fd2863, %fd2862, 0d41EFFFFFE5E00000;
	sub.f64 	%fd2864, %fd2860, %fd2863;
	setp.lt.f64 	%p446, %fd2864, 0d0000000000000000;
	add.f64 	%fd2865, %fd2864, 0d41EFFFFFE5E00000;
	selp.f64 	%fd2866, %fd2865, %fd2864, %p446;
	setp.lt.f64 	%p447, %fd2866, 0d0000000000000000;
	add.f64 	%fd2867, %fd2866, 0d41EFFFFFE5E00000;
	selp.f64 	%fd2868, %fd2867, %fd2866, %p447;
	mul.f64 	%fd2869, %fd2684, %fd2375;
	div.rn.f64 	%fd2870, %fd2869, 0d41EFFFFFE5E00000;
	cvt.rmi.f64.f64 	%fd2871, %fd2870;
	mul.f64 	%fd2872, %fd2871, 0d41EFFFFFE5E00000;
	sub.f64 	%fd2873, %fd2869, %fd2872;
	setp.lt.f64 	%p448, %fd2873, 0d0000000000000000;
	add.f64 	%fd2874, %fd2873, 0d41EFFFFFE5E00000;
	selp.f64 	%fd2875, %fd2874, %fd2873, %p448;
	mul.f64 	%fd2876, %fd2686, %fd2375;
	div.rn.f64 	%fd2877, %fd2876, 0d41EFFFFFE5E00000;
	cvt.rmi.f64.f64 	%fd2878, %fd2877;
	mul.f64 	%fd2879, %fd2878, 0d41EFFFFFE5E00000;
	sub.f64 	%fd2880, %fd2876, %fd2879;
	setp.lt.f64 	%p449, %fd2880, 0d0000000000000000;
	add.f64 	%fd2881, %fd2880, 0d41EFFFFFE5E00000;
	selp.f64 	%fd2882, %fd2881, %fd2880, %p449;
	fma.rn.f64 	%fd2883, %fd2875, 0d4100000000000000, %fd2882;
	div.rn.f64 	%fd2884, %fd2883, 0d41EFFFFFE5E00000;
	cvt.rmi.f64.f64 	%fd2885, %fd2884;
	mul.f64 	%fd2886, %fd2885, 0d41EFFFFFE5E00000;
	sub.f64 	%fd2887, %fd2883, %fd2886;
	setp.lt.f64 	%p450, %fd2887, 0d0000000000000000;
	add.f64 	%fd2888, %fd2887, 0d41EFFFFFE5E00000;
	selp.f64 	%fd2889, %fd2888, %fd2887, %p450;
	setp.lt.f64 	%p451, %fd2889, 0d0000000000000000;
	add.f64 	%fd2890, %fd2889, 0d41EFFFFFE5E00000;
	selp.f64 	%fd2891, %fd2890, %fd2889, %p451;
	add.f64 	%fd2892, %fd2868, %fd2891;
	mul.f64 	%fd2893, %fd2689, %fd2400;
	div.rn.f64 	%fd2894, %fd2893, 0d41EFFFFFE5E00000;
	cvt.rmi.f64.f64 	%fd2895, %fd2894;
	mul.f64 	%fd2896, %fd2895, 0d41EFFFFFE5E00000;
	sub.f64 	%fd2897, %fd2893, %fd2896;
	setp.lt.f64 	%p452, %fd2897, 0d0000000000000000;
	add.f64 	%fd2898, %fd2897, 0d41EFFFFFE5E00000;
	selp.f64 	%fd2899, %fd2898, %fd2897, %p452;
	mul.f64 	%fd2900, %fd2691, %fd2400;
	div.rn.f64 	%fd2901, %fd2900, 0d41EFFFFFE5E00000;
	cvt.rmi.f64.f64 	%fd2902, %fd2901;
	mul.f64 	%fd2903, %fd2902, 0d41EFFFFFE5E00000;
	sub.f64 	%fd2904, %fd2900, %fd2903;
	setp.lt.f64 	%p453, %fd2904, 0d0000000000000000;
	add.f64 	%fd2905, %fd2904, 0d41EFFFFFE5E00000;
	selp.f64 	%fd2906, %fd2905, %fd2904, %p453;
	fma.rn.f64 	%fd2907, %fd2899, 0d4100000000000000, %fd2906;
	div.rn.f64 	%fd2908, %fd2907, 0d41EFFFFFE5E00000;
	cvt.rmi.f64.f64 	%fd2909, %fd2908;
	mul.f64 	%fd2910, %fd2909, 0d41EFFFFFE5E00000;
	sub.f64 	%fd2911, %fd2907, %fd2910;
	setp.lt.f64 	%p454, %fd2911, 0d0000000000000000;
	add.f64 	%fd2912, %fd2911, 0d41EFFFFFE5E00000;
	selp.f64 	%fd2913, %fd2912, %fd2911, %p454;
	setp.lt.f64 	%p455, %fd2913, 0d0000000000000000;
	add.f64 	%fd2914, %fd2913, 0d41EFFFFFE5E00000;
	selp.f64 	%fd2915, %fd2914, %fd2913, %p455;
	add.f64 	%fd2916, %fd2892, %fd2915;
	div.rn.f64 	%fd2917, %fd2916, 0d41EFFFFFE5E00000;
	cvt.rmi.f64.f64 	%fd2918, %fd2917;
	mul.f64 	%fd2919, %fd2918, 0d41EFFFFFE5E00000;
	sub.f64 	%fd2920, %fd2916, %fd2919;
	setp.lt.f64 	%p456, %fd2920, 0d0000000000000000;
	add.f64 	%fd2921, %fd2920, 0d41EFFFFFE5E00000;
	selp.f64 	%fd2922, %fd2921, %fd2920, %p456;
	cvt.rzi.u32.f64 	%r240, %fd2270;
	cvt.rzi.u32.f64 	%r241, %fd2350;
	cvt.rzi.u32.f64 	%r242, %fd2430;
	cvt.rzi.u32.f64 	%r243, %fd2522;
	cvt.rzi.u32.f64 	%r244, %fd2599;
	cvt.rzi.u32.f64 	%r245, %fd2676;
	cvt.rzi.u32.f64 	%r246, %fd2768;
	cvt.rzi.u32.f64 	%r247, %fd2845;
	cvt.rzi.u32.f64 	%r248, %fd2922;
$L__BB1_17:
	add.s32 	%r239, %r239, 1;
	shr.u64 	%rd40, %rd40, 1;
	add.s64 	%rd39, %rd39, 36;
	setp.ne.s32 	%p457, %r239, 4;
	@%p457 bra 	$L__BB1_15;
	cvt.rn.f64.u32 	%fd2923, %r32;
	cvt.rn.f64.u32 	%fd2924, %r31;
	cvt.rn.f64.u32 	%fd2925, %r30;
	cvt.rn.f64.u32 	%fd2926, %r240;
	mul.f64 	%fd2927, %fd2926, 0d3EE0000000000000;
	cvt.rmi.f64.f64 	%fd2928, %fd2927;
	mul.f64 	%fd2929, %fd2928, 0d4100000000000000;
	sub.f64 	%fd2930, %fd2926, %fd2929;
	mul.f64 	%fd2931, %fd2928, %fd2925;
	div.rn.f64 	%fd2932, %fd2931, 0d41EFFFFFE5E00000;
	cvt.rmi.f64.f64 	%fd2933, %fd2932;
	mul.f64 	%fd2934, %fd2933, 0d41EFFFFFE5E00000;
	sub.f64 	%fd2935, %fd2931, %fd2934;
	setp.lt.f64 	%p458, %fd2935, 0d0000000000000000;
	add.f64 	%fd2936, %fd2935, 0d41EFFFFFE5E00000;
	selp.f64 	%fd2937, %fd2936, %fd2935, %p458;
	mul.f64 	%fd2938, %fd2930, %fd2925;
	div.rn.f64 	%fd2939, %fd2938, 0d41EFFFFFE5E00000;
	cvt.rmi.f64.f64 	%fd2940, %fd2939;
	mul.f64 	%fd2941, %fd2940, 0d41EFFFFFE5E00000;
	sub.f64 	%fd2942, %fd2938, %fd2941;
	setp.lt.f64 	%p459, %fd2942, 0d0000000000000000;
	add.f64 	%fd2943, %fd2942, 0d41EFFFFFE5E00000;
	selp.f64 	%fd2944, %fd2943, %fd2942, %p459;
	fma.rn.f64 	%fd2945, %fd2937, 0d4100000000000000, %fd2944;
	div.rn.f64 	%fd2946, %fd2945, 0d41EFFFFFE5E00000;
	cvt.rmi.f64.f64 	%fd2947, %fd2946;
	mul.f64 	%fd2948, %fd2947, 0d41EFFFFFE5E00000;
	sub.f64 	%fd2949, %fd2945, %fd2948;
	setp.lt.f64 	%p460, %fd2949, 0d0000000000000000;
	add.f64 	%fd2950, %fd2949, 0d41EFFFFFE5E00000;
	selp.f64 	%fd2951, %fd2950, %fd2949, %p460;
	setp.lt.f64 	%p461, %fd2951, 0d0000000000000000;
	add.f64 	%fd2952, %fd2951, 0d41EFFFFFE5E00000;
	selp.f64 	%fd2953, %fd2952, %fd2951, %p461;
	cvt.rn.f64.u32 	%fd2954, %r241;
	mul.f64 	%fd2955, %fd2954, 0d3EE0000000000000;
	cvt.rmi.f64.f64 	%fd2956, %fd2955;
	mul.f64 	%fd2957, %fd2956, 0d4100000000000000;
	sub.f64 	%fd2958, %fd2954, %fd2957;
	mul.f64 	%fd2959, %fd2956, %fd2924;
	div.rn.f64 	%fd2960, %fd2959, 0d41EFFFFFE5E00000;
	cvt.rmi.f64.f64 	%fd2961, %fd2960;
	mul.f64 	%fd2962, %fd2961, 0d41EFFFFFE5E00000;
	sub.f64 	%fd2963, %fd2959, %fd2962;
	setp.lt.f64 	%p462, %fd2963, 0d0000000000000000;
	add.f64 	%fd2964, %fd2963, 0d41EFFFFFE5E00000;
	selp.f64 	%fd2965, %fd2964, %fd2963, %p462;
	mul.f64 	%fd2966, %fd2958, %fd2924;
	div.rn.f64 	%fd2967, %fd2966, 0d41EFFFFFE5E00000;
	cvt.rmi.f64.f64 	%fd2968, %fd2967;
	mul.f64 	%fd2969, %fd2968, 0d41EFFFFFE5E00000;
	sub.f64 	%fd2970, %fd2966, %fd2969;
	setp.lt.f64 	%p463, %fd2970, 0d0000000000000000;
	add.f64 	%fd2971, %fd2970, 0d41EFFFFFE5E00000;
	selp.f64 	%fd2972, %fd2971, %fd2970, %p463;
	fma.rn.f64 	%fd2973, %fd2965, 0d4100000000000000, %fd2972;
	div.rn.f64 	%fd2974, %fd2973, 0d41EFFFFFE5E00000;
	cvt.rmi.f64.f64 	%fd2975, %fd2974;
	mul.f64 	%fd2976, %fd2975, 0d41EFFFFFE5E00000;
	sub.f64 	%fd2977, %fd2973, %fd2976;
	setp.lt.f64 	%p464, %fd2977, 0d0000000000000000;
	add.f64 	%fd2978, %fd2977, 0d41EFFFFFE5E00000;
	selp.f64 	%fd2979, %fd2978, %fd2977, %p464;
	setp.lt.f64 	%p465, %fd2979, 0d0000000000000000;
	add.f64 	%fd2980, %fd2979, 0d41EFFFFFE5E00000;
	selp.f64 	%fd2981, %fd2980, %fd2979, %p465;
	add.f64 	%fd2982, %fd2953, %fd2981;
	cvt.rn.f64.u32 	%fd2983, %r242;
	mul.f64 	%fd2984, %fd2983, 0d3EE0000000000000;
	cvt.rmi.f64.f64 	%fd2985, %fd2984;
	mul.f64 	%fd2986, %fd2985, 0d4100000000000000;
	sub.f64 	%fd2987, %fd2983, %fd2986;
	mul.f64 	%fd2988, %fd2985, %fd2923;
	div.rn.f64 	%fd2989, %fd2988, 0d41EFFFFFE5E00000;
	cvt.rmi.f64.f64 	%fd2990, %fd2989;
	mul.f64 	%fd2991, %fd2990, 0d41EFFFFFE5E00000;
	sub.f64 	%fd2992, %fd2988, %fd2991;
	setp.lt.f64 	%p466, %fd2992, 0d0000000000000000;
	add.f64 	%fd2993, %fd2992, 0d41EFFFFFE5E00000;
	selp.f64 	%fd2994, %fd2993, %fd2992, %p466;
	mul.f64 	%fd2995, %fd2987, %fd2923;
	div.rn.f64 	%fd2996, %fd2995, 0d41EFFFFFE5E00000;
	cvt.rmi.f64.f64 	%fd2997, %fd2996;
	mul.f64 	%fd2998, %fd2997, 0d41EFFFFFE5E00000;
	sub.f64 	%fd2999, %fd2995, %fd2998;
	setp.lt.f64 	%p467, %fd2999, 0d0000000000000000;
	add.f64 	%fd3000, %fd2999, 0d41EFFFFFE5E00000;
	selp.f64 	%fd3001, %fd3000, %fd2999, %p467;
	fma.rn.f64 	%fd3002, %fd2994, 0d4100000000000000, %fd3001;
	div.rn.f64 	%fd3003, %fd3002, 0d41EFFFFFE5E00000;
	cvt.rmi.f64.f64 	%fd3004, %fd3003;
	mul.f64 	%fd3005, %fd3004, 0d41EFFFFFE5E00000;
	sub.f64 	%fd3006, %fd3002, %fd3005;
	setp.lt.f64 	%p468, %fd3006, 0d0000000000000000;
	add.f64 	%fd3007, %fd3006, 0d41EFFFFFE5E00000;
	selp.f64 	%fd3008, %fd3007, %fd3006, %p468;
	setp.lt.f64 	%p469, %fd3008, 0d0000000000000000;
	add.f64 	%fd3009, %fd3008, 0d41EFFFFFE5E00000;
	selp.f64 	%fd3010, %fd3009, %fd3008, %p469;
	add.f64 	%fd3011, %fd2982, %fd3010;
	div.rn.f64 	%fd3012, %fd3011, 0d41EFFFFFE5E00000;
	cvt.rmi.f64.f64 	%fd3013, %fd3012;
	mul.f64 	%fd3014, %fd3013, 0d41EFFFFFE5E00000;
	sub.f64 	%fd3015, %fd3011, %fd3014;
	setp.lt.f64 	%p470, %fd3015, 0d0000000000000000;
	add.f64 	%fd3016, %fd3015, 0d41EFFFFFE5E00000;
	selp.f64 	%fd3017, %fd3016, %fd3015, %p470;
	cvt.rn.f64.u32 	%fd3018, %r243;
	mul.f64 	%fd3019, %fd3018, 0d3EE0000000000000;
	cvt.rmi.f64.f64 	%fd3020, %fd3019;
	mul.f64 	%fd3021, %fd3020, 0d4100000000000000;
	sub.f64 	%fd3022, %fd3018, %fd3021;
	mul.f64 	%fd3023, %fd3020, %fd2925;
	div.rn.f64 	%fd3024, %fd3023, 0d41EFFFFFE5E00000;
	cvt.rmi.f64.f64 	%fd3025, %fd3024;
	mul.f64 	%fd3026, %fd3025, 0d41EFFFFFE5E00000;
	sub.f64 	%fd3027, %fd3023, %fd3026;
	setp.lt.f64 	%p471, %fd3027, 0d0000000000000000;
	add.f64 	%fd3028, %fd3027, 0d41EFFFFFE5E00000;
	selp.f64 	%fd3029, %fd3028, %fd3027, %p471;
	mul.f64 	%fd3030, %fd3022, %fd2925;
	div.rn.f64 	%fd3031, %fd3030, 0d41EFFFFFE5E00000;
	cvt.rmi.f64.f64 	%fd3032, %fd3031;
	mul.f64 	%fd3033, %fd3032, 0d41EFFFFFE5E00000;
	sub.f64 	%fd3034, %fd3030, %fd3033;
	setp.lt.f64 	%p472, %fd3034, 0d0000000000000000;
	add.f64 	%fd3035, %fd3034, 0d41EFFFFFE5E00000;
	selp.f64 	%fd3036, %fd3035, %fd3034, %p472;
	fma.rn.f64 	%fd3037, %fd3029, 0d4100000000000000, %fd3036;
	div.rn.f64 	%fd3038, %fd3037, 0d41EFFFFFE5E00000;
	cvt.rmi.f64.f64 	%fd3039, %fd3038;
	mul.f64 	%fd3040, %fd3039, 0d41EFFFFFE5E00000;
	sub.f64 	%fd3041, %fd3037, %fd3040;
	setp.lt.f64 	%p473, %fd3041, 0d0000000000000000;
	add.f64 	%fd3042, %fd3041, 0d41EFFFFFE5E00000;
	selp.f64 	%fd3043, %fd3042, %fd3041, %p473;
	setp.lt.f64 	%p474, %fd3043, 0d0000000000000000;
	add.f64 	%fd3044, %fd3043, 0d41EFFFFFE5E00000;
	selp.f64 	%fd3045, %fd3044, %fd3043, %p474;
	cvt.rn.f64.u32 	%fd3046, %r244;
	mul.f64 	%fd3047, %fd3046, 0d3EE0000000000000;
	cvt.rmi.f64.f64 	%fd3048, %fd3047;
	mul.f64 	%fd3049, %fd3048, 0d4100000000000000;
	sub.f64 	%fd3050, %fd3046, %fd3049;
	mul.f64 	%fd3051, %fd3048, %fd2924;
	div.rn.f64 	%fd3052, %fd3051, 0d41EFFFFFE5E00000;
	cvt.rmi.f64.f64 	%fd3053, %fd3052;
	mul.f64 	%fd3054, %fd3053, 0d41EFFFFFE5E00000;
	sub.f64 	%fd3055, %fd3051, %fd3054;
	setp.lt.f64 	%p475, %fd3055, 0d0000000000000000;
	add.f64 	%fd3056, %fd3055, 0d41EFFFFFE5E00000;
	selp.f64 	%fd3057, %fd3056, %fd3055, %p475;
	mul.f64 	%fd3058, %fd3050, %fd2924;
	div.rn.f64 	%fd3059, %fd3058, 0d41EFFFFFE5E00000;
	cvt.rmi.f64.f64 	%fd3060, %fd3059;
	mul.f64 	%fd3061, %fd3060, 0d41EFFFFFE5E00000;
	sub.f64 	%fd3062, %fd3058, %fd3061;
	setp.lt.f64 	%p476, %fd3062, 0d0000000000000000;
	add.f64 	%fd3063, %fd3062, 0d41EFFFFFE5E00000;
	selp.f64 	%fd3064, %fd3063, %fd3062, %p476;
	fma.rn.f64 	%fd3065, %fd3057, 0d4100000000000000, %fd3064;
	div.rn.f64 	%fd3066, %fd3065, 0d41EFFFFFE5E00000;
	cvt.rmi.f64.f64 	%fd3067, %fd3066;
	mul.f64 	%fd3068, %fd3067, 0d41EFFFFFE5E00000;
	sub.f64 	%fd3069, %fd3065, %fd3068;
	setp.lt.f64 	%p477, %fd3069, 0d0000000000000000;
	add.f64 	%fd3070, %fd3069, 0d41EFFFFFE5E00000;
	selp.f64 	%fd3071, %fd3070, %fd3069, %p477;
	setp.lt.f64 	%p478, %fd3071, 0d0000000000000000;
	add.f64 	%fd3072, %fd3071, 0d41EFFFFFE5E00000;
	selp.f64 	%fd3073, %fd3072, %fd3071, %p478;
	add.f64 	%fd3074, %fd3045, %fd3073;
	cvt.rn.f64.u32 	%fd3075, %r245;
	mul.f64 	%fd3076, %fd3075, 0d3EE0000000000000;
	cvt.rmi.f64.f64 	%fd3077, %fd3076;
	mul.f64 	%fd3078, %fd3077, 0d4100000000000000;
	sub.f64 	%fd3079, %fd3075, %fd3078;
	mul.f64 	%fd3080, %fd3077, %fd2923;
	div.rn.f64 	%fd3081, %fd3080, 0d41EFFFFFE5E00000;
	cvt.rmi.f64.f64 	%fd3082, %fd3081;
	mul.f64 	%fd3083, %fd3082, 0d41EFFFFFE5E00000;
	sub.f64 	%fd3084, %fd3080, %fd3083;
	setp.lt.f64 	%p479, %fd3084, 0d0000000000000000;
	add.f64 	%fd3085, %fd3084, 0d41EFFFFFE5E00000;
	selp.f64 	%fd3086, %fd3085, %fd3084, %p479;
	mul.f64 	%fd3087, %fd3079, %fd2923;
	div.rn.f64 	%fd3088, %fd3087, 0d41EFFFFFE5E00000;
	cvt.rmi.f64.f64 	%fd3089, %fd3088;
	mul.f64 	%fd3090, %fd3089, 0d41EFFFFFE5E00000;
	sub.f64 	%fd3091, %fd3087, %fd3090;
	setp.lt.f64 	%p480, %fd3091, 0d0000000000000000;
	add.f64 	%fd3092, %fd3091, 0d41EFFFFFE5E00000;
	selp.f64 	%fd3093, %fd3092, %fd3091, %p480;
	fma.rn.f64 	%fd3094, %fd3086, 0d4100000000000000, %fd3093;
	div.rn.f64 	%fd3095, %fd3094, 0d41EFFFFFE5E00000;
	cvt.rmi.f64.f64 	%fd3096, %fd3095;
	mul.f64 	%fd3097, %fd3096, 0d41EFFFFFE5E00000;
	sub.f64 	%fd3098, %fd3094, %fd3097;
	setp.lt.f64 	%p481, %fd3098, 0d0000000000000000;
	add.f64 	%fd3099, %fd3098, 0d41EFFFFFE5E00000;
	selp.f64 	%fd3100, %fd3099, %fd3098, %p481;
	setp.lt.f64 	%p482, %fd3100, 0d0000000000000000;
	add.f64 	%fd3101, %fd3100, 0d41EFFFFFE5E00000;
	selp.f64 	%fd3102, %fd3101, %fd3100, %p482;
	add.f64 	%fd3103, %fd3074, %fd3102;
	div.rn.f64 	%fd3104, %fd3103, 0d41EFFFFFE5E00000;
	cvt.rmi.f64.f64 	%fd3105, %fd3104;
	mul.f64 	%fd3106, %fd3105, 0d41EFFFFFE5E00000;
	sub.f64 	%fd3107, %fd3103, %fd3106;
	setp.lt.f64 	%p483, %fd3107, 0d0000000000000000;
	add.f64 	%fd3108, %fd3107, 0d41EFFFFFE5E00000;
	selp.f64 	%fd3109, %fd3108, %fd3107, %p483;
	cvt.rn.f64.u32 	%fd3110, %r246;
	mul.f64 	%fd3111, %fd3110, 0d3EE0000000000000;
	cvt.rmi.f64.f64 	%fd3112, %fd3111;
	mul.f64 	%fd3113, %fd3112, 0d4100000000000000;
	sub.f64 	%fd3114, %fd3110, %fd3113;
	mul.f64 	%fd3115, %fd3112, %fd2925;
	div.rn.f64 	%fd3116, %fd3115, 0d41EFFFFFE5E00000;
	cvt.rmi.f64.f64 	%fd3117, %fd3116;
	mul.f64 	%fd3118, %fd3117, 0d41EFFFFFE5E00000;
	sub.f64 	%fd3119, %fd3115, %fd3118;
	setp.lt.f64 	%p484, %fd3119, 0d0000000000000000;
	add.f64 	%fd3120, %fd3119, 0d41EFFFFFE5E00000;
	selp.f64 	%fd3121, %fd3120, %fd3119, %p484;
	mul.f64 	%fd3122, %fd3114, %fd2925;
	div.rn.f64 	%fd3123, %fd3122, 0d41EFFFFFE5E00000;
	cvt.rmi.f64.f64 	%fd3124, %fd3123;
	mul.f64 	%fd3125, %fd3124, 0d41EFFFFFE5E00000;
	sub.f64 	%fd3126, %fd3122, %fd3125;
	setp.lt.f64 	%p485, %fd3126, 0d0000000000000000;
	add.f64 	%fd3127, %fd3126, 0d41EFFFFFE5E00000;
	selp.f64 	%fd3128, %fd3127, %fd3126, %p485;
	fma.rn.f64 	%fd3129, %fd3121, 0d4100000000000000, %fd3128;
	div.rn.f64 	%fd3130, %fd3129, 0d41EFFFFFE5E00000;
	cvt.rmi.f64.f64 	%fd3131, %fd3130;
	mul.f64 	%fd3132, %fd3131, 0d41EFFFFFE5E00000;
	sub.f64 	%fd3133, %fd3129, %fd3132;
	setp.lt.f64 	%p486, %fd3133, 0d0000000000000000;
	add.f64 	%fd3134, %fd3133, 0d41EFFFFFE5E00000;
	selp.f64 	%fd3135, %fd3134, %fd3133, %p486;
	setp.lt.f64 	%p487, %fd3135, 0d0000000000000000;
	add.f64 	%fd3136, %fd3135, 0d41EFFFFFE5E00000;
	selp.f64 	%fd3137, %fd3136, %fd3135, %p487;
	cvt.rn.f64.u32 	%fd3138, %r247;
	mul.f64 	%fd3139, %fd3138, 0d3EE0000000000000;
	cvt.rmi.f64.f64 	%fd3140, %fd3139;
	mul.f64 	%fd3141, %fd3140, 0d4100000000000000;
	sub.f64 	%fd3142, %fd3138, %fd3141;
	mul.f64 	%fd3143, %fd3140, %fd2924;
	div.rn.f64 	%fd3144, %fd3143, 0d41EFFFFFE5E00000;
	cvt.rmi.f64.f64 	%fd3145, %fd3144;
	mul.f64 	%fd3146, %fd3145, 0d41EFFFFFE5E00000;
	sub.f64 	%fd3147, %fd3143, %fd3146;
	setp.lt.f64 	%p488, %fd3147, 0d0000000000000000;
	add.f64 	%fd3148, %fd3147, 0d41EFFFFFE5E00000;
	selp.f64 	%fd3149, %fd3148, %fd3147, %p488;
	mul.f64 	%fd3150, %fd3142, %fd2924;
	div.rn.f64 	%fd3151, %fd3150, 0d41EFFFFFE5E00000;
	cvt.rmi.f64.f64 	%fd3152, %fd3151;
	mul.f64 	%fd3153, %fd3152, 0d41EFFFFFE5E00000;
	sub.f64 	%fd3154, %fd3150, %fd3153;
	setp.lt.f64 	%p489, %fd3154, 0d0000000000000000;
	add.f64 	%fd3155, %fd3154, 0d41EFFFFFE5E00000;
	selp.f64 	%fd3156, %fd3155, %fd3154, %p489;
	fma.rn.f64 	%fd3157, %fd3149, 0d4100000000000000, %fd3156;
	div.rn.f64 	%fd3158, %fd3157, 0d41EFFFFFE5E00000;
	cvt.rmi.f64.f64 	%fd3159, %fd3158;
	mul.f64 	%fd3160, %fd3159, 0d41EFFFFFE5E00000;
	sub.f64 	%fd3161, %fd3157, %fd3160;
	setp.lt.f64 	%p490, %fd3161, 0d0000000000000000;
	add.f64 	%fd3162, %fd3161, 0d41EFFFFFE5E00000;
	selp.f64 	%fd3163, %fd3162, %fd3161, %p490;
	setp.lt.f64 	%p491, %fd3163, 0d0000000000000000;
	add.f64 	%fd3164, %fd3163, 0d41EFFFFFE5E00000;
	selp.f64 	%fd3165, %fd3164, %fd3163, %p491;
	add.f64 	%fd3166, %fd3137, %fd3165;
	cvt.rn.f64.u32 	%fd3167, %r248;
	mul.f64 	%fd3168, %fd3167, 0d3EE0000000000000;
	cvt.rmi.f64.f64 	%fd3169, %fd3168;
	mul.f64 	%fd3170, %fd3169, 0d4100000000000000;
	sub.f64 	%fd3171, %fd3167, %fd3170;
	mul.f64 	%fd3172, %fd3169, %fd2923;
	div.rn.f64 	%fd3173, %fd3172, 0d41EFFFFFE5E00000;
	cvt.rmi.f64.f64 	%fd3174, %fd3173;
	mul.f64 	%fd3175, %fd3174, 0d41EFFFFFE5E00000;
	sub.f64 	%fd3176, %fd3172, %fd3175;
	setp.lt.f64 	%p492, %fd3176, 0d0000000000000000;
	add.f64 	%fd3177, %fd3176, 0d41EFFFFFE5E00000;
	selp.f64 	%fd3178, %fd3177, %fd3176, %p492;
	mul.f64 	%fd3179, %fd3171, %fd2923;
	div.rn.f64 	%fd3180, %fd3179, 0d41EFFFFFE5E00000;
	cvt.rmi.f64.f64 	%fd3181, %fd3180;
	mul.f64 	%fd3182, %fd3181, 0d41EFFFFFE5E00000;
	sub.f64 	%fd3183, %fd3179, %fd3182;
	setp.lt.f64 	%p493, %fd3183, 0d0000000000000000;
	add.f64 	%fd3184, %fd3183, 0d41EFFFFFE5E00000;
	selp.f64 	%fd3185, %fd3184, %fd3183, %p493;
	fma.rn.f64 	%fd3186, %fd3178, 0d4100000000000000, %fd3185;
	div.rn.f64 	%fd3187, %fd3186, 0d41EFFFFFE5E00000;
	cvt.rmi.f64.f64 	%fd3188, %fd3187;
	mul.f64 	%fd3189, %fd3188, 0d41EFFFFFE5E00000;
	sub.f64 	%fd3190, %fd3186, %fd3189;
	setp.lt.f64 	%p494, %fd3190, 0d0000000000000000;
	add.f64 	%fd3191, %fd3190, 0d41EFFFFFE5E00000;
	selp.f64 	%fd3192, %fd3191, %fd3190, %p494;
	setp.lt.f64 	%p495, %fd3192, 0d0000000000000000;
	add.f64 	%fd3193, %fd3192, 0d41EFFFFFE5E00000;
	selp.f64 	%fd3194, %fd3193, %fd3192, %p495;
	add.f64 	%fd3195, %fd3166, %fd3194;
	div.rn.f64 	%fd3196, %fd3195, 0d41EFFFFFE5E00000;
	cvt.rmi.f64.f64 	%fd3197, %fd3196;
	mul.f64 	%fd3198, %fd3197, 0d41EFFFFFE5E00000;
	sub.f64 	%fd3199, %fd3195, %fd3198;
	setp.lt.f64 	%p496, %fd3199, 0d0000000000000000;
	add.f64 	%fd3200, %fd3199, 0d41EFFFFFE5E00000;
	selp.f64 	%fd3201, %fd3200, %fd3199, %p496;
	cvt.rzi.u32.f64 	%r176, %fd3017;
	st.global.u32 	[%rd2], %r176;
	cvt.rzi.u32.f64 	%r177, %fd3109;
	st.global.u32 	[%rd2+4], %r177;
	cvt.rzi.u32.f64 	%r178, %fd3201;
	st.global.u32 	[%rd2+8], %r178;
	mov.u64 	%rd34, mrg32k3aM2;
	add.s64 	%rd41, %rd34, 16;
	mov.b64 	%rd42, 10;
	mov.b32 	%r260, 0;
	mov.b32 	%r259, 1;
	mov.u32 	%r261, %r260;
	mov.u32 	%r262, %r260;
	mov.u32 	%r263, %r259;
	mov.u32 	%r264, %r260;
	mov.u32 	%r265, %r260;
	mov.u32 	%r266, %r260;
	mov.u32 	%r267, %r259;
	mov.u32 	%r258, %r260;
$L__BB1_19:
	and.b64  	%rd35, %rd42, 1;
	setp.eq.b64 	%p497, %rd35, 1;
	not.pred 	%p498, %p497;
	@%p498 bra 	$L__BB1_21;
	ld.global.u32 	%r179, [%rd41+-16];
	cvt.rn.f64.u32 	%fd3202, %r179;
	mul.f64 	%fd3203, %fd3202, 0d3EE0000000000000;
	cvt.rmi.f64.f64 	%fd3204, %fd3203;
	mul.f64 	%fd3205, %fd3204, 0d4100000000000000;
	sub.f64 	%fd3206, %fd3202, %fd3205;
	ld.global.u32 	%r180, [%rd41+-12];
	cvt.rn.f64.u32 	%fd3207, %r180;
	mul.f64 	%fd3208, %fd3207, 0d3EE0000000000000;
	cvt.rmi.f64.f64 	%fd3209, %fd3208;
	mul.f64 	%fd3210, %fd3209, 0d4100000000000000;
	sub.f64 	%fd3211, %fd3207, %fd3210;
	ld.global.u32 	%r181, [%rd41+-8];
	cvt.rn.f64.u32 	%fd3212, %r181;
	mul.f64 	%fd3213, %fd3212, 0d3EE0000000000000;
	cvt.rmi.f64.f64 	%fd3214, %fd3213;
	mul.f64 	%fd3215, %fd3214, 0d4100000000000000;
	sub.f64 	%fd3216, %fd3212, %fd3215;
	cvt.rn.f64.u32 	%fd3217, %r259;
	mul.f64 	%fd3218, %fd3204, %fd3217;
	div.rn.f64 	%fd3219, %fd3218, 0d41EFFFF4D7600000;
	cvt.rmi.f64.f64 	%fd3220, %fd3219;
	mul.f64 	%fd3221, %fd3220, 0d41EFFFF4D7600000;
	sub.f64 	%fd3222, %fd3218, %fd3221;
	setp.lt.f64 	%p499, %fd3222, 0d0000000000000000;
	add.f64 	%fd3223, %fd3222, 0d41EFFFF4D7600000;
	selp.f64 	%fd3224, %fd3223, %fd3222, %p499;
	mul.f64 	%fd3225, %fd3206, %fd3217;
	div.rn.f64 	%fd3226, %fd3225, 0d41EFFFF4D7600000;
	cvt.rmi.f64.f64 	%fd3227, %fd3226;
	mul.f64 	%fd3228, %fd3227, 0d41EFFFF4D7600000;
	sub.f64 	%fd3229, %fd3225, %fd3228;
	setp.lt.f64 	%p500, %fd3229, 0d0000000000000000;
	add.f64 	%fd3230, %fd3229, 0d41EFFFF4D7600000;
	selp.f64 	%fd3231, %fd3230, %fd3229, %p500;
	fma.rn.f64 	%fd3232, %fd3224, 0d4100000000000000, %fd3231;
	div.rn.f64 	%fd3233, %fd3232, 0d41EFFFF4D7600000;
	cvt.rmi.f64.f64 	%fd3234, %fd3233;
	mul.f64 	%fd3235, %fd3234, 0d41EFFFF4D7600000;
	sub.f64 	%fd3236, %fd3232, %fd3235;
	setp.lt.f64 	%p501, %fd3236, 0d0000000000000000;
	add.f64 	%fd3237, %fd3236, 0d41EFFFF4D7600000;
	selp.f64 	%fd3238, %fd3237, %fd3236, %p501;
	setp.lt.f64 	%p502, %fd3238, 0d0000000000000000;
	add.f64 	%fd3239, %fd3238, 0d41EFFFF4D7600000;
	selp.f64 	%fd3240, %fd3239, %fd3238, %p502;
	cvt.rn.f64.u32 	%fd3241, %r262;
	mul.f64 	%fd3242, %fd3209, %fd3241;
	div.rn.f64 	%fd3243, %fd3242, 0d41EFFFF4D7600000;
	cvt.rmi.f64.f64 	%fd3244, %fd3243;
	mul.f64 	%fd3245, %fd3244, 0d41EFFFF4D7600000;
	sub.f64 	%fd3246, %fd3242, %fd3245;
	setp.lt.f64 	%p503, %fd3246, 0d0000000000000000;
	add.f64 	%fd3247, %fd3246, 0d41EFFFF4D7600000;
	selp.f64 	%fd3248, %fd3247, %fd3246, %p503;
	mul.f64 	%fd3249, %fd3211, %fd3241;
	div.rn.f64 	%fd3250, %fd3249, 0d41EFFFF4D7600000;
	cvt.rmi.f64.f64 	%fd3251, %fd3250;
	mul.f64 	%fd3252, %fd3251, 0d41EFFFF4D7600000;
	sub.f64 	%fd3253, %fd3249, %fd3252;
	setp.lt.f64 	%p504, %fd3253, 0d0000000000000000;
	add.f64 	%fd3254, %fd3253, 0d41EFFFF4D7600000;
	selp.f64 	%fd3255, %fd3254, %fd3253, %p504;
	fma.rn.f64 	%fd3256, %fd3248, 0d4100000000000000, %fd3255;
	div.rn.f64 	%fd3257, %fd3256, 0d41EFFFF4D7600000;
	cvt.rmi.f64.f64 	%fd3258, %fd3257;
	mul.f64 	%fd3259, %fd3258, 0d41EFFFF4D7600000;
	sub.f64 	%fd3260, %fd3256, %fd3259;
	setp.lt.f64 	%p505, %fd3260, 0d0000000000000000;
	add.f64 	%fd3261, %fd3260, 0d41EFFFF4D7600000;
	selp.f64 	%fd3262, %fd3261, %fd3260, %p505;
	setp.lt.f64 	%p506, %fd3262, 0d0000000000000000;
	add.f64 	%fd3263, %fd3262, 0d41EFFFF4D7600000;
	selp.f64 	%fd3264, %fd3263, %fd3262, %p506;
	add.f64 	%fd3265, %fd3240, %fd3264;
	cvt.rn.f64.u32 	%fd3266, %r265;
	mul.f64 	%fd3267, %fd3214, %fd3266;
	div.rn.f64 	%fd3268, %fd3267, 0d41EFFFF4D7600000;
	cvt.rmi.f64.f64 	%fd3269, %fd3268;
	mul.f64 	%fd3270, %fd3269, 0d41EFFFF4D7600000;
	sub.f64 	%fd3271, %fd3267, %fd3270;
	setp.lt.f64 	%p507, %fd3271, 0d0000000000000000;
	add.f64 	%fd3272, %fd3271, 0d41EFFFF4D7600000;
	selp.f64 	%fd3273, %fd3272, %fd3271, %p507;
	mul.f64 	%fd3274, %fd3216, %fd3266;
	div.rn.f64 	%fd3275, %fd3274, 0d41EFFFF4D7600000;
	cvt.rmi.f64.f64 	%fd3276, %fd3275;
	mul.f64 	%fd3277, %fd3276, 0d41EFFFF4D7600000;
	sub.f64 	%fd3278, %fd3274, %fd3277;
	setp.lt.f64 	%p508, %fd3278, 0d0000000000000000;
	add.f64 	%fd3279, %fd3278, 0d41EFFFF4D7600000;
	selp.f64 	%fd3280, %fd3279, %fd3278, %p508;
	fma.rn.f64 	%fd3281, %fd3273, 0d4100000000000000, %fd3280;
	div.rn.f64 	%fd3282, %fd3281, 0d41EFFFF4D7600000;
	cvt.rmi.f64.f64 	%fd3283, %fd3282;
	mul.f64 	%fd3284, %fd3283, 0d41EFFFF4D7600000;
	sub.f64 	%fd3285, %fd3281, %fd3284;
	setp.lt.f64 	%p509, %fd3285, 0d0000000000000000;
	add.f64 	%fd3286, %fd3285, 0d41EFFFF4D7600000;
	selp.f64 	%fd3287, %fd3286, %fd3285, %p509;
	setp.lt.f64 	%p510, %fd3287, 0d0000000000000000;
	add.f64 	%fd3288, %fd3287, 0d41EFFFF4D7600000;
	selp.f64 	%fd3289, %fd3288, %fd3287, %p510;
	add.f64 	%fd3290, %fd3265, %fd3289;
	div.rn.f64 	%fd3291, %fd3290, 0d41EFFFF4D7600000;
	cvt.rmi.f64.f64 	%fd3292, %fd3291;
	mul.f64 	%fd3293, %fd3292, 0d41EFFFF4D7600000;
	sub.f64 	%fd3294, %fd3290, %fd3293;
	setp.lt.f64 	%p511, %fd3294, 0d0000000000000000;
	add.f64 	%fd3295, %fd3294, 0d41EFFFF4D7600000;
	selp.f64 	%fd3296, %fd3295, %fd3294, %p511;
	cvt.rn.f64.u32 	%fd3297, %r260;
	mul.f64 	%fd3298, %fd3204, %fd3297;
	div.rn.f64 	%fd3299, %fd3298, 0d41EFFFF4D7600000;
	cvt.rmi.f64.f64 	%fd3300, %fd3299;
	mul.f64 	%fd3301, %fd3300, 0d41EFFFF4D7600000;
	sub.f64 	%fd3302, %fd3298, %fd3301;
	setp.lt.f64 	%p512, %fd3302, 0d0000000000000000;
	add.f64 	%fd3303, %fd3302, 0d41EFFFF4D7600000;
	selp.f64 	%fd3304, %fd3303, %fd3302, %p512;
	mul.f64 	%fd3305, %fd3206, %fd3297;
	div.rn.f64 	%fd3306, %fd3305, 0d41EFFFF4D7600000;
	cvt.rmi.f64.f64 	%fd3307, %fd3306;
	mul.f64 	%fd3308, %fd3307, 0d41EFFFF4D7600000;
	sub.f64 	%fd3309, %fd3305, %fd3308;
	setp.lt.f64 	%p513, %fd3309, 0d0000000000000000;
	add.f64 	%fd3310, %fd3309, 0d41EFFFF4D7600000;
	selp.f64 	%fd3311, %fd3310, %fd3309, %p513;
	fma.rn.f64 	%fd3312, %fd3304, 0d4100000000000000, %fd3311;
	div.rn.f64 	%fd3313, %fd3312, 0d41EFFFF4D7600000;
	cvt.rmi.f64.f64 	%fd3314, %fd3313;
	mul.f64 	%fd3315, %fd3314, 0d41EFFFF4D7600000;
	sub.f64 	%fd3316, %fd3312, %fd3315;
	setp.lt.f64 	%p514, %fd3316, 0d0000000000000000;
	add.f64 	%fd3317, %fd3316, 0d41EFFFF4D7600000;
	selp.f64 	%fd3318, %fd3317, %fd3316, %p514;
	setp.lt.f64 	%p515, %fd3318, 0d0000000000000000;
	add.f64 	%fd3319, %fd3318, 0d41EFFFF4D7600000;
	selp.f64 	%fd3320, %fd3319, %fd3318, %p515;
	cvt.rn.f64.u32 	%fd3321, %r263;
	mul.f64 	%fd3322, %fd3209, %fd3321;
	div.rn.f64 	%fd3323, %fd3322, 0d41EFFFF4D7600000;
	cvt.rmi.f64.f64 	%fd3324, %fd3323;
	mul.f64 	%fd3325, %fd3324, 0d41EFFFF4D7600000;
	sub.f64 	%fd3326, %fd3322, %fd3325;
	setp.lt.f64 	%p516, %fd3326, 0d0000000000000000;
	add.f64 	%fd3327, %fd3326, 0d41EFFFF4D7600000;
	selp.f64 	%fd3328, %fd3327, %fd3326, %p516;
	mul.f64 	%fd3329, %fd3211, %fd3321;
	div.rn.f64 	%fd3330, %fd3329, 0d41EFFFF4D7600000;
	cvt.rmi.f64.f64 	%fd3331, %fd3330;
	mul.f64 	%fd3332, %fd3331, 0d41EFFFF4D7600000;
	sub.f64 	%fd3333, %fd3329, %fd3332;
	setp.lt.f64 	%p517, %fd3333, 0d0000000000000000;
	add.f64 	%fd3334, %fd3333, 0d41EFFFF4D7600000;
	selp.f64 	%fd3335, %fd3334, %fd3333, %p517;
	fma.rn.f64 	%fd3336, %fd3328, 0d4100000000000000, %fd3335;
	div.rn.f64 	%fd3337, %fd3336, 0d41EFFFF4D7600000;
	cvt.rmi.f64.f64 	%fd3338, %fd3337;
	mul.f64 	%fd3339, %fd3338, 0d41EFFFF4D7600000;
	sub.f64 	%fd3340, %fd3336, %fd3339;
	setp.lt.f64 	%p518, %fd3340, 0d0000000000000000;
	add.f64 	%fd3341, %fd3340, 0d41EFFFF4D7600000;
	selp.f64 	%fd3342, %fd3341, %fd3340, %p518;
	setp.lt.f64 	%p519, %fd3342, 0d0000000000000000;
	add.f64 	%fd3343, %fd3342, 0d41EFFFF4D7600000;
	selp.f64 	%fd3344, %fd3343, %fd3342, %p519;
	add.f64 	%fd3345, %fd3320, %fd3344;
	cvt.rn.f64.u32 	%fd3346, %r266;
	mul.f64 	%fd3347, %fd3214, %fd3346;
	div.rn.f64 	%fd3348, %fd3347, 0d41EFFFF4D7600000;
	cvt.rmi.f64.f64 	%fd3349, %fd3348;
	mul.f64 	%fd3350, %fd3349, 0d41EFFFF4D7600000;
	sub.f64 	%fd3351, %fd3347, %fd3350;
	setp.lt.f64 	%p520, %fd3351, 0d0000000000000000;
	add.f64 	%fd3352, %fd3351, 0d41EFFFF4D7600000;
	selp.f64 	%fd3353, %fd3352, %fd3351, %p520;
	mul.f64 	%fd3354, %fd3216, %fd3346;
	div.rn.f64 	%fd3355, %fd3354, 0d41EFFFF4D7600000;
	cvt.rmi.f64.f64 	%fd3356, %fd3355;
	mul.f64 	%fd3357, %fd3356, 0d41EFFFF4D7600000;
	sub.f64 	%fd3358, %fd3354, %fd3357;
	setp.lt.f64 	%p521, %fd3358, 0d0000000000000000;
	add.f64 	%fd3359, %fd3358, 0d41EFFFF4D7600000;
	selp.f64 	%fd3360, %fd3359, %fd3358, %p521;
	fma.rn.f64 	%fd3361, %fd3353, 0d4100000000000000, %fd3360;
	div.rn.f64 	%fd3362, %fd3361, 0d41EFFFF4D7600000;
	cvt.rmi.f64.f64 	%fd3363, %fd3362;
	mul.f64 	%fd3364, %fd3363, 0d41EFFFF4D7600000;
	sub.f64 	%fd3365, %fd3361, %fd3364;
	setp.lt.f64 	%p522, %fd3365, 0d0000000000000000;
	add.f64 	%fd3366, %fd3365, 0d41EFFFF4D7600000;
	selp.f64 	%fd3367, %fd3366, %fd3365, %p522;
	setp.lt.f64 	%p523, %fd3367, 0d0000000000000000;
	add.f64 	%fd3368, %fd3367, 0d41EFFFF4D7600000;
	selp.f64 	%fd3369, %fd3368, %fd3367, %p523;
	add.f64 	%fd3370, %fd3345, %fd3369;
	div.rn.f64 	%fd3371, %fd3370, 0d41EFFFF4D7600000;
	cvt.rmi.f64.f64 	%fd3372, %fd3371;
	mul.f64 	%fd3373, %fd3372, 0d41EFFFF4D7600000;
	sub.f64 	%fd3374, %fd3370, %fd3373;
	setp.lt.f64 	%p524, %fd3374, 0d0000000000000000;
	add.f64 	%fd3375, %fd3374, 0d41EFFFF4D7600000;
	selp.f64 	%fd3376, %fd3375, %fd3374, %p524;
	cvt.rn.f64.u32 	%fd3377, %r261;
	mul.f64 	%fd3378, %fd3204, %fd3377;
	div.rn.f64 	%fd3379, %fd3378, 0d41EFFFF4D7600000;
	cvt.rmi.f64.f64 	%fd3380, %fd3379;
	mul.f64 	%fd3381, %fd3380, 0d41EFFFF4D7600000;
	sub.f64 	%fd3382, %fd3378, %fd3381;
	setp.lt.f64 	%p525, %fd3382, 0d0000000000000000;
	add.f64 	%fd3383, %fd3382, 0d41EFFFF4D7600000;
	selp.f64 	%fd3384, %fd3383, %fd3382, %p525;
	mul.f64 	%fd3385, %fd3206, %fd3377;
	div.rn.f64 	%fd3386, %fd3385, 0d41EFFFF4D7600000;
	cvt.rmi.f64.f64 	%fd3387, %fd3386;
	mul.f64 	%fd3388, %fd3387, 0d41EFFFF4D7600000;
	sub.f64 	%fd3389, %fd3385, %fd3388;
	setp.lt.f64 	%p526, %fd3389, 0d0000000000000000;
	add.f64 	%fd3390, %fd3389, 0d41EFFFF4D7600000;
	selp.f64 	%fd3391, %fd3390, %fd3389, %p526;
	fma.rn.f64 	%fd3392, %fd3384, 0d4100000000000000, %fd3391;
	div.rn.f64 	%fd3393, %fd3392, 0d41EFFFF4D7600000;
	cvt.rmi.f64.f64 	%fd3394, %fd3393;
	mul.f64 	%fd3395, %fd3394, 0d41EFFFF4D7600000;
	sub.f64 	%fd3396, %fd3392, %fd3395;
	setp.lt.f64 	%p527, %fd3396, 0d0000000000000000;
	add.f64 	%fd3397, %fd3396, 0d41EFFFF4D7600000;
	selp.f64 	%fd3398, %fd3397, %fd3396, %p527;
	setp.lt.f64 	%p528, %fd3398, 0d0000000000000000;
	add.f64 	%fd3399, %fd3398, 0d41EFFFF4D7600000;
	selp.f64 	%fd3400, %fd3399, %fd3398, %p528;
	cvt.rn.f64.u32 	%fd3401, %r264;
	mul.f64 	%fd3402, %fd3209, %fd3401;
	div.rn.f64 	%fd3403, %fd3402, 0d41EFFFF4D7600000;
	cvt.rmi.f64.f64 	%fd3404, %fd3403;
	mul.f64 	%fd3405, %fd3404, 0d41EFFFF4D7600000;
	sub.f64 	%fd3406, %fd3402, %fd3405;
	setp.lt.f64 	%p529, %fd3406, 0d0000000000000000;
	add.f64 	%fd3407, %fd3406, 0d41EFFFF4D7600000;
	selp.f64 	%fd3408, %fd3407, %fd3406, %p529;
	mul.f64 	%fd3409, %fd3211, %fd3401;
	div.rn.f64 	%fd3410, %fd3409, 0d41EFFFF4D7600000;
	cvt.rmi.f64.f64 	%fd3411, %fd3410;
	mul.f64 	%fd3412, %fd3411, 0d41EFFFF4D7600000;
	sub.f64 	%fd3413, %fd3409, %fd3412;
	setp.lt.f64 	%p530, %fd3413, 0d0000000000000000;
	add.f64 	%fd3414, %fd3413, 0d41EFFFF4D7600000;
	selp.f64 	%fd3415, %fd3414, %fd3413, %p530;
	fma.rn.f64 	%fd3416, %fd3408, 0d4100000000000000, %fd3415;
	div.rn.f64 	%fd3417, %fd3416, 0d41EFFFF4D7600000;
	cvt.rmi.f64.f64 	%fd3418, %fd3417;
	mul.f64 	%fd3419, %fd3418, 0d41EFFFF4D7600000;
	sub.f64 	%fd3420, %fd3416, %fd3419;
	setp.lt.f64 	%p531, %fd3420, 0d0000000000000000;
	add.f64 	%fd3421, %fd3420, 0d41EFFFF4D7600000;
	selp.f64 	%fd3422, %fd3421, %fd3420, %p531;
	setp.lt.f64 	%p532, %fd3422, 0d0000000000000000;
	add.f64 	%fd3423, %fd3422, 0d41EFFFF4D7600000;
	selp.f64 	%fd3424, %fd3423, %fd3422, %p532;
	add.f64 	%fd3425, %fd3400, %fd3424;
	cvt.rn.f64.u32 	%fd3426, %r267;
	mul.f64 	%fd3427, %fd3214, %fd3426;
	div.rn.f64 	%fd3428, %fd3427, 0d41EFFFF4D7600000;
	cvt.rmi.f64.f64 	%fd3429, %fd3428;
	mul.f64 	%fd3430, %fd3429, 0d41EFFFF4D7600000;
	sub.f64 	%fd3431, %fd3427, %fd3430;
	setp.lt.f64 	%p533, %fd3431, 0d0000000000000000;
	add.f64 	%fd3432, %fd3431, 0d41EFFFF4D7600000;
	selp.f64 	%fd3433, %fd3432, %fd3431, %p533;
	mul.f64 	%fd3434, %fd3216, %fd3426;
	div.rn.f64 	%fd3435, %fd3434, 0d41EFFFF4D7600000;
	cvt.rmi.f64.f64 	%fd3436, %fd3435;
	mul.f64 	%fd3437, %fd3436, 0d41EFFFF4D7600000;
	sub.f64 	%fd3438, %fd3434, %fd3437;
	setp.lt.f64 	%p534, %fd3438, 0d0000000000000000;
	add.f64 	%fd3439, %fd3438, 0d41EFFFF4D7600000;
	selp.f64 	%fd3440, %fd3439, %fd3438, %p534;
	fma.rn.f64 	%fd3441, %fd3433, 0d4100000000000000, %fd3440;
	div.rn.f64 	%fd3442, %fd3441, 0d41EFFFF4D7600000;
	cvt.rmi.f64.f64 	%fd3443, %fd3442;
	mul.f64 	%fd3444, %fd3443, 0d41EFFFF4D7600000;
	sub.f64 	%fd3445, %fd3441, %fd3444;
	setp.lt.f64 	%p535, %fd3445, 0d0000000000000000;
	add.f64 	%fd3446, %fd3445, 0d41EFFFF4D7600000;
	selp.f64 	%fd3447, %fd3446, %fd3445, %p535;
	setp.lt.f64 	%p536, %fd3447, 0d0000000000000000;
	add.f64 	%fd3448, %fd3447, 0d41EFFFF4D7600000;
	selp.f64 	%fd3449, %fd3448, %fd3447, %p536;
	add.f64 	%fd3450, %fd3425, %fd3449;
	div.rn.f64 	%fd3451, %fd3450, 0d41EFFFF4D7600000;
	cvt.rmi.f64.f64 	%fd3452, %fd3451;
	mul.f64 	%fd3453, %fd3452, 0d41EFFFF4D7600000;
	sub.f64 	%fd3454, %fd3450, %fd3453;
	setp.lt.f64 	%p537, %fd3454, 0d0000000000000000;
	add.f64 	%fd3455, %fd3454, 0d41EFFFF4D7600000;
	selp.f64 	%fd3456, %fd3455, %fd3454, %p537;
	ld.global.u32 	%r182, [%rd41+-4];
	cvt.rn.f64.u32 	%fd3457, %r182;
	mul.f64 	%fd3458, %fd3457, 0d3EE0000000000000;
	cvt.rmi.f64.f64 	%fd3459, %fd3458;
	mul.f64 	%fd3460, %fd3459, 0d4100000000000000;
	sub.f64 	%fd3461, %fd3457, %fd3460;
	ld.global.u32 	%r183, [%rd41];
	cvt.rn.f64.u32 	%fd3462, %r183;
	mul.f64 	%fd3463, %fd3462, 0d3EE0000000000000;
	cvt.rmi.f64.f64 	%fd3464, %fd3463;
	mul.f64 	%fd3465, %fd3464, 0d4100000000000000;
	sub.f64 	%fd3466, %fd3462, %fd3465;
	ld.global.u32 	%r184, [%rd41+4];
	cvt.rn.f64.u32 	%fd3467, %r184;
	mul.f64 	%fd3468, %fd3467, 0d3EE0000000000000;
	cvt.rmi.f64.f64 	%fd3469, %fd3468;
	mul.f64 	%fd3470, %fd3469, 0d4100000000000000;
	sub.f64 	%fd3471, %fd3467, %fd3470;
	mul.f64 	%fd3472, %fd3459, %fd3217;
	div.rn.f64 	%fd3473, %fd3472, 0d41EFFFF4D7600000;
	cvt.rmi.f64.f64 	%fd3474, %fd3473;
	mul.f64 	%fd3475, %fd3474, 0d41EFFFF4D7600000;
	sub.f64 	%fd3476, %fd3472, %fd3475;
	setp.lt.f64 	%p538, %fd3476, 0d0000000000000000;
	add.f64 	%fd3477, %fd3476, 0d41EFFFF4D7600000;
	selp.f64 	%fd3478, %fd3477, %fd3476, %p538;
	mul.f64 	%fd3479, %fd3461, %fd3217;
	div.rn.f64 	%fd3480, %fd3479, 0d41EFFFF4D7600000;
	cvt.rmi.f64.f64 	%fd3481, %fd3480;
	mul.f64 	%fd3482, %fd3481, 0d41EFFFF4D7600000;
	sub.f64 	%fd3483, %fd3479, %fd3482;
	setp.lt.f64 	%p539, %fd3483, 0d0000000000000000;
	add.f64 	%fd3484, %fd3483, 0d41EFFFF4D7600000;
	selp.f64 	%fd3485, %fd3484, %fd3483, %p539;
	fma.rn.f64 	%fd3486, %fd3478, 0d4100000000000000, %fd3485;
	div.rn.f64 	%fd3487, %fd3486, 0d41EFFFF4D7600000;
	cvt.rmi.f64.f64 	%fd3488, %fd3487;
	mul.f64 	%fd3489, %fd3488, 0d41EFFFF4D7600000;
	sub.f64 	%fd3490, %fd3486, %fd3489;
	setp.lt.f64 	%p540, %fd3490, 0d0000000000000000;
	add.f64 	%fd3491, %fd3490, 0d41EFFFF4D7600000;
	selp.f64 	%fd3492, %fd3491, %fd3490, %p540;
	setp.lt.f64 	%p541, %fd3492, 0d0000000000000000;
	add.f64 	%fd3493, %fd3492, 0d41EFFFF4D7600000;
	selp.f64 	%fd3494, %fd3493, %fd3492, %p541;
	mul.f64 	%fd3495, %fd3464, %fd3241;
	div.rn.f64 	%fd3496, %fd3495, 0d41EFFFF4D7600000;
	cvt.rmi.f64.f64 	%fd3497, %fd3496;
	mul.f64 	%fd3498, %fd3497, 0d41EFFFF4D7600000;
	sub.f64 	%fd3499, %fd3495, %fd3498;
	setp.lt.f64 	%p542, %fd3499, 0d0000000000000000;
	add.f64 	%fd3500, %fd3499, 0d41EFFFF4D7600000;
	selp.f64 	%fd3501, %fd3500, %fd3499, %p542;
	mul.f64 	%fd3502, %fd3466, %fd3241;
	div.rn.f64 	%fd3503, %fd3502, 0d41EFFFF4D7600000;
	cvt.rmi.f64.f64 	%fd3504, %fd3503;
	mul.f64 	%fd3505, %fd3504, 0d41EFFFF4D7600000;
	sub.f64 	%fd3506, %fd3502, %fd3505;
	setp.lt.f64 	%p543, %fd3506, 0d0000000000000000;
	add.f64 	%fd3507, %fd3506, 0d41EFFFF4D7600000;
	selp.f64 	%fd3508, %fd3507, %fd3506, %p543;
	fma.rn.f64 	%fd3509, %fd3501, 0d4100000000000000, %fd3508;
	div.rn.f64 	%fd3510, %fd3509, 0d41EFFFF4D7600000;
	cvt.rmi.f64.f64 	%fd3511, %fd3510;
	mul.f64 	%fd3512, %fd3511, 0d41EFFFF4D7600000;
	sub.f64 	%fd3513, %fd3509, %fd3512;
	setp.lt.f64 	%p544, %fd3513, 0d0000000000000000;
	add.f64 	%fd3514, %fd3513, 0d41EFFFF4D7600000;
	selp.f64 	%fd3515, %fd3514, %fd3513, %p544;
	setp.lt.f64 	%p545, %fd3515, 0d0000000000000000;
	add.f64 	%fd3516, %fd3515, 0d41EFFFF4D7600000;
	selp.f64 	%fd3517, %fd3516, %fd3515, %p545;
	add.f64 	%fd3518, %fd3494, %fd3517;
	mul.f64 	%fd3519, %fd3469, %fd3266;
	div.rn.f64 	%fd3520, %fd3519, 0d41EFFFF4D7600000;
	cvt.rmi.f64.f64 	%fd3521, %fd3520;
	mul.f64 	%fd3522, %fd3521, 0d41EFFFF4D7600000;
	sub.f64 	%fd3523, %fd3519, %fd3522;
	setp.lt.f64 	%p546, %fd3523, 0d0000000000000000;
	add.f64 	%fd3524, %fd3523, 0d41EFFFF4D7600000;
	selp.f64 	%fd3525, %fd3524, %fd3523, %p546;
	mul.f64 	%fd3526, %fd3471, %fd3266;
	div.rn.f64 	%fd3527, %fd3526, 0d41EFFFF4D7600000;
	cvt.rmi.f64.f64 	%fd3528, %fd3527;
	mul.f64 	%fd3529, %fd3528, 0d41EFFFF4D7600000;
	sub.f64 	%fd3530, %fd3526, %fd3529;
	setp.lt.f64 	%p547, %fd3530, 0d0000000000000000;
	add.f64 	%fd3531, %fd3530, 0d41EFFFF4D7600000;
	selp.f64 	%fd3532, %fd3531, %fd3530, %p547;
	fma.rn.f64 	%fd3533, %fd3525, 0d4100000000000000, %fd3532;
	div.rn.f64 	%fd3534, %fd3533, 0d41EFFFF4D7600000;
	cvt.rmi.f64.f64 	%fd3535, %fd3534;
	mul.f64 	%fd3536, %fd3535, 0d41EFFFF4D7600000;
	sub.f64 	%fd3537, %fd3533, %fd3536;
	setp.lt.f64 	%p548, %fd3537, 0d0000000000000000;
	add.f64 	%fd3538, %fd3537, 0d41EFFFF4D7600000;
	selp.f64 	%fd3539, %fd3538, %fd3537, %p548;
	setp.lt.f64 	%p549, %fd3539, 0d0000000000000000;
	add.f64 	%fd3540, %fd3539, 0d41EFFFF4D7600000;
	selp.f64 	%fd3541, %fd3540, %fd3539, %p549;
	add.f64 	%fd3542, %fd3518, %fd3541;
	div.rn.f64 	%fd3543, %fd3542, 0d41EFFFF4D7600000;
	cvt.rmi.f64.f64 	%fd3544, %fd3543;
	mul.f64 	%fd3545, %fd3544, 0d41EFFFF4D7600000;
	sub.f64 	%fd3546, %fd3542, %fd3545;
	setp.lt.f64 	%p550, %fd3546, 0d0000000000000000;
	add.f64 	%fd3547, %fd3546, 0d41EFFFF4D7600000;
	selp.f64 	%fd3548, %fd3547, %fd3546, %p550;
	mul.f64 	%fd3549, %fd3459, %fd3297;
	div.rn.f64 	%fd3550, %fd3549, 0d41EFFFF4D7600000;
	cvt.rmi.f64.f64 	%fd3551, %fd3550;
	mul.f64 	%fd3552, %fd3551, 0d41EFFFF4D7600000;
	sub.f64 	%fd3553, %fd3549, %fd3552;
	setp.lt.f64 	%p551, %fd3553, 0d0000000000000000;
	add.f64 	%fd3554, %fd3553, 0d41EFFFF4D7600000;
	selp.f64 	%fd3555, %fd3554, %fd3553, %p551;
	mul.f64 	%fd3556, %fd3461, %fd3297;
	div.rn.f64 	%fd3557, %fd3556, 0d41EFFFF4D7600000;
	cvt.rmi.f64.f64 	%fd3558, %fd3557;
	mul.f64 	%fd3559, %fd3558, 0d41EFFFF4D7600000;
	sub.f64 	%fd3560, %fd3556, %fd3559;
	setp.lt.f64 	%p552, %fd3560, 0d0000000000000000;
	add.f64 	%fd3561, %fd3560, 0d41EFFFF4D7600000;
	selp.f64 	%fd3562, %fd3561, %fd3560, %p552;
	fma.rn.f64 	%fd3563, %fd3555, 0d4100000000000000, %fd3562;
	div.rn.f64 	%fd3564, %fd3563, 0d41EFFFF4D7600000;
	cvt.rmi.f64.f64 	%fd3565, %fd3564;
	mul.f64 	%fd3566, %fd3565, 0d41EFFFF4D7600000;
	sub.f64 	%fd3567, %fd3563, %fd3566;
	setp.lt.f64 	%p553, %fd3567, 0d0000000000000000;
	add.f64 	%fd3568, %fd3567, 0d41EFFFF4D7600000;
	selp.f64 	%fd3569, %fd3568, %fd3567, %p553;
	setp.lt.f64 	%p554, %fd3569, 0d0000000000000000;
	add.f64 	%fd3570, %fd3569, 0d41EFFFF4D7600000;
	selp.f64 	%fd3571, %fd3570, %fd3569, %p554;
	mul.f64 	%fd3572, %fd3464, %fd3321;
	div.rn.f64 	%fd3573, %fd3572, 0d41EFFFF4D7600000;
	cvt.rmi.f64.f64 	%fd3574, %fd3573;
	mul.f64 	%fd3575, %fd3574, 0d41EFFFF4D7600000;
	sub.f64 	%fd3576, %fd3572, %fd3575;
	setp.lt.f64 	%p555, %fd3576, 0d0000000000000000;
	add.f64 	%fd3577, %fd3576, 0d41EFFFF4D7600000;
	selp.f64 	%fd3578, %fd3577, %fd3576, %p555;
	mul.f64 	%fd3579, %fd3466, %fd3321;
	div.rn.f64 	%fd3580, %fd3579, 0d41EFFFF4D7600000;
	cvt.rmi.f64.f64 	%fd3581, %fd3580;
	mul.f64 	%fd3582, %fd3581, 0d41EFFFF4D7600000;
	sub.f64 	%fd3583, %fd3579, %fd3582;
	setp.lt.f64 	%p556, %fd3583, 0d0000000000000000;
	add.f64 	%fd3584, %fd3583, 0d41EFFFF4D7600000;
	selp.f64 	%fd3585, %fd3584, %fd3583, %p556;
	fma.rn.f64 	%fd3586, %fd3578, 0d4100000000000000, %fd3585;
	div.rn.f64 	%fd3587, %fd3586, 0d41EFFFF4D7600000;
	cvt.rmi.f64.f64 	%fd3588, %fd3587;
	mul.f64 	%fd3589, %fd3588, 0d41EFFFF4D7600000;
	sub.f64 	%fd3590, %fd3586, %fd3589;
	setp.lt.f64 	%p557, %fd3590, 0d0000000000000000;
	add.f64 	%fd3591, %fd3590, 0d41EFFFF4D7600000;
	selp.f64 	%fd3592, %fd3591, %fd3590, %p557;
	setp.lt.f64 	%p558, %fd3592, 0d0000000000000000;
	add.f64 	%fd3593, %fd3592, 0d41EFFFF4D7600000;
	selp.f64 	%fd3594, %fd3593, %fd3592, %p558;
	add.f64 	%fd3595, %fd3571, %fd3594;
	mul.f64 	%fd3596, %fd3469, %fd3346;
	div.rn.f64 	%fd3597, %fd3596, 0d41EFFFF4D7600000;
	cvt.rmi.f64.f64 	%fd3598, %fd3597;
	mul.f64 	%fd3599, %fd3598, 0d41EFFFF4D7600000;
	sub.f64 	%fd3600, %fd3596, %fd3599;
	setp.lt.f64 	%p559, %fd3600, 0d0000000000000000;
	add.f64 	%fd3601, %fd3600, 0d41EFFFF4D7600000;
	selp.f64 	%fd3602, %fd3601, %fd3600, %p559;
	mul.f64 	%fd3603, %fd3471, %fd3346;
	div.rn.f64 	%fd3604, %fd3603, 0d41EFFFF4D7600000;
	cvt.rmi.f64.f64 	%fd3605, %fd3604;
	mul.f64 	%fd3606, %fd3605, 0d41EFFFF4D7600000;
	sub.f64 	%fd3607, %fd3603, %fd3606;
	setp.lt.f64 	%p560, %fd3607, 0d0000000000000000;
	add.f64 	%fd3608, %fd3607, 0d41EFFFF4D7600000;
	selp.f64 	%fd3609, %fd3608, %fd3607, %p560;
	fma.rn.f64 	%fd3610, %fd3602, 0d4100000000000000, %fd3609;
	div.rn.f64 	%fd3611, %fd3610, 0d41EFFFF4D7600000;
	cvt.rmi.f64.f64 	%fd3612, %fd3611;
	mul.f64 	%fd3613, %fd3612, 0d41EFFFF4D7600000;
	sub.f64 	%fd3614, %fd3610, %fd3613;
	setp.lt.f64 	%p561, %fd3614, 0d0000000000000000;
	add.f64 	%fd3615, %fd3614, 0d41EFFFF4D7600000;
	selp.f64 	%fd3616, %fd3615, %fd3614, %p561;
	setp.lt.f64 	%p562, %fd3616, 0d0000000000000000;
	add.f64 	%fd3617, %fd3616, 0d41EFFFF4D7600000;
	selp.f64 	%fd3618, %fd3617, %fd3616, %p562;
	add.f64 	%fd3619, %fd3595, %fd3618;
	div.rn.f64 	%fd3620, %fd3619, 0d41EFFFF4D7600000;
	cvt.rmi.f64.f64 	%fd3621, %fd3620;
	mul.f64 	%fd3622, %fd3621, 0d41EFFFF4D7600000;
	sub.f64 	%fd3623, %fd3619, %fd3622;
	setp.lt.f64 	%p563, %fd3623, 0d0000000000000000;
	add.f64 	%fd3624, %fd3623, 0d41EFFFF4D7600000;
	selp.f64 	%fd3625, %fd3624, %fd3623, %p563;
	mul.f64 	%fd3626, %fd3459, %fd3377;
	div.rn.f64 	%fd3627, %fd3626, 0d41EFFFF4D7600000;
	cvt.rmi.f64.f64 	%fd3628, %fd3627;
	mul.f64 	%fd3629, %fd3628, 0d41EFFFF4D7600000;
	sub.f64 	%fd3630, %fd3626, %fd3629;
	setp.lt.f64 	%p564, %fd3630, 0d0000000000000000;
	add.f64 	%fd3631, %fd3630, 0d41EFFFF4D7600000;
	selp.f64 	%fd3632, %fd3631, %fd3630, %p564;
	mul.f64 	%fd3633, %fd3461, %fd3377;
	div.rn.f64 	%fd3634, %fd3633, 0d41EFFFF4D7600000;
	cvt.rmi.f64.f64 	%fd3635, %fd3634;
	mul.f64 	%fd3636, %fd3635, 0d41EFFFF4D7600000;
	sub.f64 	%fd3637, %fd3633, %fd3636;
	setp.lt.f64 	%p565, %fd3637, 0d0000000000000000;
	add.f64 	%fd3638, %fd3637, 0d41EFFFF4D7600000;
	selp.f64 	%fd3639, %fd3638, %fd3637, %p565;
	fma.rn.f64 	%fd3640, %fd3632, 0d4100000000000000, %fd3639;
	div.rn.f64 	%fd3641, %fd3640, 0d41EFFFF4D7600000;
	cvt.rmi.f64.f64 	%fd3642, %fd3641;
	mul.f64 	%fd3643, %fd3642, 0d41EFFFF4D7600000;
	sub.f64 	%fd3644, %fd3640, %fd3643;
	setp.lt.f64 	%p566, %fd3644, 0d0000000000000000;
	add.f64 	%fd3645, %fd3644, 0d41EFFFF4D7600000;
	selp.f64 	%fd3646, %fd3645, %fd3644, %p566;
	setp.lt.f64 	%p567, %fd3646, 0d0000000000000000;
	add.f64 	%fd3647, %fd3646, 0d41EFFFF4D7600000;
	selp.f64 	%fd3648, %fd3647, %fd3646, %p567;
	mul.f64 	%fd3649, %fd3464, %fd3401;
	div.rn.f64 	%fd3650, %fd3649, 0d41EFFFF4D7600000;
	cvt.rmi.f64.f64 	%fd3651, %fd3650;
	mul.f64 	%fd3652, %fd3651, 0d41EFFFF4D7600000;
	sub.f64 	%fd3653, %fd3649, %fd3652;
	setp.lt.f64 	%p568, %fd3653, 0d0000000000000000;
	add.f64 	%fd3654, %fd3653, 0d41EFFFF4D7600000;
	selp.f64 	%fd3655, %fd3654, %fd3653, %p568;
	mul.f64 	%fd3656, %fd3466, %fd3401;
	div.rn.f64 	%fd3657, %fd3656, 0d41EFFFF4D7600000;
	cvt.rmi.f64.f64 	%fd3658, %fd3657;
	mul.f64 	%fd3659, %fd3658, 0d41EFFFF4D7600000;
	sub.f64 	%fd3660, %fd3656, %fd3659;
	setp.lt.f64 	%p569, %fd3660, 0d0000000000000000;
	add.f64 	%fd3661, %fd3660, 0d41EFFFF4D7600000;
	selp.f64 	%fd3662, %fd3661, %fd3660, %p569;
	fma.rn.f64 	%fd3663, %fd3655, 0d4100000000000000, %fd3662;
	div.rn.f64 	%fd3664, %fd3663, 0d41EFFFF4D7600000;
	cvt.rmi.f64.f64 	%fd3665, %fd3664;
	mul.f64 	%fd3666, %fd3665, 0d41EFFFF4D7600000;
	sub.f64 	%fd3667, %fd3663, %fd3666;
	setp.lt.f64 	%p570, %fd3667, 0d0000000000000000;
	add.f64 	%fd3668, %fd3667, 0d41EFFFF4D7600000;
	selp.f64 	%fd3669, %fd3668, %fd3667, %p570;
	setp.lt.f64 	%p571, %fd3669, 0d0000000000000000;
	add.f64 	%fd3670, %fd3669, 0d41EFFFF4D7600000;
	selp.f64 	%fd3671, %fd3670, %fd3669, %p571;
	add.f64 	%fd3672, %fd3648, %fd3671;
	mul.f64 	%fd3673, %fd3469, %fd3426;
	div.rn.f64 	%fd3674, %fd3673, 0d41EFFFF4D7600000;
	cvt.rmi.f64.f64 	%fd3675, %fd3674;
	mul.f64 	%fd3676, %fd3675, 0d41EFFFF4D7600000;
	sub.f64 	%fd3677, %fd3673, %fd3676;
	setp.lt.f64 	%p572, %fd3677, 0d0000000000000000;
	add.f64 	%fd3678, %fd3677, 0d41EFFFF4D7600000;
	selp.f64 	%fd3679, %fd3678, %fd3677, %p572;
	mul.f64 	%fd3680, %fd3471, %fd3426;
	div.rn.f64 	%fd3681, %fd3680, 0d41EFFFF4D7600000;
	cvt.rmi.f64.f64 	%fd3682, %fd3681;
	mul.f64 	%fd3683, %fd3682, 0d41EFFFF4D7600000;
	sub.f64 	%fd3684, %fd3680, %fd3683;
	setp.lt.f64 	%p573, %fd3684, 0d0000000000000000;
	add.f64 	%fd3685, %fd3684, 0d41EFFFF4D7600000;
	selp.f64 	%fd3686, %fd3685, %fd3684, %p573;
	fma.rn.f64 	%fd3687, %fd3679, 0d4100000000000000, %fd3686;
	div.rn.f64 	%fd3688, %fd3687, 0d41EFFFF4D7600000;
	cvt.rmi.f64.f64 	%fd3689, %fd3688;
	mul.f64 	%fd3690, %fd3689, 0d41EFFFF4D7600000;
	sub.f64 	%fd3691, %fd3687, %fd3690;
	setp.lt.f64 	%p574, %fd3691, 0d0000000000000000;
	add.f64 	%fd3692, %fd3691, 0d41EFFFF4D7600000;
	selp.f64 	%fd3693, %fd3692, %fd3691, %p574;
	setp.lt.f64 	%p575, %fd3693, 0d0000000000000000;
	add.f64 	%fd3694, %fd3693, 0d41EFFFF4D7600000;
	selp.f64 	%fd3695, %fd3694, %fd3693, %p575;
	add.f64 	%fd3696, %fd3672, %fd3695;
	div.rn.f64 	%fd3697, %fd3696, 0d41EFFFF4D7600000;
	cvt.rmi.f64.f64 	%fd3698, %fd3697;
	mul.f64 	%fd3699, %fd3698, 0d41EFFFF4D7600000;
	sub.f64 	%fd3700, %fd3696, %fd3699;
	setp.lt.f64 	%p576, %fd3700, 0d0000000000000000;
	add.f64 	%fd3701, %fd3700, 0d41EFFFF4D7600000;
	selp.f64 	%fd3702, %fd3701, %fd3700, %p576;
	ld.global.u32 	%r185, [%rd41+8];
	cvt.rn.f64.u32 	%fd3703, %r185;
	mul.f64 	%fd3704, %fd3703, 0d3EE0000000000000;
	cvt.rmi.f64.f64 	%fd3705, %fd3704;
	mul.f64 	%fd3706, %fd3705, 0d4100000000000000;
	sub.f64 	%fd3707, %fd3703, %fd3706;
	ld.global.u32 	%r186, [%rd41+12];
	cvt.rn.f64.u32 	%fd3708, %r186;
	mul.f64 	%fd3709, %fd3708, 0d3EE0000000000000;
	cvt.rmi.f64.f64 	%fd3710, %fd3709;
	mul.f64 	%fd3711, %fd3710, 0d4100000000000000;
	sub.f64 	%fd3712, %fd3708, %fd3711;
	ld.global.u32 	%r187, [%rd41+16];
	cvt.rn.f64.u32 	%fd3713, %r187;
	mul.f64 	%fd3714, %fd3713, 0d3EE0000000000000;
	cvt.rmi.f64.f64 	%fd3715, %fd3714;
	mul.f64 	%fd3716, %fd3715, 0d4100000000000000;
	sub.f64 	%fd3717, %fd3713, %fd3716;
	mul.f64 	%fd3718, %fd3705, %fd3217;
	div.rn.f64 	%fd3719, %fd3718, 0d41EFFFF4D7600000;
	cvt.rmi.f64.f64 	%fd3720, %fd3719;
	mul.f64 	%fd3721, %fd3720, 0d41EFFFF4D7600000;
	sub.f64 	%fd3722, %fd3718, %fd3721;
	setp.lt.f64 	%p577, %fd3722, 0d0000000000000000;
	add.f64 	%fd3723, %fd3722, 0d41EFFFF4D7600000;
	selp.f64 	%fd3724, %fd3723, %fd3722, %p577;
	mul.f64 	%fd3725, %fd3707, %fd3217;
	div.rn.f64 	%fd3726, %fd3725, 0d41EFFFF4D7600000;
	cvt.rmi.f64.f64 	%fd3727, %fd3726;
	mul.f64 	%fd3728, %fd3727, 0d41EFFFF4D7600000;
	sub.f64 	%fd3729, %fd3725, %fd3728;
	setp.lt.f64 	%p578, %fd3729, 0d0000000000000000;
	add.f64 	%fd3730, %fd3729, 0d41EFFFF4D7600000;
	selp.f64 	%fd3731, %fd3730, %fd3729, %p578;
	fma.rn.f64 	%fd3732, %fd3724, 0d4100000000000000, %fd3731;
	div.rn.f64 	%fd3733, %fd3732, 0d41EFFFF4D7600000;
	cvt.rmi.f64.f64 	%fd3734, %fd3733;
	mul.f64 	%fd3735, %fd3734, 0d41EFFFF4D7600000;
	sub.f64 	%fd3736, %fd3732, %fd3735;
	setp.lt.f64 	%p579, %fd3736, 0d0000000000000000;
	add.f64 	%fd3737, %fd3736, 0d41EFFFF4D7600000;
	selp.f64 	%fd3738, %fd3737, %fd3736, %p579;
	setp.lt.f64 	%p580, %fd3738, 0d0000000000000000;
	add.f64 	%fd3739, %fd3738, 0d41EFFFF4D7600000;
	selp.f64 	%fd3740, %fd3739, %fd3738, %p580;
	mul.f64 	%fd3741, %fd3710, %fd3241;
	div.rn.f64 	%fd3742, %fd3741, 0d41EFFFF4D7600000;
	cvt.rmi.f64.f64 	%fd3743, %fd3742;
	mul.f64 	%fd3744, %fd3743, 0d41EFFFF4D7600000;
	sub.f64 	%fd3745, %fd3741, %fd3744;
	setp.lt.f64 	%p581, %fd3745, 0d0000000000000000;
	add.f64 	%fd3746, %fd3745, 0d41EFFFF4D7600000;
	selp.f64 	%fd3747, %fd3746, %fd3745, %p581;
	mul.f64 	%fd3748, %fd3712, %fd3241;
	div.rn.f64 	%fd3749, %fd3748, 0d41EFFFF4D7600000;
	cvt.rmi.f64.f64 	%fd3750, %fd3749;
	mul.f64 	%fd3751, %fd3750, 0d41EFFFF4D7600000;
	sub.f64 	%fd3752, %fd3748, %fd3751;
	setp.lt.f64 	%p582, %fd3752, 0d0000000000000000;
	add.f64 	%fd3753, %fd3752, 0d41EFFFF4D7600000;
	selp.f64 	%fd3754, %fd3753, %fd3752, %p582;
	fma.rn.f64 	%fd3755, %fd3747, 0d4100000000000000, %fd3754;
	div.rn.f64 	%fd3756, %fd3755, 0d41EFFFF4D7600000;
	cvt.rmi.f64.f64 	%fd3757, %fd3756;
	mul.f64 	%fd3758, %fd3757, 0d41EFFFF4D7600000;
	sub.f64 	%fd3759, %fd3755, %fd3758;
	setp.lt.f64 	%p583, %fd3759, 0d0000000000000000;
	add.f64 	%fd3760, %fd3759, 0d41EFFFF4D7600000;
	selp.f64 	%fd3761, %fd3760, %fd3759, %p583;
	setp.lt.f64 	%p584, %fd3761, 0d0000000000000000;
	add.f64 	%fd3762, %fd3761, 0d41EFFFF4D7600000;
	selp.f64 	%fd3763, %fd3762, %fd3761, %p584;
	add.f64 	%fd3764, %fd3740, %fd3763;
	mul.f64 	%fd3765, %fd3715, %fd3266;
	div.rn.f64 	%fd3766, %fd3765, 0d41EFFFF4D7600000;
	cvt.rmi.f64.f64 	%fd3767, %fd3766;
	mul.f64 	%fd3768, %fd3767, 0d41EFFFF4D7600000;
	sub.f64 	%fd3769, %fd3765, %fd3768;
	setp.lt.f64 	%p585, %fd3769, 0d0000000000000000;
	add.f64 	%fd3770, %fd3769, 0d41EFFFF4D7600000;
	selp.f64 	%fd3771, %fd3770, %fd3769, %p585;
	mul.f64 	%fd3772, %fd3717, %fd3266;
	div.rn.f64 	%fd3773, %fd3772, 0d41EFFFF4D7600000;
	cvt.rmi.f64.f64 	%fd3774, %fd3773;
	mul.f64 	%fd3775, %fd3774, 0d41EFFFF4D7600000;
	sub.f64 	%fd3776, %fd3772, %fd3775;
	setp.lt.f64 	%p586, %fd3776, 0d0000000000000000;
	add.f64 	%fd3777, %fd3776, 0d41EFFFF4D7600000;
	selp.f64 	%fd3778, %fd3777, %fd3776, %p586;
	fma.rn.f64 	%fd3779, %fd3771, 0d4100000000000000, %fd3778;
	div.rn.f64 	%fd3780, %fd3779, 0d41EFFFF4D7600000;
	cvt.rmi.f64.f64 	%fd3781, %fd3780;
	mul.f64 	%fd3782, %fd3781, 0d41EFFFF4D7600000;
	sub.f64 	%fd3783, %fd3779, %fd3782;
	setp.lt.f64 	%p587, %fd3783, 0d0000000000000000;
	add.f64 	%fd3784, %fd3783, 0d41EFFFF4D7600000;
	selp.f64 	%fd3785, %fd3784, %fd3783, %p587;
	setp.lt.f64 	%p588, %fd3785, 0d0000000000000000;
	add.f64 	%fd3786, %fd3785, 0d41EFFFF4D7600000;
	selp.f64 	%fd3787, %fd3786, %fd3785, %p588;
	add.f64 	%fd3788, %fd3764, %fd3787;
	div.rn.f64 	%fd3789, %fd3788, 0d41EFFFF4D7600000;
	cvt.rmi.f64.f64 	%fd3790, %fd3789;
	mul.f64 	%fd3791, %fd3790, 0d41EFFFF4D7600000;
	sub.f64 	%fd3792, %fd3788, %fd3791;
	setp.lt.f64 	%p589, %fd3792, 0d0000000000000000;
	add.f64 	%fd3793, %fd3792, 0d41EFFFF4D7600000;
	selp.f64 	%fd3794, %fd3793, %fd3792, %p589;
	mul.f64 	%fd3795, %fd3705, %fd3297;
	div.rn.f64 	%fd3796, %fd3795, 0d41EFFFF4D7600000;
	cvt.rmi.f64.f64 	%fd3797, %fd3796;
	mul.f64 	%fd3798, %fd3797, 0d41EFFFF4D7600000;
	sub.f64 	%fd3799, %fd3795, %fd3798;
	setp.lt.f64 	%p590, %fd3799, 0d0000000000000000;
	add.f64 	%fd3800, %fd3799, 0d41EFFFF4D7600000;
	selp.f64 	%fd3801, %fd3800, %fd3799, %p590;
	mul.f64 	%fd3802, %fd3707, %fd3297;
	div.rn.f64 	%fd3803, %fd3802, 0d41EFFFF4D7600000;
	cvt.rmi.f64.f64 	%fd3804, %fd3803;
	mul.f64 	%fd3805, %fd3804, 0d41EFFFF4D7600000;
	sub.f64 	%fd3806, %fd3802, %fd3805;
	setp.lt.f64 	%p591, %fd3806, 0d0000000000000000;
	add.f64 	%fd3807, %fd3806, 0d41EFFFF4D7600000;
	selp.f64 	%fd3808, %fd3807, %fd3806, %p591;
	fma.rn.f64 	%fd3809, %fd3801, 0d4100000000000000, %fd3808;
	div.rn.f64 	%fd3810, %fd3809, 0d41EFFFF4D7600000;
	cvt.rmi.f64.f64 	%fd3811, %fd3810;
	mul.f64 	%fd3812, %fd3811, 0d41EFFFF4D7600000;
	sub.f64 	%fd3813, %fd3809, %fd3812;
	setp.lt.f64 	%p592, %fd3813, 0d0000000000000000;
	add.f64 	%fd3814, %fd3813, 0d41EFFFF4D7600000;
	selp.f64 	%fd3815, %fd3814, %fd3813, %p592;
	setp.lt.f64 	%p593, %fd3815, 0d0000000000000000;
	add.f64 	%fd3816, %fd3815, 0d41EFFFF4D7600000;
	selp.f64 	%fd3817, %fd3816, %fd3815, %p593;
	mul.f64 	%fd3818, %fd3710, %fd3321;
	div.rn.f64 	%fd3819, %fd3818, 0d41EFFFF4D7600000;
	cvt.rmi.f64.f64 	%fd3820, %fd3819;
	mul.f64 	%fd3821, %fd3820, 0d41EFFFF4D7600000;
	sub.f64 	%fd3822, %fd3818, %fd3821;
	setp.lt.f64 	%p594, %fd3822, 0d0000000000000000;
	add.f64 	%fd3823, %fd3822, 0d41EFFFF4D7600000;
	selp.f64 	%fd3824, %fd3823, %fd3822, %p594;
	mul.f64 	%fd3825, %fd3712, %fd3321;
	div.rn.f64 	%fd3826, %fd3825, 0d41EFFFF4D7600000;
	cvt.rmi.f64.f64 	%fd3827, %fd3826;
	mul.f64 	%fd3828, %fd3827, 0d41EFFFF4D7600000;
	sub.f64 	%fd3829, %fd3825, %fd3828;
	setp.lt.f64 	%p595, %fd3829, 0d0000000000000000;
	add.f64 	%fd3830, %fd3829, 0d41EFFFF4D7600000;
	selp.f64 	%fd3831, %fd3830, %fd3829, %p595;
	fma.rn.f64 	%fd3832, %fd3824, 0d4100000000000000, %fd3831;
	div.rn.f64 	%fd3833, %fd3832, 0d41EFFFF4D7600000;
	cvt.rmi.f64.f64 	%fd3834, %fd3833;
	mul.f64 	%fd3835, %fd3834, 0d41EFFFF4D7600000;
	sub.f64 	%fd3836, %fd3832, %fd3835;
	setp.lt.f64 	%p596, %fd3836, 0d0000000000000000;
	add.f64 	%fd3837, %fd3836, 0d41EFFFF4D7600000;
	selp.f64 	%fd3838, %fd3837, %fd3836, %p596;
	setp.lt.f64 	%p597, %fd3838, 0d0000000000000000;
	add.f64 	%fd3839, %fd3838, 0d41EFFFF4D7600000;
	selp.f64 	%fd3840, %fd3839, %fd3838, %p597;
	add.f64 	%fd3841, %fd3817, %fd3840;
	mul.f64 	%fd3842, %fd3715, %fd3346;
	div.rn.f64 	%fd3843, %fd3842, 0d41EFFFF4D7600000;
	cvt.rmi.f64.f64 	%fd3844, %fd3843;
	mul.f64 	%fd3845, %fd3844, 0d41EFFFF4D7600000;
	sub.f64 	%fd3846, %fd3842, %fd3845;
	setp.lt.f64 	%p598, %fd3846, 0d0000000000000000;
	add.f64 	%fd3847, %fd3846, 0d41EFFFF4D7600000;
	selp.f64 	%fd3848, %fd3847, %fd3846, %p598;
	mul.f64 	%fd3849, %fd3717, %fd3346;
	div.rn.f64 	%fd3850, %fd3849, 0d41EFFFF4D7600000;
	cvt.rmi.f64.f64 	%fd3851, %fd3850;
	mul.f64 	%fd3852, %fd3851, 0d41EFFFF4D7600000;
	sub.f64 	%fd3853, %fd3849, %fd3852;
	setp.lt.f64 	%p599, %fd3853, 0d0000000000000000;
	add.f64 	%fd3854, %fd3853, 0d41EFFFF4D7600000;
	selp.f64 	%fd3855, %fd3854, %fd3853, %p599;
	fma.rn.f64 	%fd3856, %fd3848, 0d4100000000000000, %fd3855;
	div.rn.f64 	%fd3857, %fd3856, 0d41EFFFF4D7600000;
	cvt.rmi.f64.f64 	%fd3858, %fd3857;
	mul.f64 	%fd3859, %fd3858, 0d41EFFFF4D7600000;
	sub.f64 	%fd3860, %fd3856, %fd3859;
	setp.lt.f64 	%p600, %fd3860, 0d0000000000000000;
	add.f64 	%fd3861, %fd3860, 0d41EFFFF4D7600000;
	selp.f64 	%fd3862, %fd3861, %fd3860, %p600;
	setp.lt.f64 	%p601, %fd3862, 0d0000000000000000;
	add.f64 	%fd3863, %fd3862, 0d41EFFFF4D7600000;
	selp.f64 	%fd3864, %fd3863, %fd3862, %p601;
	add.f64 	%fd3865, %fd3841, %fd3864;
	div.rn.f64 	%fd3866, %fd3865, 0d41EFFFF4D7600000;
	cvt.rmi.f64.f64 	%fd3867, %fd3866;
	mul.f64 	%fd3868, %fd3867, 0d41EFFFF4D7600000;
	sub.f64 	%fd3869, %fd3865, %fd3868;
	setp.lt.f64 	%p602, %fd3869, 0d0000000000000000;
	add.f64 	%fd3870, %fd3869, 0d41EFFFF4D7600000;
	selp.f64 	%fd3871, %fd3870, %fd3869, %p602;
	mul.f64 	%fd3872, %fd3705, %fd3377;
	div.rn.f64 	%fd3873, %fd3872, 0d41EFFFF4D7600000;
	cvt.rmi.f64.f64 	%fd3874, %fd3873;
	mul.f64 	%fd3875, %fd3874, 0d41EFFFF4D7600000;
	sub.f64 	%fd3876, %fd3872, %fd3875;
	setp.lt.f64 	%p603, %fd3876, 0d0000000000000000;
	add.f64 	%fd3877, %fd3876, 0d41EFFFF4D7600000;
	selp.f64 	%fd3878, %fd3877, %fd3876, %p603;
	mul.f64 	%fd3879, %fd3707, %fd3377;
	div.rn.f64 	%fd3880, %fd3879, 0d41EFFFF4D7600000;
	cvt.rmi.f64.f64 	%fd3881, %fd3880;
	mul.f64 	%fd3882, %fd3881, 0d41EFFFF4D7600000;
	sub.f64 	%fd3883, %fd3879, %fd3882;
	setp.lt.f64 	%p604, %fd3883, 0d0000000000000000;
	add.f64 	%fd3884, %fd3883, 0d41EFFFF4D7600000;
	selp.f64 	%fd3885, %fd3884, %fd3883, %p604;
	fma.rn.f64 	%fd3886, %fd3878, 0d4100000000000000, %fd3885;
	div.rn.f64 	%fd3887, %fd3886, 0d41EFFFF4D7600000;
	cvt.rmi.f64.f64 	%fd3888, %fd3887;
	mul.f64 	%fd3889, %fd3888, 0d41EFFFF4D7600000;
	sub.f64 	%fd3890, %fd3886, %fd3889;
	setp.lt.f64 	%p605, %fd3890, 0d0000000000000000;
	add.f64 	%fd3891, %fd3890, 0d41EFFFF4D7600000;
	selp.f64 	%fd3892, %fd3891, %fd3890, %p605;
	setp.lt.f64 	%p606, %fd3892, 0d0000000000000000;
	add.f64 	%fd3893, %fd3892, 0d41EFFFF4D7600000;
	selp.f64 	%fd3894, %fd3893, %fd3892, %p606;
	mul.f64 	%fd3895, %fd3710, %fd3401;
	div.rn.f64 	%fd3896, %fd3895, 0d41EFFFF4D7600000;
	cvt.rmi.f64.f64 	%fd3897, %fd3896;
	mul.f64 	%fd3898, %fd3897, 0d41EFFFF4D7600000;
	sub.f64 	%fd3899, %fd3895, %fd3898;
	setp.lt.f64 	%p607, %fd3899, 0d0000000000000000;
	add.f64 	%fd3900, %fd3899, 0d41EFFFF4D7600000;
	selp.f64 	%fd3901, %fd3900, %fd3899, %p607;
	mul.f64 	%fd3902, %fd3712, %fd3401;
	div.rn.f64 	%fd3903, %fd3902, 0d41EFFFF4D7600000;
	cvt.rmi.f64.f64 	%fd3904, %fd3903;
	mul.f64 	%fd3905, %fd3904, 0d41EFFFF4D7600000;
	sub.f64 	%fd3906, %fd3902, %fd3905;
	setp.lt.f64 	%p608, %fd3906, 0d0000000000000000;
	add.f64 	%fd3907, %fd3906, 0d41EFFFF4D7600000;
	selp.f64 	%fd3908, %fd3907, %fd3906, %p608;
	fma.rn.f64 	%fd3909, %fd3901, 0d4100000000000000, %fd3908;
	div.rn.f64 	%fd3910, %fd3909, 0d41EFFFF4D7600000;
	cvt.rmi.f64.f64 	%fd3911, %fd3910;
	mul.f64 	%fd3912, %fd3911, 0d41EFFFF4D7600000;
	sub.f64 	%fd3913, %fd3909, %fd3912;
	setp.lt.f64 	%p609, %fd3913, 0d0000000000000000;
	add.f64 	%fd3914, %fd3913, 0d41EFFFF4D7600000;
	selp.f64 	%fd3915, %fd3914, %fd3913, %p609;
	setp.lt.f64 	%p610, %fd3915, 0d0000000000000000;
	add.f64 	%fd3916, %fd3915, 0d41EFFFF4D7600000;
	selp.f64 	%fd3917, %fd3916, %fd3915, %p610;
	add.f64 	%fd3918, %fd3894, %fd3917;
	mul.f64 	%fd3919, %fd3715, %fd3426;
	div.rn.f64 	%fd3920, %fd3919, 0d41EFFFF4D7600000;
	cvt.rmi.f64.f64 	%fd3921, %fd3920;
	mul.f64 	%fd3922, %fd3921, 0d41EFFFF4D7600000;
	sub.f64 	%fd3923, %fd3919, %fd3922;
	setp.lt.f64 	%p611, %fd3923, 0d0000000000000000;
	add.f64 	%fd3924, %fd3923, 0d41EFFFF4D7600000;
	selp.f64 	%fd3925, %fd3924, %fd3923, %p611;
	mul.f64 	%fd3926, %fd3717, %fd3426;
	div.rn.f64 	%fd3927, %fd3926, 0d41EFFFF4D7600000;
	cvt.rmi.f64.f64 	%fd3928, %fd3927;
	mul.f64 	%fd3929, %fd3928, 0d41EFFFF4D7600000;
	sub.f64 	%fd3930, %fd3926, %fd3929;
	setp.lt.f64 	%p612, %fd3930, 0d0000000000000000;
	add.f64 	%fd3931, %fd3930, 0d41EFFFF4D7600000;
	selp.f64 	%fd3932, %fd3931, %fd3930, %p612;
	fma.rn.f64 	%fd3933, %fd3925, 0d4100000000000000, %fd3932;
	div.rn.f64 	%fd3934, %fd3933, 0d41EFFFF4D7600000;
	cvt.rmi.f64.f64 	%fd3935, %fd3934;
	mul.f64 	%fd3936, %fd3935, 0d41EFFFF4D7600000;
	sub.f64 	%fd3937, %fd3933, %fd3936;
	setp.lt.f64 	%p613, %fd3937, 0d0000000000000000;
	add.f64 	%fd3938, %fd3937, 0d41EFFFF4D7600000;
	selp.f64 	%fd3939, %fd3938, %fd3937, %p613;
	setp.lt.f64 	%p614, %fd3939, 0d0000000000000000;
	add.f64 	%fd3940, %fd3939, 0d41EFFFF4D7600000;
	selp.f64 	%fd3941, %fd3940, %fd3939, %p614;
	add.f64 	%fd3942, %fd3918, %fd3941;
	div.rn.f64 	%fd3943, %fd3942, 0d41EFFFF4D7600000;
	cvt.rmi.f64.f64 	%fd3944, %fd3943;
	mul.f64 	%fd3945, %fd3944, 0d41EFFFF4D7600000;
	sub.f64 	%fd3946, %fd3942, %fd3945;
	setp.lt.f64 	%p615, %fd3946, 0d0000000000000000;
	add.f64 	%fd3947, %fd3946, 0d41EFFFF4D7600000;
	selp.f64 	%fd3948, %fd3947, %fd3946, %p615;
	cvt.rzi.u32.f64 	%r259, %fd3296;
	cvt.rzi.u32.f64 	%r260, %fd3376;
	cvt.rzi.u32.f64 	%r261, %fd3456;
	cvt.rzi.u32.f64 	%r262, %fd3548;
	cvt.rzi.u32.f64 	%r263, %fd3625;
	cvt.rzi.u32.f64 	%r264, %fd3702;
	cvt.rzi.u32.f64 	%r265, %fd3794;
	cvt.rzi.u32.f64 	%r266, %fd3871;
	cvt.rzi.u32.f64 	%r267, %fd3948;
$L__BB1_21:
	add.s32 	%r258, %r258, 1;
	shr.u64 	%rd42, %rd42, 1;
	add.s64 	%rd41, %rd41, 36;
	setp.ne.s32 	%p616, %r258, 4;
	@%p616 bra 	$L__BB1_19;
	cvt.rn.f64.u32 	%fd3949, %r64;
	cvt.rn.f64.u32 	%fd3950, %r63;
	cvt.rn.f64.u32 	%fd3951, %r62;
	cvt.rn.f64.u32 	%fd3952, %r259;
	mul.f64 	%fd3953, %fd3952, 0d3EE0000000000000;
	cvt.rmi.f64.f64 	%fd3954, %fd3953;
	mul.f64 	%fd3955, %fd3954, 0d4100000000000000;
	sub.f64 	%fd3956, %fd3952, %fd3955;
	mul.f64 	%fd3957, %fd3954, %fd3951;
	div.rn.f64 	%fd3958, %fd3957, 0d41EFFFF4D7600000;
	cvt.rmi.f64.f64 	%fd3959, %fd3958;
	mul.f64 	%fd3960, %fd3959, 0d41EFFFF4D7600000;
	sub.f64 	%fd3961, %fd3957, %fd3960;
	setp.lt.f64 	%p617, %fd3961, 0d0000000000000000;
	add.f64 	%fd3962, %fd3961, 0d41EFFFF4D7600000;
	selp.f64 	%fd3963, %fd3962, %fd3961, %p617;
	mul.f64 	%fd3964, %fd3956, %fd3951;
	div.rn.f64 	%fd3965, %fd3964, 0d41EFFFF4D7600000;
	cvt.rmi.f64.f64 	%fd3966, %fd3965;
	mul.f64 	%fd3967, %fd3966, 0d41EFFFF4D7600000;
	sub.f64 	%fd3968, %fd3964, %fd3967;
	setp.lt.f64 	%p618, %fd3968, 0d0000000000000000;
	add.f64 	%fd3969, %fd3968, 0d41EFFFF4D7600000;
	selp.f64 	%fd3970, %fd3969, %fd3968, %p618;
	fma.rn.f64 	%fd3971, %fd3963, 0d4100000000000000, %fd3970;
	div.rn.f64 	%fd3972, %fd3971, 0d41EFFFF4D7600000;
	cvt.rmi.f64.f64 	%fd3973, %fd3972;
	mul.f64 	%fd3974, %fd3973, 0d41EFFFF4D7600000;
	sub.f64 	%fd3975, %fd3971, %fd3974;
	setp.lt.f64 	%p619, %fd3975, 0d0000000000000000;
	add.f64 	%fd3976, %fd3975, 0d41EFFFF4D7600000;
	selp.f64 	%fd3977, %fd3976, %fd3975, %p619;
	setp.lt.f64 	%p620, %fd3977, 0d0000000000000000;
	add.f64 	%fd3978, %fd3977, 0d41EFFFF4D7600000;
	selp.f64 	%fd3979, %fd3978, %fd3977, %p620;
	cvt.rn.f64.u32 	%fd3980, %r260;
	mul.f64 	%fd3981, %fd3980, 0d3EE0000000000000;
	cvt.rmi.f64.f64 	%fd3982, %fd3981;
	mul.f64 	%fd3983, %fd3982, 0d4100000000000000;
	sub.f64 	%fd3984, %fd3980, %fd3983;
	mul.f64 	%fd3985, %fd3982, %fd3950;
	div.rn.f64 	%fd3986, %fd3985, 0d41EFFFF4D7600000;
	cvt.rmi.f64.f64 	%fd3987, %fd3986;
	mul.f64 	%fd3988, %fd3987, 0d41EFFFF4D7600000;
	sub.f64 	%fd3989, %fd3985, %fd3988;
	setp.lt.f64 	%p621, %fd3989, 0d0000000000000000;
	add.f64 	%fd3990, %fd3989, 0d41EFFFF4D7600000;
	selp.f64 	%fd3991, %fd3990, %fd3989, %p621;
	mul.f64 	%fd3992, %fd3984, %fd3950;
	div.rn.f64 	%fd3993, %fd3992, 0d41EFFFF4D7600000;
	cvt.rmi.f64.f64 	%fd3994, %fd3993;
	mul.f64 	%fd3995, %fd3994, 0d41EFFFF4D7600000;
	sub.f64 	%fd3996, %fd3992, %fd3995;
	setp.lt.f64 	%p622, %fd3996, 0d0000000000000000;
	add.f64 	%fd3997, %fd3996, 0d41EFFFF4D7600000;
	selp.f64 	%fd3998, %fd3997, %fd3996, %p622;
	fma.rn.f64 	%fd3999, %fd3991, 0d4100000000000000, %fd3998;
	div.rn.f64 	%fd4000, %fd3999, 0d41EFFFF4D7600000;
	cvt.rmi.f64.f64 	%fd4001, %fd4000;
	mul.f64 	%fd4002, %fd4001, 0d41EFFFF4D7600000;
	sub.f64 	%fd4003, %fd3999, %fd4002;
	setp.lt.f64 	%p623, %fd4003, 0d0000000000000000;
	add.f64 	%fd4004, %fd4003, 0d41EFFFF4D7600000;
	selp.f64 	%fd4005, %fd4004, %fd4003, %p623;
	setp.lt.f64 	%p624, %fd4005, 0d0000000000000000;
	add.f64 	%fd4006, %fd4005, 0d41EFFFF4D7600000;
	selp.f64 	%fd4007, %fd4006, %fd4005, %p624;
	add.f64 	%fd4008, %fd3979, %fd4007;
	cvt.rn.f64.u32 	%fd4009, %r261;
	mul.f64 	%fd4010, %fd4009, 0d3EE0000000000000;
	cvt.rmi.f64.f64 	%fd4011, %fd4010;
	mul.f64 	%fd4012, %fd4011, 0d4100000000000000;
	sub.f64 	%fd4013, %fd4009, %fd4012;
	mul.f64 	%fd4014, %fd4011, %fd3949;
	div.rn.f64 	%fd4015, %fd4014, 0d41EFFFF4D7600000;
	cvt.rmi.f64.f64 	%fd4016, %fd4015;
	mul.f64 	%fd4017, %fd4016, 0d41EFFFF4D7600000;
	sub.f64 	%fd4018, %fd4014, %fd4017;
	setp.lt.f64 	%p625, %fd4018, 0d0000000000000000;
	add.f64 	%fd4019, %fd4018, 0d41EFFFF4D7600000;
	selp.f64 	%fd4020, %fd4019, %fd4018, %p625;
	mul.f64 	%fd4021, %fd4013, %fd3949;
	div.rn.f64 	%fd4022, %fd4021, 0d41EFFFF4D7600000;
	cvt.rmi.f64.f64 	%fd4023, %fd4022;
	mul.f64 	%fd4024, %fd4023, 0d41EFFFF4D7600000;
	sub.f64 	%fd4025, %fd4021, %fd4024;
	setp.lt.f64 	%p626, %fd4025, 0d0000000000000000;
	add.f64 	%fd4026, %fd4025, 0d41EFFFF4D7600000;
	selp.f64 	%fd4027, %fd4026, %fd4025, %p626;
	fma.rn.f64 	%fd4028, %fd4020, 0d4100000000000000, %fd4027;
	div.rn.f64 	%fd4029, %fd4028, 0d41EFFFF4D7600000;
	cvt.rmi.f64.f64 	%fd4030, %fd4029;
	mul.f64 	%fd4031, %fd4030, 0d41EFFFF4D7600000;
	sub.f64 	%fd4032, %fd4028, %fd4031;
	setp.lt.f64 	%p627, %fd4032, 0d0000000000000000;
	add.f64 	%fd4033, %fd4032, 0d41EFFFF4D7600000;
	selp.f64 	%fd4034, %fd4033, %fd4032, %p627;
	setp.lt.f64 	%p628, %fd4034, 0d0000000000000000;
	add.f64 	%fd4035, %fd4034, 0d41EFFFF4D7600000;
	selp.f64 	%fd4036, %fd4035, %fd4034, %p628;
	add.f64 	%fd4037, %fd4008, %fd4036;
	div.rn.f64 	%fd4038, %fd4037, 0d41EFFFF4D7600000;
	cvt.rmi.f64.f64 	%fd4039, %fd4038;
	mul.f64 	%fd4040, %fd4039, 0d41EFFFF4D7600000;
	sub.f64 	%fd4041, %fd4037, %fd4040;
	setp.lt.f64 	%p629, %fd4041, 0d0000000000000000;
	add.f64 	%fd4042, %fd4041, 0d41EFFFF4D7600000;
	selp.f64 	%fd4043, %fd4042, %fd4041, %p629;
	cvt.rn.f64.u32 	%fd4044, %r262;
	mul.f64 	%fd4045, %fd4044, 0d3EE0000000000000;
	cvt.rmi.f64.f64 	%fd4046, %fd4045;
	mul.f64 	%fd4047, %fd4046, 0d4100000000000000;
	sub.f64 	%fd4048, %fd4044, %fd4047;
	mul.f64 	%fd4049, %fd4046, %fd3951;
	div.rn.f64 	%fd4050, %fd4049, 0d41EFFFF4D7600000;
	cvt.rmi.f64.f64 	%fd4051, %fd4050;
	mul.f64 	%fd4052, %fd4051, 0d41EFFFF4D7600000;
	sub.f64 	%fd4053, %fd4049, %fd4052;
	setp.lt.f64 	%p630, %fd4053, 0d0000000000000000;
	add.f64 	%fd4054, %fd4053, 0d41EFFFF4D7600000;
	selp.f64 	%fd4055, %fd4054, %fd4053, %p630;
	mul.f64 	%fd4056, %fd4048, %fd3951;
	div.rn.f64 	%fd4057, %fd4056, 0d41EFFFF4D7600000;
	cvt.rmi.f64.f64 	%fd4058, %fd4057;
	mul.f64 	%fd4059, %fd4058, 0d41EFFFF4D7600000;
	sub.f64 	%fd4060, %fd4056, %fd4059;
	setp.lt.f64 	%p631, %fd4060, 0d0000000000000000;
	add.f64 	%fd4061, %fd4060, 0d41EFFFF4D7600000;
	selp.f64 	%fd4062, %fd4061, %fd4060, %p631;
	fma.rn.f64 	%fd4063, %fd4055, 0d4100000000000000, %fd4062;
	div.rn.f64 	%fd4064, %fd4063, 0d41EFFFF4D7600000;
	cvt.rmi.f64.f64 	%fd4065, %fd4064;
	mul.f64 	%fd4066, %fd4065, 0d41EFFFF4D7600000;
	sub.f64 	%fd4067, %fd4063, %fd4066;
	setp.lt.f64 	%p632, %fd4067, 0d0000000000000000;
	add.f64 	%fd4068, %fd4067, 0d41EFFFF4D7600000;
	selp.f64 	%fd4069, %fd4068, %fd4067, %p632;
	setp.lt.f64 	%p633, %fd4069, 0d0000000000000000;
	add.f64 	%fd4070, %fd4069, 0d41EFFFF4D7600000;
	selp.f64 	%fd4071, %fd4070, %fd4069, %p633;
	cvt.rn.f64.u32 	%fd4072, %r263;
	mul.f64 	%fd4073, %fd4072, 0d3EE0000000000000;
	cvt.rmi.f64.f64 	%fd4074, %fd4073;
	mul.f64 	%fd4075, %fd4074, 0d4100000000000000;
	sub.f64 	%fd4076, %fd4072, %fd4075;
	mul.f64 	%fd4077, %fd4074, %fd3950;
	div.rn.f64 	%fd4078, %fd4077, 0d41EFFFF4D7600000;
	cvt.rmi.f64.f64 	%fd4079, %fd4078;
	mul.f64 	%fd4080, %fd4079, 0d41EFFFF4D7600000;
	sub.f64 	%fd4081, %fd4077, %fd4080;
	setp.lt.f64 	%p634, %fd4081, 0d0000000000000000;
	add.f64 	%fd4082, %fd4081, 0d41EFFFF4D7600000;
	selp.f64 	%fd4083, %fd4082, %fd4081, %p634;
	mul.f64 	%fd4084, %fd4076, %fd3950;
	div.rn.f64 	%fd4085, %fd4084, 0d41EFFFF4D7600000;
	cvt.rmi.f64.f64 	%fd4086, %fd4085;
	mul.f64 	%fd4087, %fd4086, 0d41EFFFF4D7600000;
	sub.f64 	%fd4088, %fd4084, %fd4087;
	setp.lt.f64 	%p635, %fd4088, 0d0000000000000000;
	add.f64 	%fd4089, %fd4088, 0d41EFFFF4D7600000;
	selp.f64 	%fd4090, %fd4089, %fd4088, %p635;
	fma.rn.f64 	%fd4091, %fd4083, 0d4100000000000000, %fd4090;
	div.rn.f64 	%fd4092, %fd4091, 0d41EFFFF4D7600000;
	cvt.rmi.f64.f64 	%fd4093, %fd4092;
	mul.f64 	%fd4094, %fd4093, 0d41EFFFF4D7600000;
	sub.f64 	%fd4095, %fd4091, %fd4094;
	setp.lt.f64 	%p636, %fd4095, 0d0000000000000000;
	add.f64 	%fd4096, %fd4095, 0d41EFFFF4D7600000;
	selp.f64 	%fd4097, %fd4096, %fd4095, %p636;
	setp.lt.f64 	%p637, %fd4097, 0d0000000000000000;
	add.f64 	%fd4098, %fd4097, 0d41EFFFF4D7600000;
	selp.f64 	%fd4099, %fd4098, %fd4097, %p637;
	add.f64 	%fd4100, %fd4071, %fd4099;
	cvt.rn.f64.u32 	%fd4101, %r264;
	mul.f64 	%fd4102, %fd4101, 0d3EE0000000000000;
	cvt.rmi.f64.f64 	%fd4103, %fd4102;
	mul.f64 	%fd4104, %fd4103, 0d4100000000000000;
	sub.f64 	%fd4105, %fd4101, %fd4104;
	mul.f64 	%fd4106, %fd4103, %fd3949;
	div.rn.f64 	%fd4107, %fd4106, 0d41EFFFF4D7600000;
	cvt.rmi.f64.f64 	%fd4108, %fd4107;
	mul.f64 	%fd4109, %fd4108, 0d41EFFFF4D7600000;
	sub.f64 	%fd4110, %fd4106, %fd4109;
	setp.lt.f64 	%p638, %fd4110, 0d0000000000000000;
	add.f64 	%fd4111, %fd4110, 0d41EFFFF4D7600000;
	selp.f64 	%fd4112, %fd4111, %fd4110, %p638;
	mul.f64 	%fd4113, %fd4105, %fd3949;
	div.rn.f64 	%fd4114, %fd4113, 0d41EFFFF4D7600000;
	cvt.rmi.f64.f64 	%fd4115, %fd4114;
	mul.f64 	%fd4116, %fd4115, 0d41EFFFF4D7600000;
	sub.f64 	%fd4117, %fd4113, %fd4116;
	setp.lt.f64 	%p639, %fd4117, 0d0000000000000000;
	add.f64 	%fd4118, %fd4117, 0d41EFFFF4D7600000;
	selp.f64 	%fd4119, %fd4118, %fd4117, %p639;
	fma.rn.f64 	%fd4120, %fd4112, 0d4100000000000000, %fd4119;
	div.rn.f64 	%fd4121, %fd4120, 0d41EFFFF4D7600000;
	cvt.rmi.f64.f64 	%fd4122, %fd4121;
	mul.f64 	%fd4123, %fd4122, 0d41EFFFF4D7600000;
	sub.f64 	%fd4124, %fd4120, %fd4123;
	setp.lt.f64 	%p640, %fd4124, 0d0000000000000000;
	add.f64 	%fd4125, %fd4124, 0d41EFFFF4D7600000;
	selp.f64 	%fd4126, %fd4125, %fd4124, %p640;
	setp.lt.f64 	%p641, %fd4126, 0d0000000000000000;
	add.f64 	%fd4127, %fd4126, 0d41EFFFF4D7600000;
	selp.f64 	%fd4128, %fd4127, %fd4126, %p641;
	add.f64 	%fd4129, %fd4100, %fd4128;
	div.rn.f64 	%fd4130, %fd4129, 0d41EFFFF4D7600000;
	cvt.rmi.f64.f64 	%fd4131, %fd4130;
	mul.f64 	%fd4132, %fd4131, 0d41EFFFF4D7600000;
	sub.f64 	%fd4133, %fd4129, %fd4132;
	setp.lt.f64 	%p642, %fd4133, 0d0000000000000000;
	add.f64 	%fd4134, %fd4133, 0d41EFFFF4D7600000;
	selp.f64 	%fd4135, %fd4134, %fd4133, %p642;
	cvt.rn.f64.u32 	%fd4136, %r265;
	mul.f64 	%fd4137, %fd4136, 0d3EE0000000000000;
	cvt.rmi.f64.f64 	%fd4138, %fd4137;
	mul.f64 	%fd4139, %fd4138, 0d4100000000000000;
	sub.f64 	%fd4140, %fd4136, %fd4139;
	mul.f64 	%fd4141, %fd4138, %fd3951;
	div.rn.f64 	%fd4142, %fd4141, 0d41EFFFF4D7600000;
	cvt.rmi.f64.f64 	%fd4143, %fd4142;
	mul.f64 	%fd4144, %fd4143, 0d41EFFFF4D7600000;
	sub.f64 	%fd4145, %fd4141, %fd4144;
	setp.lt.f64 	%p643, %fd4145, 0d0000000000000000;
	add.f64 	%fd4146, %fd4145, 0d41EFFFF4D7600000;
	selp.f64 	%fd4147, %fd4146, %fd4145, %p643;
	mul.f64 	%fd4148, %fd4140, %fd3951;
	div.rn.f64 	%fd4149, %fd4148, 0d41EFFFF4D7600000;
	cvt.rmi.f64.f64 	%fd4150, %fd4149;
	mul.f64 	%fd4151, %fd4150, 0d41EFFFF4D7600000;
	sub.f64 	%fd4152, %fd4148, %fd4151;
	setp.lt.f64 	%p644, %fd4152, 0d0000000000000000;
	add.f64 	%fd4153, %fd4152, 0d41EFFFF4D7600000;
	selp.f64 	%fd4154, %fd4153, %fd4152, %p644;
	fma.rn.f64 	%fd4155, %fd4147, 0d4100000000000000, %fd4154;
	div.rn.f64 	%fd4156, %fd4155, 0d41EFFFF4D7600000;
	cvt.rmi.f64.f64 	%fd4157, %fd4156;
	mul.f64 	%fd4158, %fd4157, 0d41EFFFF4D7600000;
	sub.f64 	%fd4159, %fd4155, %fd4158;
	setp.lt.f64 	%p645, %fd4159, 0d0000000000000000;
	add.f64 	%fd4160, %fd4159, 0d41EFFFF4D7600000;
	selp.f64 	%fd4161, %fd4160, %fd4159, %p645;
	setp.lt.f64 	%p646, %fd4161, 0d0000000000000000;
	add.f64 	%fd4162, %fd4161, 0d41EFFFF4D7600000;
	selp.f64 	%fd4163, %fd4162, %fd4161, %p646;
	cvt.rn.f64.u32 	%fd4164, %r266;
	mul.f64 	%fd4165, %fd4164, 0d3EE0000000000000;
	cvt.rmi.f64.f64 	%fd4166, %fd4165;
	mul.f64 	%fd4167, %fd4166, 0d4100000000000000;
	sub.f64 	%fd4168, %fd4164, %fd4167;
	mul.f64 	%fd4169, %fd4166, %fd3950;
	div.rn.f64 	%fd4170, %fd4169, 0d41EFFFF4D7600000;
	cvt.rmi.f64.f64 	%fd4171, %fd4170;
	mul.f64 	%fd4172, %fd4171, 0d41EFFFF4D7600000;
	sub.f64 	%fd4173, %fd4169, %fd4172;
	setp.lt.f64 	%p647, %fd4173, 0d0000000000000000;
	add.f64 	%fd4174, %fd4173, 0d41EFFFF4D7600000;
	selp.f64 	%fd4175, %fd4174, %fd4173, %p647;
	mul.f64 	%fd4176, %fd4168, %fd3950;
	div.rn.f64 	%fd4177, %fd4176, 0d41EFFFF4D7600000;
	cvt.rmi.f64.f64 	%fd4178, %fd4177;
	mul.f64 	%fd4179, %fd4178, 0d41EFFFF4D7600000;
	sub.f64 	%fd4180, %fd4176, %fd4179;
	setp.lt.f64 	%p648, %fd4180, 0d0000000000000000;
	add.f64 	%fd4181, %fd4180, 0d41EFFFF4D7600000;
	selp.f64 	%fd4182, %fd4181, %fd4180, %p648;
	fma.rn.f64 	%fd4183, %fd4175, 0d4100000000000000, %fd4182;
	div.rn.f64 	%fd4184, %fd4183, 0d41EFFFF4D7600000;
	cvt.rmi.f64.f64 	%fd4185, %fd4184;
	mul.f64 	%fd4186, %fd4185, 0d41EFFFF4D7600000;
	sub.f64 	%fd4187, %fd4183, %fd4186;
	setp.lt.f64 	%p649, %fd4187, 0d0000000000000000;
	add.f64 	%fd4188, %fd4187, 0d41EFFFF4D7600000;
	selp.f64 	%fd4189, %fd4188, %fd4187, %p649;
	setp.lt.f64 	%p650, %fd4189, 0d0000000000000000;
	add.f64 	%fd4190, %fd4189, 0d41EFFFF4D7600000;
	selp.f64 	%fd4191, %fd4190, %fd4189, %p650;
	add.f64 	%fd4192, %fd4163, %fd4191;
	cvt.rn.f64.u32 	%fd4193, %r267;
	mul.f64 	%fd4194, %fd4193, 0d3EE0000000000000;
	cvt.rmi.f64.f64 	%fd4195, %fd4194;
	mul.f64 	%fd4196, %fd4195, 0d4100000000000000;
	sub.f64 	%fd4197, %fd4193, %fd4196;
	mul.f64 	%fd4198, %fd4195, %fd3949;
	div.rn.f64 	%fd4199, %fd4198, 0d41EFFFF4D7600000;
	cvt.rmi.f64.f64 	%fd4200, %fd4199;
	mul.f64 	%fd4201, %fd4200, 0d41EFFFF4D7600000;
	sub.f64 	%fd4202, %fd4198, %fd4201;
	setp.lt.f64 	%p651, %fd4202, 0d0000000000000000;
	add.f64 	%fd4203, %fd4202, 0d41EFFFF4D7600000;
	selp.f64 	%fd4204, %fd4203, %fd4202, %p651;
	mul.f64 	%fd4205, %fd4197, %fd3949;
	div.rn.f64 	%fd4206, %fd4205, 0d41EFFFF4D7600000;
	cvt.rmi.f64.f64 	%fd4207, %fd4206;
	mul.f64 	%fd4208, %fd4207, 0d41EFFFF4D7600000;
	sub.f64 	%fd4209, %fd4205, %fd4208;
	setp.lt.f64 	%p652, %fd4209, 0d0000000000000000;
	add.f64 	%fd4210, %fd4209, 0d41EFFFF4D7600000;
	selp.f64 	%fd4211, %fd4210, %fd4209, %p652;
	fma.rn.f64 	%fd4212, %fd4204, 0d4100000000000000, %fd4211;
	div.rn.f64 	%fd4213, %fd4212, 0d41EFFFF4D7600000;
	cvt.rmi.f64.f64 	%fd4214, %fd4213;
	mul.f64 	%fd4215, %fd4214, 0d41EFFFF4D7600000;
	sub.f64 	%fd4216, %fd4212, %fd4215;
	setp.lt.f64 	%p653, %fd4216, 0d0000000000000000;
	add.f64 	%fd4217, %fd4216, 0d41EFFFF4D7600000;
	selp.f64 	%fd4218, %fd4217, %fd4216, %p653;
	setp.lt.f64 	%p654, %fd4218, 0d0000000000000000;
	add.f64 	%fd4219, %fd4218, 0d41EFFFF4D7600000;
	selp.f64 	%fd4220, %fd4219, %fd4218, %p654;
	add.f64 	%fd4221, %fd4192, %fd4220;
	div.rn.f64 	%fd4222, %fd4221, 0d41EFFFF4D7600000;
	cvt.rmi.f64.f64 	%fd4223, %fd4222;
	mul.f64 	%fd4224, %fd4223, 0d41EFFFF4D7600000;
	sub.f64 	%fd4225, %fd4221, %fd4224;
	setp.lt.f64 	%p655, %fd4225, 0d0000000000000000;
	add.f64 	%fd4226, %fd4225, 0d41EFFFF4D7600000;
	selp.f64 	%fd4227, %fd4226, %fd4225, %p655;
	cvt.rzi.u32.f64 	%r188, %fd4043;
	st.global.u32 	[%rd2+12], %r188;
	cvt.rzi.u32.f64 	%r189, %fd4135;
	st.global.u32 	[%rd2+16], %r189;
	cvt.rzi.u32.f64 	%r190, %fd4227;
	st.global.u32 	[%rd2+20], %r190;
	mov.b32 	%r191, 0;
	st.global.v2.u32 	[%rd2+24], {%r191, %r191};
	st.global.u32 	[%rd2+32], %r191;
	mov.b64 	%rd36, 0;
	st.global.u64 	[%rd2+40], %rd36;
	ret;

}
	// .globl	_Z32cuda_kernel_RNDnormalDitributionP7double2P19curandStateMRG32k3a
.visible .entry _Z32cuda_kernel_RNDnormalDitributionP7double2P19curandStateMRG32k3a(
	.param .u64 .ptr .align 1 _Z32cuda_kernel_RNDnormalDitributionP7double2P19curandStateMRG32k3a_param_0,
	.param .u64 .ptr .align 1 _Z32cuda_kernel_RNDnormalDitributionP7double2P19curandStateMRG32k3a_param_1
)
{
	.reg .pred 	%p<15>;
	.reg .b32 	%r<89>;
	.reg .b64 	%rd<49>;
	.reg .b64 	%fd<91>;

	ld.param.u64 	%rd1, [_Z32cuda_kernel_RNDnormalDitributionP7double2P19curandStateMRG32k3a_param_0];
	ld.param.u64 	%rd20, [_Z32cuda_kernel_RNDnormalDitributionP7double2P19curandStateMRG32k3a_param_1];
	cvta.to.global.u64 	%rd21, %rd20;
	mov.u32 	%r41, %tid.x;
	mov.u32 	%r42, %ctaid.x;
	shl.b32 	%r43, %r42, 5;
	add.s32 	%r1, %r43, %r41;
	mul.wide.u32 	%rd22, %r1, 48;
	add.s64 	%rd23, %rd21, %rd22;
	ld.global.v2.u32 	{%r44, %r16}, [%rd23];
	sub.s32 	%r14, -209, %r44;
	mov.b32 	%r27, 810728;
	// begin inline asm
	mul.wide.u32 %rd2, %r27, %r14;
	// end inline asm
	mov.b32 	%r29, 1403580;
	// begin inline asm
	mad.wide.u32 %rd3, %r29, %r16, %rd2;
	// end inline asm
	{ .reg .b32 tmp; mov.b64 {tmp, %r17}, %rd3; }
	mov.b32 	%r32, 209;
	// begin inline asm
	mul.wide.u32 %rd5, %r17, %r32;
	// end inline asm
	and.b64  	%rd24, %rd3, 4294967295;
	add.s64 	%rd25, %rd5, %rd24;
	setp.gt.u64 	%p1, %rd25, 4294967086;
	add.s64 	%rd26, %rd25, -4294967087;
	selp.b64 	%rd27, %rd26, %rd25, %p1;
	ld.global.v2.u32 	{%r30, %r45}, [%rd23+8];
	cvt.u32.u64 	%r46, %rd27;
	sub.s32 	%r20, -22853, %r45;
	mov.b32 	%r33, 1370589;
	// begin inline asm
	mul.wide.u32 %rd6, %r33, %r20;
	// end inline asm
	ld.global.v2.u32 	{%r47, %r22}, [%rd23+16];
	mov.b32 	%r35, 527612;
	// begin inline asm
	mad.wide.u32 %rd7, %r35, %r22, %rd6;
	// end inline asm
	{ .reg .b32 tmp; mov.b64 {tmp, %r23}, %rd7; }
	mov.b32 	%r40, 22853;
	// begin inline asm
	mul.wide.u32 %rd9, %r23, %r40;
	// end inline asm
	and.b64  	%rd28, %rd7, 4294967295;
	add.s64 	%rd29, %rd9, %rd28;
	{ .reg .b32 tmp; mov.b64 {tmp, %r25}, %rd29; }
	// begin inline asm
	mul.wide.u32 %rd10, %r25, %r40;
	// end inline asm
	and.b64  	%rd30, %rd29, 4294967295;
	add.s64 	%rd31, %rd30, %rd10;
	setp.gt.u64 	%p2, %rd31, 4294944442;
	add.s64 	%rd32, %rd31, -4294944443;
	selp.b64 	%rd33, %rd32, %rd31, %p2;
	cvt.u32.u64 	%r36, %rd33;
	sub.s32 	%r48, %r46, %r36;
	setp.gt.u64 	%p3, %rd27, %rd33;
	add.s32 	%r49, %r48, -209;
	selp.b32 	%r2, %r48, %r49, %p3;
	sub.s32 	%r28, -209, %r16;
	// begin inline asm
	mul.wide.u32 %rd11, %r27, %r28;
	// end inline asm
	// begin inline asm
	mad.wide.u32 %rd12, %r29, %r30, %rd11;
	// end inline asm
	{ .reg .b32 tmp; mov.b64 {tmp, %r31}, %rd12; }
	// begin inline asm
	mul.wide.u32 %rd14, %r31, %r32;
	// end inline asm
	and.b64  	%rd34, %rd12, 4294967295;
	add.s64 	%rd35, %rd14, %rd34;
	setp.gt.u64 	%p4, %rd35, 4294967086;
	add.s64 	%rd36, %rd35, -4294967087;
	selp.b64 	%rd37, %rd36, %rd35, %p4;
	st.global.v2.u32 	[%rd23], {%r30, %r46};
	cvt.u32.u64 	%r50, %rd37;
	sub.s32 	%r34, -22853, %r47;
	// begin inline asm
	mul.wide.u32 %rd15, %r33, %r34;
	// end inline asm
	// begin inline asm
	mad.wide.u32 %rd16, %r35, %r36, %rd15;
	// end inline asm
	{ .reg .b32 tmp; mov.b64 {tmp, %r37}, %rd16; }
	// begin inline asm
	mul.wide.u32 %rd18, %r37, %r40;
	// end inline asm
	and.b64  	%rd38, %rd16, 4294967295;
	add.s64 	%rd39, %rd18, %rd38;
	{ .reg .b32 tmp; mov.b64 {tmp, %r39}, %rd39; }
	// begin inline asm
	mul.wide.u32 %rd19, %r39, %r40;
	// end inline asm
	and.b64  	%rd40, %rd39, 4294967295;
	add.s64 	%rd41, %rd40, %rd19;
	setp.gt.u64 	%p5, %rd41, 4294944442;
	add.s64 	%rd42, %rd41, -4294944443;
	selp.b64 	%rd43, %rd42, %rd41, %p5;
	st.global.v2.u32 	[%rd23+8], {%r50, %r22};
	cvt.u32.u64 	%r51, %rd43;
	st.global.v2.u32 	[%rd23+16], {%r36, %r51};
	sub.s32 	%r52, %r50, %r51;
	setp.gt.u64 	%p6, %rd37, %rd43;
	add.s32 	%r53, %r52, -209;
	selp.b32 	%r54, %r52, %r53, %p6;
	cvt.rn.f64.u32 	%fd17, %r54;
	mul.f64 	%fd18, %fd17, 0d3DF000000D10000B;
	fma.rn.f64 	%fd19, %fd17, 0d3DF000000D10000B, %fd18;
	{
	.reg .b32 %temp; 
	mov.b64 	{%temp, %r55}, %fd19;
	}
	shl.b32 	%r56, %r55, 1;
	setp.gt.u32 	%p7, %r56, -2038431744;
	mov.f64 	%fd20, 0d0000000000000000;
	mul.rn.f64 	%fd21, %fd19, %fd20;
	selp.f64 	%fd1, %fd21, %fd19, %p7;
	{
	.reg .b32 %temp; 
	mov.b64 	{%r57, %temp}, %fd1;
	}
	{
	.reg .b32 %temp; 
	mov.b64 	{%temp, %r58}, %fd1;
	}
	add.s32 	%r59, %r58, 1048576;
	mov.b64 	%fd22, {%r57, %r59};
	cvt.rni.f64.f64 	%fd23, %fd22;
	cvt.rzi.s64.f64 	%rd44, %fd23;
	cvt.u32.u64 	%r60, %rd44;
	fma.rn.f64 	%fd24, %fd23, 0dBFE0000000000000, %fd1;
	mul.f64 	%fd25, %fd24, 0d3CA1A62633145C07;
	fma.rn.f64 	%fd26, %fd24, 0d400921FB54442D18, %fd25;
	mul.rn.f64 	%fd27, %fd26, %fd26;
	fma.rn.f64 	%fd28, %fd27, 0dBDA8FF8320FD8164, 0d3E21EEA7C1EF8528;
	fma.rn.f64 	%fd29, %fd28, %fd27, 0dBE927E4F8E06E6D9;
	fma.rn.f64 	%fd30, %fd29, %fd27, 0d3EFA01A019DDBCE9;
	fma.rn.f64 	%fd31, %fd30, %fd27, 0dBF56C16C16C15D47;
	fma.rn.f64 	%fd32, %fd31, %fd27, 0d3FA5555555555551;
	fma.rn.f64 	%fd33, %fd32, %fd27, 0dBFE0000000000000;
	fma.rn.f64 	%fd34, %fd33, %fd27, 0d3FF0000000000000;
	fma.rn.f64 	%fd35, %fd27, 0d3DE5DB65F9785EBA, 0dBE5AE5F12CB0D246;
	fma.rn.f64 	%fd36, %fd35, %fd27, 0d3EC71DE369ACE392;
	fma.rn.f64 	%fd37, %fd36, %fd27, 0dBF2A01A019DB62A1;
	fma.rn.f64 	%fd38, %fd37, %fd27, 0d3F81111111110818;
	fma.rn.f64 	%fd39, %fd38, %fd27, 0dBFC5555555555554;
	fma.rn.f64 	%fd40, %fd39, %fd27, 0d0000000000000000;
	fma.rn.f64 	%fd41, %fd40, %fd26, %fd26;
	and.b64  	%rd45, %rd44, 1;
	setp.eq.b64 	%p8, %rd45, 1;
	{
	.reg .b32 %temp; 
	mov.b64 	{%temp, %r61}, %fd41;
	}
	{
	.reg .b32 %temp; 
	mov.b64 	{%r62, %temp}, %fd41;
	}
	xor.b32  	%r63, %r61, -2147483648;
	mov.b64 	%fd42, {%r62, %r63};
	selp.f64 	%fd86, %fd34, %fd41, %p8;
	selp.f64 	%fd87, %fd42, %fd34, %p8;
	and.b32  	%r64, %r60, 2;
	setp.eq.s32 	%p9, %r64, 0;
	@%p9 bra 	$L__BB2_2;
	{
	.reg .b32 %temp; 
	mov.b64 	{%temp, %r65}, %fd86;
	}
	{
	.reg .b32 %temp; 
	mov.b64 	{%r66, %temp}, %fd86;
	}
	xor.b32  	%r67, %r65, -2147483648;
	mov.b64 	%fd86, {%r66, %r67};
	{
	.reg .b32 %temp; 
	mov.b64 	{%temp, %r68}, %fd87;
	}
	{
	.reg .b32 %temp; 
	mov.b64 	{%r69, %temp}, %fd87;
	}
	xor.b32  	%r70, %r68, -2147483648;
	mov.b64 	%fd87, {%r69, %r70};
$L__BB2_2:
	cvt.rn.f64.u32 	%fd43, %r2;
	mul.f64 	%fd88, %fd43, 0d3DF000000D10000B;
	{
	.reg .b32 %temp; 
	mov.b64 	{%temp, %r85}, %fd88;
	}
	{
	.reg .b32 %temp; 
	mov.b64 	{%r86, %temp}, %fd88;
	}
	setp.gt.s32 	%p10, %r85, 1048575;
	mov.b32 	%r87, -1023;
	@%p10 bra 	$L__BB2_4;
	mul.f64 	%fd88, %fd88, 0d4350000000000000;
	{
	.reg .b32 %temp; 
	mov.b64 	{%temp, %r85}, %fd88;
	}
	{
	.reg .b32 %temp; 
	mov.b64 	{%r86, %temp}, %fd88;
	}
	mov.b32 	%r87, -1077;
$L__BB2_4:
	add.s32 	%r73, %r85, -1;
	setp.gt.u32 	%p11, %r73, 2146435070;
	@%p11 bra 	$L__BB2_8;
	shr.u32 	%r76, %r85, 20;
	add.s32 	%r88, %r87, %r76;
	and.b32  	%r77, %r85, 1048575;
	or.b32  	%r78, %r77, 1072693248;
	mov.b64 	%fd89, {%r86, %r78};
	setp.lt.u32 	%p13, %r78, 1073127583;
	@%p13 bra 	$L__BB2_7;
	{
	.reg .b32 %temp; 
	mov.b64 	{%r79, %temp}, %fd89;
	}
	{
	.reg .b32 %temp; 
	mov.b64 	{%temp, %r80}, %fd89;
	}
	add.s32 	%r81, %r80, -1048576;
	mov.b64 	%fd89, {%r79, %r81};
	add.s32 	%r88, %r88, 1;
$L__BB2_7:
	add.f64 	%fd45, %fd89, 0dBFF0000000000000;
	add.f64 	%fd46, %fd89, 0d3FF0000000000000;
	rcp.approx.ftz.f64 	%fd47, %fd46;
	neg.f64 	%fd48, %fd46;
	fma.rn.f64 	%fd49, %fd48, %fd47, 0d3FF0000000000000;
	fma.rn.f64 	%fd50, %fd49, %fd49, %fd49;
	fma.rn.f64 	%fd51, %fd50, %fd47, %fd47;
	mul.f64 	%fd52, %fd45, %fd51;
	fma.rn.f64 	%fd53, %fd45, %fd51, %fd52;
	mul.f64 	%fd54, %fd53, %fd53;
	fma.rn.f64 	%fd55, %fd54, 0d3EB1380B3AE80F1E, 0d3ED0EE258B7A8B04;
	fma.rn.f64 	%fd56, %fd55, %fd54, 0d3EF3B2669F02676F;
	fma.rn.f64 	%fd57, %fd56, %fd54, 0d3F1745CBA9AB0956;
	fma.rn.f64 	%fd58, %fd57, %fd54, 0d3F3C71C72D1B5154;
	fma.rn.f64 	%fd59, %fd58, %fd54, 0d3F624924923BE72D;
	fma.rn.f64 	%fd60, %fd59, %fd54, 0d3F8999999999A3C4;
	fma.rn.f64 	%fd61, %fd60, %fd54, 0d3FB5555555555554;
	sub.f64 	%fd62, %fd45, %fd53;
	add.f64 	%fd63, %fd62, %fd62;
	neg.f64 	%fd64, %fd53;
	fma.rn.f64 	%fd65, %fd64, %fd45, %fd63;
	mul.f64 	%fd66, %fd51, %fd65;
	mul.f64 	%fd67, %fd54, %fd61;
	fma.rn.f64 	%fd68, %fd67, %fd53, %fd66;
	xor.b32  	%r82, %r88, -2147483648;
	mov.b32 	%r83, 1127219200;
	mov.b64 	%fd69, {%r82, %r83};
	mov.b32 	%r84, -2147483648;
	mov.b64 	%fd70, {%r84, %r83};
	sub.f64 	%fd71, %fd69, %fd70;
	fma.rn.f64 	%fd72, %fd71, 0d3FE62E42FEFA39EF, %fd53;
	fma.rn.f64 	%fd73, %fd71, 0dBFE62E42FEFA39EF, %fd72;
	sub.f64 	%fd74, %fd73, %fd53;
	sub.f64 	%fd75, %fd68, %fd74;
	fma.rn.f64 	%fd76, %fd71, 0d3C7ABC9E3B39803F, %fd75;
	add.f64 	%fd90, %fd72, %fd76;
	bra.uni 	$L__BB2_9;
$L__BB2_8:
	fma.rn.f64 	%fd44, %fd88, 0d7FF0000000000000, 0d7FF0000000000000;
	{
	.reg .b32 %temp; 
	mov.b64 	{%temp, %r74}, %fd88;
	}
	and.b32  	%r75, %r74, 2147483647;
	setp.eq.s32 	%p12, %r75, 0;
	selp.f64 	%fd90, 0dFFF0000000000000, %fd44, %p12;
$L__BB2_9:
	mul.f64 	%fd77, %fd90, 0dC000000000000000;
	sqrt.rn.f64 	%fd78, %fd77;
	cvta.to.global.u64 	%rd46, %rd1;
	mov.f64 	%fd79, 0d0000000000000000;
	add.rn.f64 	%fd80, %fd87, %fd79;
	cvt.rzi.f64.f64 	%fd81, %fd1;
	setp.eq.f64 	%p14, %fd1, %fd81;
	mul.rn.f64 	%fd82, %fd1, %fd79;
	selp.f64 	%fd83, %fd82, %fd86, %p14;
	mul.f64 	%fd84, %fd83, %fd78;
	mul.f64 	%fd85, %fd80, %fd78;
	mul.wide.u32 	%rd47, %r1, 16;
	add.s64 	%rd48, %rd46, %rd47;
	st.global.v2.f64 	[%rd48], {%fd84, %fd85};
	ret;

}
	// .globl	_Z10my_kernel5v
.visible .entry _Z10my_kernel5v()
{


	ret;

}


// ===== COMPILED SASS (sm_100) =====

	.target	sm_100

	.elftype	@"ET_EXEC"


//--------------------- .note.nv.tkinfo           --------------------------
	.section	.note.nv.tkinfo,"",@"SHT_NOTE"
	.sectionflags	@"SHF_NOTE_NV_TKINFO"
	.tkinfo
        /*0018*/ 	.word	0x00000002
        /*0030*/ 	.string	""
        /*0030*/ 	.string	"ptxas"
        /*0030*/ 	.string	"Cuda compilation tools, release 13.0, V13.0.88"
        /*0030*/ 	.string	"Build cuda_13.0.r13.0/compiler.36424714_0"
        /*0030*/ 	.string	"-arch sm_100 -m 64 "



//--------------------- .note.nv.cuinfo           --------------------------
	.section	.note.nv.cuinfo,"",@"SHT_NOTE"
	.sectionflags	@"SHF_NOTE_NV_CUINFO"
        /*0018*/ 	.short	0x0002
        /*001a*/ 	.short	0x0064
        /*001c*/ 	.short	0x0082
	.zero		2


//--------------------- .nv.info                  --------------------------
	.section	.nv.info,"",@"SHT_CUDA_INFO"
	.align	4


	//----- nvinfo : EIATTR_REGCOUNT
	.align		4
        /*0000*/ 	.byte	0x04, 0x2f
        /*0002*/ 	.short	(.L_10 - .L_9)
	.align		4
.L_9:
        /*0004*/ 	.word	index@(_Z7picountPi)
        /*0008*/ 	.word	0x0000001e


	//----- nvinfo : EIATTR_FRAME_SIZE
	.align		4
.L_10:
        /*000c*/ 	.byte	0x04, 0x11
        /*000e*/ 	.short	(.L_12 - .L_11)
	.align		4
.L_11:
        /*0010*/ 	.word	index@($__internal_2_$__cuda_sm20_sqrt_rn_f32_slowpath)
        /*0014*/ 	.word	0x00000000


	//----- nvinfo : EIATTR_FRAME_SIZE
	.align		4
.L_12:
        /*0018*/ 	.byte	0x04, 0x11
        /*001a*/ 	.short	(.L_14 - .L_13)
	.align		4
.L_13:
        /*001c*/ 	.word	index@(_Z7picountPi)
        /*0020*/ 	.word	0x00000000


	//----- nvinfo : EIATTR_REGCOUNT
	.align		4
.L_14:
        /*0024*/ 	.byte	0x04, 0x2f
        /*0026*/ 	.short	(.L_16 - .L_15)
	.align		4
.L_15:
        /*0028*/ 	.word	index@(_Z19cuda_kernel_initRNDmP19curandStateMRG32k3a)
        /*002c*/ 	.word	0x00000054


	//----- nvinfo : EIATTR_FRAME_SIZE
	.align		4
.L_16:
        /*0030*/ 	.byte	0x04, 0x11
        /*0032*/ 	.short	(.L_18 - .L_17)
	.align		4
.L_17:
        /*0034*/ 	.word	index@($__internal_1_$__cuda_sm20_div_rn_f64_full)
        /*0038*/ 	.word	0x00000000


	//----- nvinfo : EIATTR_FRAME_SIZE
	.align		4
.L_18:
        /*003c*/ 	.byte	0x04, 0x11
        /*003e*/ 	.short	(.L_20 - .L_19)
	.align		4
.L_19:
        /*0040*/ 	.word	index@(_Z19cuda_kernel_initRNDmP19curandStateMRG32k3a)
        /*0044*/ 	.word	0x00000000


	//----- nvinfo : EIATTR_REGCOUNT
	.align		4
.L_20:
        /*0048*/ 	.byte	0x04, 0x2f
        /*004a*/ 	.short	(.L_22 - .L_21)
	.align		4
.L_21:
        /*004c*/ 	.word	index@(_Z32cuda_kernel_RNDnormalDitributionP7double2P19curandStateMRG32k3a)
        /*0050*/ 	.word	0x0000001c


	//----- nvinfo : EIATTR_FRAME_SIZE
	.align		4
.L_22:
        /*0054*/ 	.byte	0x04, 0x11
        /*0056*/ 	.short	(.L_24 - .L_23)
	.align		4
.L_23:
        /*0058*/ 	.word	index@($__internal_0_$__cuda_sm20_dsqrt_rn_f64_mediumpath_v1)
        /*005c*/ 	.word	0x00000000


	//----- nvinfo : EIATTR_FRAME_SIZE
	.align		4
.L_24:
        /*0060*/ 	.byte	0x04, 0x11
        /*0062*/ 	.short	(.L_26 - .L_25)
	.align		4
.L_25:
        /*0064*/ 	.word	index@(_Z32cuda_kernel_RNDnormalDitributionP7double2P19curandStateMRG32k3a)
        /*0068*/ 	.word	0x00000000


	//----- nvinfo : EIATTR_REGCOUNT
	.align		4
.L_26:
        /*006c*/ 	.byte	0x04, 0x2f
        /*006e*/ 	.short	(.L_28 - .L_27)
	.align		4
.L_27:
        /*0070*/ 	.word	index@(_Z10my_kernel5v)
        /*0074*/ 	.word	0x00000004


	//----- nvinfo : EIATTR_FRAME_SIZE
	.align		4
.L_28:
        /*0078*/ 	.byte	0x04, 0x11
        /*007a*/ 	.short	(.L_30 - .L_29)
	.align		4
.L_29:
        /*007c*/ 	.word	index@(_Z10my_kernel5v)
        /*0080*/ 	.word	0x00000000


	//----- nvinfo : EIATTR_MIN_STACK_SIZE
	.align		4
.L_30:
        /*0084*/ 	.byte	0x04, 0x12
        /*0086*/ 	.short	(.L_32 - .L_31)
	.align		4
.L_31:
        /*0088*/ 	.word	index@(_Z10my_kernel5v)
        /*008c*/ 	.word	0x00000000


	//----- nvinfo : EIATTR_MIN_STACK_SIZE
	.align		4
.L_32:
        /*0090*/ 	.byte	0x04, 0x12
        /*0092*/ 	.short	(.L_34 - .L_33)
	.align		4
.L_33:
        /*0094*/ 	.word	index@(_Z32cuda_kernel_RNDnormalDitributionP7double2P19curandStateMRG32k3a)
        /*0098*/ 	.word	0x00000000


	//----- nvinfo : EIATTR_MIN_STACK_SIZE
	.align		4
.L_34:
        /*009c*/ 	.byte	0x04, 0x12
        /*009e*/ 	.short	(.L_36 - .L_35)
	.align		4
.L_35:
        /*00a0*/ 	.word	index@(_Z19cuda_kernel_initRNDmP19curandStateMRG32k3a)
        /*00a4*/ 	.word	0x00000000


	//----- nvinfo : EIATTR_MIN_STACK_SIZE
	.align		4
.L_36:
        /*00a8*/ 	.byte	0x04, 0x12
        /*00aa*/ 	.short	(.L_38 - .L_37)
	.align		4
.L_37:
        /*00ac*/ 	.word	index@(_Z7picountPi)
        /*00b0*/ 	.word	0x00000000
.L_38:


//--------------------- .nv.compat                --------------------------
	.section	.nv.compat,"",@"SHT_CUDA_COMPAT_INFO"
	.align	4
        /*0000*/ 	.byte	0x02, 0x09, 0x00, 0x00, 0x02, 0x02, 0x01, 0x00, 0x02, 0x05, 0x05, 0x00, 0x03, 0x07, 0x01, 0x01
        /*0010*/ 	.byte	0x02, 0x03, 0x00, 0x00, 0x02, 0x06, 0x01, 0x00, 0x04, 0x0b, 0x08, 0x00, 0x01, 0x00, 0x00, 0x00
        /*0020*/ 	.byte	0x00, 0x00, 0x00, 0x00


//--------------------- .nv.info._Z10my_kernel5v  --------------------------
	.section	.nv.info._Z10my_kernel5v,"",@"SHT_CUDA_INFO"
	.sectionflags	@""
	.align	4


	//----- nvinfo : EIATTR_CUDA_API_VERSION
	.align		4
        /*0000*/ 	.byte	0x04, 0x37
        /*0002*/ 	.short	(.L_40 - .L_39)
.L_39:
        /*0004*/ 	.word	0x00000082


	//----- nvinfo : EIATTR_SPARSE_MMA_MASK
	.align		4
.L_40:
        /*0008*/ 	.byte	0x03, 0x50
        /*000a*/ 	.short	0x0000


	//----- nvinfo : EIATTR_MAXREG_COUNT
	.align		4
        /*000c*/ 	.byte	0x03, 0x1b
        /*000e*/ 	.short	0x00ff


	//----- nvinfo : EIATTR_MERCURY_ISA_VERSION
	.align		4
        /*0010*/ 	.byte	0x03, 0x5f
        /*0012*/ 	.short	0x0101


	//----- nvinfo : EIATTR_VRC_CTA_INIT_COUNT
	.align		4
        /*0014*/ 	.byte	0x02, 0x4a
	.zero		1
	.zero		1


	//----- nvinfo : EIATTR_EXIT_INSTR_OFFSETS
	.align		4
        /*0018*/ 	.byte	0x04, 0x1c
        /*001a*/ 	.short	(.L_42 - .L_41)


	//   ....[0]....
.L_41:
        /*001c*/ 	.word	0x00000010


	//----- nvinfo : EIATTR_SW_WAR
	.align		4
.L_42:
        /*0020*/ 	.byte	0x04, 0x36
        /*0022*/ 	.short	(.L_44 - .L_43)
.L_43:
        /*0024*/ 	.word	0x00000008
.L_44:


//--------------------- .nv.info._Z32cuda_kernel_RNDnormalDitributionP7double2P19curandStateMRG32k3a --------------------------
	.section	.nv.info._Z32cuda_kernel_RNDnormalDitributionP7double2P19curandStateMRG32k3a,"",@"SHT_CUDA_INFO"
	.sectionflags	@""
	.align	4


	//----- nvinfo : EIATTR_CUDA_API_VERSION
	.align		4
        /*0000*/ 	.byte	0x04, 0x37
        /*0002*/ 	.short	(.L_46 - .L_45)
.L_45:
        /*0004*/ 	.word	0x00000082


	//----- nvinfo : EIATTR_KPARAM_INFO
	.align		4
.L_46:
        /*0008*/ 	.byte	0x04, 0x17
        /*000a*/ 	.short	(.L_48 - .L_47)
.L_47:
        /*000c*/ 	.word	0x00000000
        /*0010*/ 	.short	0x0001
        /*0012*/ 	.short	0x0008
        /*0014*/ 	.byte	0x00, 0xf5, 0x21, 0x00


	//----- nvinfo : EIATTR_KPARAM_INFO
	.align		4
.L_48:
        /*0018*/ 	.byte	0x04, 0x17
        /*001a*/ 	.short	(.L_50 - .L_49)
.L_49:
        /*001c*/ 	.word	0x00000000
        /*0020*/ 	.short	0x0000
        /*0022*/ 	.short	0x0000
        /*0024*/ 	.byte	0x00, 0xf5, 0x21, 0x00


	//----- nvinfo : EIATTR_SPARSE_MMA_MASK
	.align		4
.L_50:
        /*0028*/ 	.byte	0x03, 0x50
        /*002a*/ 	.short	0x0000


	//----- nvinfo : EIATTR_MAXREG_COUNT
	.align		4
        /*002c*/ 	.byte	0x03, 0x1b
        /*002e*/ 	.short	0x00ff


	//----- nvinfo : EIATTR_MERCURY_ISA_VERSION
	.align		4
        /*0030*/ 	.byte	0x03, 0x5f
        /*0032*/ 	.short	0x0101


	//----- nvinfo : EIATTR_VRC_CTA_INIT_COUNT
	.align		4
        /*0034*/ 	.byte	0x02, 0x4a
	.zero		1
	.zero		1


	//----- nvinfo : EIATTR_EXIT_INSTR_OFFSETS
	.align		4
        /*0038*/ 	.byte	0x04, 0x1c
        /*003a*/ 	.short	(.L_52 - .L_51)


	//   ....[0]....
.L_51:
        /*003c*/ 	.word	0x000010b0


	//----- nvinfo : EIATTR_CRS_STACK_SIZE
	.align		4
.L_52:
        /*0040*/ 	.byte	0x04, 0x1e
        /*0042*/ 	.short	(.L_54 - .L_53)
.L_53:
        /*0044*/ 	.word	0x00000000


	//----- nvinfo : EIATTR_CBANK_PARAM_SIZE
	.align		4
.L_54:
        /*0048*/ 	.byte	0x03, 0x19
        /*004a*/ 	.short	0x0010


	//----- nvinfo : EIATTR_PARAM_CBANK
	.align		4
        /*004c*/ 	.byte	0x04, 0x0a
        /*004e*/ 	.short	(.L_56 - .L_55)
	.align		4
.L_55:
        /*0050*/ 	.word	index@(.nv.constant0._Z32cuda_kernel_RNDnormalDitributionP7double2P19curandStateMRG32k3a)
        /*0054*/ 	.short	0x0380
        /*0056*/ 	.short	0x0010


	//----- nvinfo : EIATTR_SW_WAR
	.align		4
.L_56:
        /*0058*/ 	.byte	0x04, 0x36
        /*005a*/ 	.short	(.L_58 - .L_57)
.L_57:
        /*005c*/ 	.word	0x00000008
.L_58:


//--------------------- .nv.info._Z19cuda_kernel_initRNDmP19curandStateMRG32k3a --------------------------
	.section	.nv.info._Z19cuda_kernel_initRNDmP19curandStateMRG32k3a,"",@"SHT_CUDA_INFO"
	.sectionflags	@""
	.align	4


	//----- nvinfo : EIATTR_CUDA_API_VERSION
	.align		4
        /*0000*/ 	.byte	0x04, 0x37
        /*0002*/ 	.short	(.L_60 - .L_59)
.L_59:
        /*0004*/ 	.word	0x00000082


	//----- nvinfo : EIATTR_KPARAM_INFO
	.align		4
.L_60:
        /*0008*/ 	.byte	0x04, 0x17
        /*000a*/ 	.short	(.L_62 - .L_61)
.L_61:
        /*000c*/ 	.word	0x00000000
        /*0010*/ 	.short	0x0001
        /*0012*/ 	.short	0x0008
        /*0014*/ 	.byte	0x00, 0xf5, 0x21, 0x00


	//----- nvinfo : EIATTR_KPARAM_INFO
	.align		4
.L_62:
        /*0018*/ 	.byte	0x04, 0x17
        /*001a*/ 	.short	(.L_64 - .L_63)
.L_63:
        /*001c*/ 	.word	0x00000000
        /*0020*/ 	.short	0x0000
        /*0022*/ 	.short	0x0000
        /*0024*/ 	.byte	0x00, 0xf0, 0x21, 0x00


	//----- nvinfo : EIATTR_SPARSE_MMA_MASK
	.align		4
.L_64:
        /*0028*/ 	.byte	0x03, 0x50
        /*002a*/ 	.short	0x0000


	//----- nvinfo : EIATTR_MAXREG_COUNT
	.align		4
        /*002c*/ 	.byte	0x03, 0x1b
        /*002e*/ 	.short	0x00ff


	//----- nvinfo : EIATTR_MERCURY_ISA_VERSION
	.align		4
        /*0030*/ 	.byte	0x03, 0x5f
        /*0032*/ 	.short	0x0101


	//----- nvinfo : EIATTR_VRC_CTA_INIT_COUNT
	.align		4
        /*0034*/ 	.byte	0x02, 0x4a
	.zero		1
	.zero		1


	//----- nvinfo : EIATTR_EXIT_INSTR_OFFSETS
	.align		4
        /*0038*/ 	.byte	0x04, 0x1c
        /*003a*/ 	.short	(.L_66 - .L_65)


	//   ....[0]....
.L_65:
        /*003c*/ 	.word	0x00044490


	//----- nvinfo : EIATTR_CRS_STACK_SIZE
	.align		4
.L_66:
        /*0040*/ 	.byte	0x04, 0x1e
        /*0042*/ 	.short	(.L_68 - .L_67)
.L_67:
        /*0044*/ 	.word	0x00000000


	//----- nvinfo : EIATTR_CBANK_PARAM_SIZE
	.align		4
.L_68:
        /*0048*/ 	.byte	0x03, 0x19
        /*004a*/ 	.short	0x0010


	//----- nvinfo : EIATTR_PARAM_CBANK
	.align		4
        /*004c*/ 	.byte	0x04, 0x0a
        /*004e*/ 	.short	(.L_70 - .L_69)
	.align		4
.L_69:
        /*0050*/ 	.word	index@(.nv.constant0._Z19cuda_kernel_initRNDmP19curandStateMRG32k3a)
        /*0054*/ 	.short	0x0380
        /*0056*/ 	.short	0x0010


	//----- nvinfo : EIATTR_SW_WAR
	.align		4
.L_70:
        /*0058*/ 	.byte	0x04, 0x36
        /*005a*/ 	.short	(.L_72 - .L_71)
.L_71:
        /*005c*/ 	.word	0x00000008
.L_72:


//--------------------- .nv.info._Z7picountPi     --------------------------
	.section	.nv.info._Z7picountPi,"",@"SHT_CUDA_INFO"
	.sectionflags	@""
	.align	4


	//----- nvinfo : EIATTR_CUDA_API_VERSION
	.align		4
        /*0000*/ 	.byte	0x04, 0x37
        /*0002*/ 	.short	(.L_74 - .L_73)
.L_73:
        /*0004*/ 	.word	0x00000082


	//----- nvinfo : EIATTR_KPARAM_INFO
	.align		4
.L_74:
        /*0008*/ 	.byte	0x04, 0x17
        /*000a*/ 	.short	(.L_76 - .L_75)
.L_75:
        /*000c*/ 	.word	0x00000000
        /*0010*/ 	.short	0x0000
        /*0012*/ 	.short	0x0000
        /*0014*/ 	.byte	0x00, 0xf5, 0x21, 0x00


	//----- nvinfo : EIATTR_SPARSE_MMA_MASK
	.align		4
.L_76:
        /*0018*/ 	.byte	0x03, 0x50
        /*001a*/ 	.short	0x0000


	//----- nvinfo : EIATTR_MAXREG_COUNT
	.align		4
        /*001c*/ 	.byte	0x03, 0x1b
        /*001e*/ 	.short	0x00ff


	//----- nvinfo : EIATTR_MERCURY_ISA_VERSION
	.align		4
        /*0020*/ 	.byte	0x03, 0x5f
        /*0022*/ 	.short	0x0101


	//----- nvinfo : EIATTR_VRC_CTA_INIT_COUNT
	.align		4
        /*0024*/ 	.byte	0x02, 0x4a
	.zero		1
	.zero		1


	//----- nvinfo : EIATTR_EXIT_INSTR_OFFSETS
	.align		4
        /*0028*/ 	.byte	0x04, 0x1c
        /*002a*/ 	.short	(.L_78 - .L_77)


	//   ....[0]....
.L_77:
        /*002c*/ 	.word	0x00000e20


	//   ....[1]....
        /*0030*/ 	.word	0x00000ff0


	//----- nvinfo : EIATTR_CRS_STACK_SIZE
	.align		4
.L_78:
        /*0034*/ 	.byte	0x04, 0x1e
        /*0036*/ 	.short	(.L_80 - .L_79)
.L_79:
        /*0038*/ 	.word	0x00000000


	//----- nvinfo : EIATTR_CBANK_PARAM_SIZE
	.align		4
.L_80:
        /*003c*/ 	.byte	0x03, 0x19
        /*003e*/ 	.short	0x0008


	//----- nvinfo : EIATTR_PARAM_CBANK
	.align		4
        /*0040*/ 	.byte	0x04, 0x0a
        /*0042*/ 	.short	(.L_82 - .L_81)
	.align		4
.L_81:
        /*0044*/ 	.word	index@(.nv.constant0._Z7picountPi)
        /*0048*/ 	.short	0x0380
        /*004a*/ 	.short	0x0008


	//----- nvinfo : EIATTR_SW_WAR
	.align		4
.L_82:
        /*004c*/ 	.byte	0x04, 0x36
        /*004e*/ 	.short	(.L_84 - .L_83)
.L_83:
        /*0050*/ 	.word	0x00000008
.L_84:


//--------------------- .nv.callgraph             --------------------------
	.section	.nv.callgraph,"",@"SHT_CUDA_CALLGRAPH"
	.align	4
	.sectionentsize	8
	.align		4
        /*0000*/ 	.word	0x00000000
	.align		4
        /*0004*/ 	.word	0xffffffff
	.align		4
        /*0008*/ 	.word	0x00000000
	.align		4
        /*000c*/ 	.word	0xfffffffe
	.align		4
        /*0010*/ 	.word	0x00000000
	.align		4
        /*0014*/ 	.word	0xfffffffd
	.align		4
        /*0018*/ 	.word	0x00000000
	.align		4
        /*001c*/ 	.word	0xfffffffc


//--------------------- .nv.constant4             --------------------------
	.section	.nv.constant4,"a",@progbits
	.align	8
	.align		8
.nv.constant4:
        /*0000*/ 	.dword	precalc_xorwow_matrix
	.align		8
        /*0008*/ 	.dword	precalc_xorwow_offset_matrix
	.align		8
        /*0010*/ 	.dword	mrg32k3aM1
	.align		8
        /*0018*/ 	.dword	mrg32k3aM2
	.align		8
        /*0020*/ 	.dword	mrg32k3aM1SubSeq
	.align		8
        /*0028*/ 	.dword	mrg32k3aM2SubSeq
	.align		8
        /*0030*/ 	.dword	mrg32k3aM1Seq
	.align		8
        /*0038*/ 	.dword	mrg32k3aM2Seq


//--------------------- .nv.constant3             --------------------------
	.section	.nv.constant3,"a",@progbits
	.align	8
.nv.constant3:
	.type		__cr_lgamma_table,@object
	.size		__cr_lgamma_table,(.L_8 - __cr_lgamma_table)
__cr_lgamma_table:
        /*0000*/ 	.byte	0x00, 0x00, 0x00, 0x00, 0x00, 0x00, 0x00, 0x00, 0x00, 0x00, 0x00, 0x00, 0x00, 0x00, 0x00, 0x00
        /*0010*/ 	.byte	0xef, 0x39, 0xfa, 0xfe, 0x42, 0x2e, 0xe6, 0x3f, 0x02, 0x20, 0x2a, 0xfa, 0x0b, 0xab, 0xfc, 0x3f
        /*0020*/ 	.byte	0xf9, 0x2c, 0x92, 0x7c, 0xa7, 0x6c, 0x09, 0x40, 0xc9, 0x79, 0x44, 0x3c, 0x64, 0x26, 0x13, 0x40
        /*0030*/ 	.byte	0xca, 0x01, 0xcf, 0x3a, 0x27, 0x51, 0x1a, 0x40, 0x30, 0xcc, 0x2d, 0xf3, 0xe1, 0x0c, 0x21, 0x40
        /*0040*/ 	.byte	0x0d, 0xb7, 0xfc, 0x82, 0x8e, 0x35, 0x25, 0x40
.L_8:


//--------------------- .text._Z10my_kernel5v     --------------------------
	.section	.text._Z10my_kernel5v,"ax",@progbits
	.align	128
        .global         _Z10my_kernel5v
        .type           _Z10my_kernel5v,@function
        .size           _Z10my_kernel5v,(.L_x_1023 - _Z10my_kernel5v)
        .other          _Z10my_kernel5v,@"STO_CUDA_ENTRY STV_DEFAULT"
_Z10my_kernel5v:
.text._Z10my_kernel5v:
[----:B------:R-:W-:Y:S01]  /*0000*/  LDC R1, c[0x0][0x37c] ;  /* 0x0000df00ff017b82 */ /* 0x000fe20000000800 */
[----:B------:R-:W-:Y:S05]  /*0010*/  EXIT ;  /* 0x000000000000794d */ /* 0x000fea0003800000 */
.L_x_0:
[----:B------:R-:W-:-:S00]  /*0020*/  BRA `(.L_x_0) ;  /* 0xfffffffc00fc7947 */ /* 0x000fc0000383ffff */
[----:B------:R-:W-:-:S00]  /*0030*/  NOP ;  /* 0x0000000000007918 */ /* 0x000fc00000000000 */
        /* <DEDUP_REMOVED lines=12> */
.L_x_1023:


//--------------------- .text._Z32cuda_kernel_RNDnormalDitributionP7double2P19curandStateMRG32k3a --------------------------
	.section	.text._Z32cuda_kernel_RNDnormalDitributionP7double2P19curandStateMRG32k3a,"ax",@progbits
	.align	128
        .global         _Z32cuda_kernel_RNDnormalDitributionP7double2P19curandStateMRG32k3a
        .type           _Z32cuda_kernel_RNDnormalDitributionP7double2P19curandStateMRG32k3a,@function
        .size           _Z32cuda_kernel_RNDnormalDitributionP7double2P19curandStateMRG32k3a,(.L_x_1020 - _Z32cuda_kernel_RNDnormalDitributionP7double2P19curandStateMRG32k3a)
        .other          _Z32cuda_kernel_RNDnormalDitributionP7double2P19curandStateMRG32k3a,@"STO_CUDA_ENTRY STV_DEFAULT"
_Z32cuda_kernel_RNDnormalDitributionP7double2P19curandStateMRG32k3a:
.text._Z32cuda_kernel_RNDnormalDitributionP7double2P19curandStateMRG32k3a:
[----:B------:R-:W-:Y:S01]  /*0000*/  LDC R1, c[0x0][0x37c] ;  /* 0x0000df00ff017b82 */ /* 0x000fe20000000800 */
[----:B------:R-:W0:Y:S07]  /*0010*/  S2R R0, SR_TID.X ;  /* 0x0000000000007919 */ /* 0x000e2e0000002100 */
[----:B------:R-:W1:Y:S01]  /*0020*/  LDC.64 R12, c[0x0][0x388] ;  /* 0x0000e200ff0c7b82 */ /* 0x000e620000000a00 */
[----:B------:R-:W2:Y:S01]  /*0030*/  LDCU.64 UR4, c[0x0][0x358] ;  /* 0x00006b00ff0477ac */ /* 0x000ea20008000a00 */
[----:B------:R-:W0:Y:S02]  /*0040*/  S2R R3, SR_CTAID.X ;  /* 0x0000000000037919 */ /* 0x000e240000002500 */
[----:B0-----:R-:W-:-:S04]  /*0050*/  IMAD R0, R3, 0x20, R0 ;  /* 0x0000002003007824 */ /* 0x001fc800078e0200 */
[----:B-1----:R-:W-:-:S05]  /*0060*/  IMAD.WIDE.U32 R12, R0, 0x30, R12 ;  /* 0x00000030000c7825 */ /* 0x002fca00078e000c */
[----:B--2---:R-:W2:Y:S04]  /*0070*/  LDG.E.64 R20, desc[UR4][R12.64+0x10] ;  /* 0x000010040c147981 */ /* 0x004ea8000c1e1b00 */
[----:B------:R-:W3:Y:S04]  /*0080*/  LDG.E.64 R18, desc[UR4][R12.64+0x8] ;  /* 0x000008040c127981 */ /* 0x000ee8000c1e1b00 */
[----:B------:R-:W4:Y:S01]  /*0090*/  LDG.E.64 R8, desc[UR4][R12.64] ;  /* 0x000000040c087981 */ /* 0x000f22000c1e1b00 */
[----:B------:R-:W-:Y:S01]  /*00a0*/  IMAD.MOV.U32 R5, RZ, RZ, RZ ;  /* 0x000000ffff057224 */ /* 0x000fe200078e00ff */
[----:B------:R-:W-:Y:S01]  /*00b0*/  UMOV UR6, 0xd10000b ;  /* 0x0d10000b00067882 */ /* 0x000fe20000000000 */
[----:B------:R-:W-:Y:S01]  /*00c0*/  IMAD.MOV.U32 R7, RZ, RZ, RZ ;  /* 0x000000ffff077224 */ /* 0x000fe200078e00ff */
[----:B------:R-:W-:Y:S01]  /*00d0*/  UMOV UR7, 0x3df00000 ;  /* 0x3df0000000077882 */ /* 0x000fe20000000000 */
[----:B------:R-:W-:Y:S01]  /*00e0*/  UMOV UR8, 0x33145c07 ;  /* 0x33145c0700087882 */ /* 0x000fe20000000000 */
[----:B------:R-:W-:Y:S01]  /*00f0*/  UMOV UR9, 0x3ca1a626 ;  /* 0x3ca1a62600097882 */ /* 0x000fe20000000000 */
[----:B------:R-:W-:Y:S01]  /*0100*/  IMAD.MOV.U32 R22, RZ, RZ, 0x2cb0d246 ;  /* 0x2cb0d246ff167424 */ /* 0x000fe200078e00ff */
[----:B------:R-:W-:Y:S01]  /*0110*/  UMOV UR10, 0xf9785eba ;  /* 0xf9785eba000a7882 */ /* 0x000fe20000000000 */
[----:B------:R-:W-:Y:S01]  /*0120*/  UMOV UR11, 0x3de5db65 ;  /* 0x3de5db65000b7882 */ /* 0x000fe20000000000 */
[----:B------:R-:W-:Y:S01]  /*0130*/  BSSY.RECONVERGENT B0, `(.L_x_1) ;  /* 0x00000d5000007945 */ /* 0x000fe20003800200 */
[----:B--2---:R-:W-:Y:S01]  /*0140*/  IMAD.WIDE.U32 R2, R21, 0x80cfc, RZ ;  /* 0x00080cfc15027825 */ /* 0x004fe200078e00ff */
[----:B------:R-:W-:-:S02]  /*0150*/  IADD3 R15, PT, PT, -R20, -0x5945, RZ ;  /* 0xffffa6bb140f7810 */ /* 0x000fc40007ffe1ff */
[----:B---3--:R-:W-:Y:S02]  /*0160*/  IADD3 R19, PT, PT, -R19, -0x5945, RZ ;  /* 0xffffa6bb13137810 */ /* 0x008fe40007ffe1ff */
[----:B----4-:R-:W-:-:S03]  /*0170*/  IADD3 R11, PT, PT, -R9, -0xd1, RZ ;  /* 0xffffff2f090b7810 */ /* 0x010fc60007ffe1ff */
[----:B------:R-:W-:-:S04]  /*0180*/  IMAD.WIDE.U32 R2, R19, 0x14e9dd, R2 ;  /* 0x0014e9dd13027825 */ /* 0x000fc800078e0002 */
[----:B------:R-:W-:-:S04]  /*0190*/  IMAD.MOV.U32 R4, RZ, RZ, R2 ;  /* 0x000000ffff047224 */ /* 0x000fc800078e0002 */
[----:B------:R-:W-:-:S04]  /*01a0*/  IMAD.WIDE.U32 R2, R3, 0x5945, R4 ;  /* 0x0000594503027825 */ /* 0x000fc800078e0004 */
[----:B------:R-:W-:-:S04]  /*01b0*/  IMAD.MOV.U32 R6, RZ, RZ, R2 ;  /* 0x000000ffff067224 */ /* 0x000fc800078e0002 */
[----:B------:R-:W-:-:S03]  /*01c0*/  IMAD.WIDE.U32 R6, R3, 0x5945, R6 ;  /* 0x0000594503067825 */ /* 0x000fc600078e0006 */
[C---:B------:R-:W-:Y:S02]  /*01d0*/  ISETP.GT.U32.AND P0, PT, R6.reuse, -0x5946, PT ;  /* 0xffffa6ba0600780c */ /* 0x040fe40003f04070 */
[----:B------:R-:W-:Y:S02]  /*01e0*/  IADD3 R3, P3, PT, R6, 0x5945, RZ ;  /* 0x0000594506037810 */ /* 0x000fe40007f7e0ff */
[----:B------:R-:W-:-:S04]  /*01f0*/  ISETP.GT.U32.AND.EX P0, PT, R7, RZ, PT, P0 ;  /* 0x000000ff0700720c */ /* 0x000fc80003f04100 */
[----:B------:R-:W-:Y:S01]  /*0200*/  SEL R10, R3, R6, P0 ;  /* 0x00000006030a7207 */ /* 0x000fe20000000000 */
[----:B------:R-:W-:-:S04]  /*0210*/  IMAD.WIDE.U32 R2, R18, 0x156abc, RZ ;  /* 0x00156abc12027825 */ /* 0x000fc800078e00ff */
[----:B------:R-:W-:-:S04]  /*0220*/  IMAD.WIDE.U32 R4, R10, 0x80cfc, RZ ;  /* 0x00080cfc0a047825 */ /* 0x000fc800078e00ff */
[----:B------:R-:W-:-:S04]  /*0230*/  IMAD.WIDE.U32 R2, R11, 0xc5ee8, R2 ;  /* 0x000c5ee80b027825 */ /* 0x000fc800078e0002 */
[----:B------:R-:W-:-:S04]  /*0240*/  IMAD.WIDE.U32 R4, R15, 0x14e9dd, R4 ;  /* 0x0014e9dd0f047825 */ /* 0x000fc800078e0004 */
[----:B------:R-:W-:Y:S02]  /*0250*/  IMAD.MOV.U32 R14, RZ, RZ, R4 ;  /* 0x000000ffff0e7224 */ /* 0x000fe400078e0004 */
[----:B------:R-:W-:Y:S02]  /*0260*/  IMAD.MOV.U32 R15, RZ, RZ, RZ ;  /* 0x000000ffff0f7224 */ /* 0x000fe400078e00ff */
[----:B------:R-:W-:Y:S01]  /*0270*/  IMAD.WIDE.U32 R4, R5, 0x5945, R14 ;  /* 0x0000594505047825 */ /* 0x000fe200078e000e */
[----:B------:R-:W-:-:S05]  /*0280*/  MOV R14, R2 ;  /* 0x00000002000e7202 */ /* 0x000fca0000000f00 */
[----:B------:R-:W-:-:S04]  /*0290*/  IMAD.WIDE.U32 R2, R3, 0xd1, R14 ;  /* 0x000000d103027825 */ /* 0x000fc800078e000e */
[----:B------:R-:W-:Y:S01]  /*02a0*/  IMAD.MOV.U32 R14, RZ, RZ, R4 ;  /* 0x000000ffff0e7224 */ /* 0x000fe200078e0004 */
[----:B------:R-:W-:-:S03]  /*02b0*/  ISETP.GT.U32.AND P1, PT, R2, -0xd2, PT ;  /* 0xffffff2e0200780c */ /* 0x000fc60003f24070 */
[----:B------:R-:W-:Y:S01]  /*02c0*/  IMAD.WIDE.U32 R4, R5, 0x5945, R14 ;  /* 0x0000594505047825 */ /* 0x000fe200078e000e */
[----:B------:R-:W-:Y:S02]  /*02d0*/  IADD3 R15, P5, PT, R2, 0xd1, RZ ;  /* 0x000000d1020f7810 */ /* 0x000fe40007fbe0ff */
[----:B------:R-:W-:Y:S02]  /*02e0*/  ISETP.GT.U32.AND.EX P1, PT, R3, RZ, PT, P1 ;  /* 0x000000ff0300720c */ /* 0x000fe40003f24110 */
[C---:B------:R-:W-:Y:S02]  /*02f0*/  ISETP.GT.U32.AND P2, PT, R4.reuse, -0x5946, PT ;  /* 0xffffa6ba0400780c */ /* 0x040fe40003f44070 */
[----:B------:R-:W-:Y:S02]  /*0300*/  IADD3 R11, P4, PT, R4, 0x5945, RZ ;  /* 0x00005945040b7810 */ /* 0x000fe40007f9e0ff */
[----:B------:R-:W-:Y:S02]  /*0310*/  ISETP.GT.U32.AND.EX P2, PT, R5, RZ, PT, P2 ;  /* 0x000000ff0500720c */ /* 0x000fe40003f44120 */
[----:B------:R-:W-:-:S02]  /*0320*/  IADD3.X R17, PT, PT, R3, -0x1, RZ, P5, !PT ;  /* 0xffffffff03117810 */ /* 0x000fc40002ffe4ff */
[----:B------:R-:W-:Y:S02]  /*0330*/  SEL R20, R15, R2, P1 ;  /* 0x000000020f147207 */ /* 0x000fe40000800000 */
[----:B------:R-:W-:Y:S02]  /*0340*/  IADD3.X R15, PT, PT, R5, -0x1, RZ, P4, !PT ;  /* 0xffffffff050f7810 */ /* 0x000fe400027fe4ff */
[----:B------:R-:W-:Y:S01]  /*0350*/  SEL R11, R11, R4, P2 ;  /* 0x000000040b0b7207 */ /* 0x000fe20001000000 */
[----:B------:R-:W-:Y:S01]  /*0360*/  STG.E.64 desc[UR4][R12.64+0x8], R20 ;  /* 0x000008140c007986 */ /* 0x000fe2000c101b04 */
[----:B------:R-:W-:Y:S01]  /*0370*/  SEL R3, R17, R3, P1 ;  /* 0x0000000311037207 */ /* 0x000fe20000800000 */
[----:B------:R-:W-:Y:S01]  /*0380*/  IMAD.WIDE.U32 R16, R9, 0x156abc, RZ ;  /* 0x00156abc09107825 */ /* 0x000fe200078e00ff */
[----:B------:R-:W-:Y:S01]  /*0390*/  SEL R4, R15, R5, P2 ;  /* 0x000000050f047207 */ /* 0x000fe20001000000 */
[----:B------:R-:W-:Y:S01]  /*03a0*/  STG.E.64 desc[UR4][R12.64+0x10], R10 ;  /* 0x0000100a0c007986 */ /* 0x000fe2000c101b04 */
[C---:B------:R-:W-:Y:S01]  /*03b0*/  ISETP.GT.U32.AND P1, PT, R20.reuse, R11, PT ;  /* 0x0000000b1400720c */ /* 0x040fe20003f24070 */
[----:B------:R-:W-:Y:S01]  /*03c0*/  IMAD.IADD R6, R20, 0x1, -R11 ;  /* 0x0000000114067824 */ /* 0x000fe200078e0a0b */
[----:B------:R-:W-:-:S02]  /*03d0*/  IADD3 R9, PT, PT, -R8, -0xd1, RZ ;  /* 0xffffff2f08097810 */ /* 0x000fc40007ffe1ff */
[----:B------:R-:W-:-:S03]  /*03e0*/  ISETP.GT.U32.AND.EX P1, PT, R3, R4, PT, P1 ;  /* 0x000000040300720c */ /* 0x000fc60003f24110 */
[----:B------:R-:W-:-:S04]  /*03f0*/  IMAD.WIDE.U32 R16, R9, 0xc5ee8, R16 ;  /* 0x000c5ee809107825 */ /* 0x000fc800078e0010 */
[----:B------:R-:W-:Y:S02]  /*0400*/  IMAD.MOV.U32 R8, RZ, RZ, R16 ;  /* 0x000000ffff087224 */ /* 0x000fe400078e0010 */
[----:B------:R-:W-:-:S04]  /*0410*/  IMAD.MOV.U32 R9, RZ, RZ, RZ ;  /* 0x000000ffff097224 */ /* 0x000fc800078e00ff */
[----:B------:R-:W-:Y:S02]  /*0420*/  @!P1 VIADD R6, R6, 0xffffff2f ;  /* 0xffffff2f06069836 */ /* 0x000fe40000000000 */
[----:B------:R-:W-:Y:S02]  /*0430*/  IMAD.WIDE.U32 R16, R17, 0xd1, R8 ;  /* 0x000000d111107825 */ /* 0x000fe400078e0008 */
[----:B------:R0:W1:Y:S01]  /*0440*/  I2F.F64.U32 R2, R6 ;  /* 0x0000000600027312 */ /* 0x0000620000201800 */
[----:B------:R-:W-:-:S04]  /*0450*/  IADD3 R19, P2, PT, R16, 0xd1, RZ ;  /* 0x000000d110137810 */ /* 0x000fc80007f5e0ff */
[----:B------:R-:W-:Y:S02]  /*0460*/  IADD3.X R23, PT, PT, R17, -0x1, RZ, P2, !PT ;  /* 0xffffffff11177810 */ /* 0x000fe400017fe4ff */
[----:B0-----:R-:W-:Y:S01]  /*0470*/  IADD3.X R6, PT, PT, R7, -0x1, RZ, P3, !PT ;  /* 0xffffffff07067810 */ /* 0x001fe20001ffe4ff */
[----:B-1----:R-:W-:-:S08]  /*0480*/  DMUL R4, R2, UR6 ;  /* 0x0000000602047c28 */ /* 0x002fd00008000000 */
[----:B------:R-:W-:-:S08]  /*0490*/  DFMA R4, R2, UR6, R4 ;  /* 0x0000000602047c2b */ /* 0x000fd00008000004 */
[----:B------:R-:W-:Y:S02]  /*04a0*/  DMUL R2, RZ, R4 ;  /* 0x00000004ff027228 */ /* 0x000fe40000000000 */
[----:B------:R-:W-:-:S05]  /*04b0*/  IMAD.SHL.U32 R14, R5, 0x2, RZ ;  /* 0x00000002050e7824 */ /* 0x000fca00078e00ff */
[----:B------:R-:W-:-:S04]  /*04c0*/  ISETP.GT.U32.AND P1, PT, R14, -0x79800000, PT ;  /* 0x868000000e00780c */ /* 0x000fc80003f24070 */
[----:B------:R-:W-:Y:S02]  /*04d0*/  FSEL R3, R3, R5, P1 ;  /* 0x0000000503037208 */ /* 0x000fe40000800000 */
[----:B------:R-:W-:Y:S02]  /*04e0*/  FSEL R4, R2, R4, P1 ;  /* 0x0000000402047208 */ /* 0x000fe40000800000 */
[----:B------:R-:W-:Y:S01]  /*04f0*/  ISETP.GT.U32.AND P1, PT, R16, -0xd2, PT ;  /* 0xffffff2e1000780c */ /* 0x000fe20003f24070 */
[----:B------:R-:W-:Y:S01]  /*0500*/  VIADD R5, R3, 0x100000 ;  /* 0x0010000003057836 */ /* 0x000fe20000000000 */
[----:B------:R-:W-:Y:S02]  /*0510*/  MOV R2, R4 ;  /* 0x0000000400027202 */ /* 0x000fe40000000f00 */
[----:B------:R-:W-:Y:S01]  /*0520*/  ISETP.GT.U32.AND.EX P1, PT, R17, RZ, PT, P1 ;  /* 0x000000ff1100720c */ /* 0x000fe20003f24110 */
[----:B------:R-:W0:Y:S03]  /*0530*/  FRND.F64 R14, R4 ;  /* 0x00000004000e7313 */ /* 0x000e260000301800 */
[----:B------:R-:W-:-:S02]  /*0540*/  SEL R19, R19, R16, P1 ;  /* 0x0000001013137207 */ /* 0x000fc40000800000 */
[----:B------:R-:W-:Y:S02]  /*0550*/  SEL R16, R6, R7, P0 ;  /* 0x0000000706107207 */ /* 0x000fe40000000000 */
[----:B------:R-:W-:Y:S01]  /*0560*/  SEL R17, R23, R17, P1 ;  /* 0x0000001117117207 */ /* 0x000fe20000800000 */
[----:B------:R-:W-:Y:S01]  /*0570*/  IMAD.MOV.U32 R23, RZ, RZ, 0x3e5ae5f1 ;  /* 0x3e5ae5f1ff177424 */ /* 0x000fe200078e00ff */
[C---:B------:R-:W-:Y:S01]  /*0580*/  ISETP.GT.U32.AND P0, PT, R19.reuse, R10, PT ;  /* 0x0000000a1300720c */ /* 0x040fe20003f04070 */
[----:B------:R-:W-:Y:S01]  /*0590*/  IMAD.IADD R24, R19, 0x1, -R10 ;  /* 0x0000000113187824 */ /* 0x000fe200078e0a0a */
[----:B------:R-:W1:Y:S01]  /*05a0*/  F2I.S64.F64 R4, R4 ;  /* 0x0000000400047311 */ /* 0x000e620000301900 */
[----:B------:R2:W-:Y:S01]  /*05b0*/  STG.E.64 desc[UR4][R12.64], R18 ;  /* 0x000000120c007986 */ /* 0x0005e2000c101b04 */
[----:B------:R-:W-:Y:S01]  /*05c0*/  ISETP.GT.U32.AND.EX P0, PT, R17, R16, PT, P0 ;  /* 0x000000101100720c */ /* 0x000fe20003f04100 */
[----:B------:R-:W-:Y:S01]  /*05d0*/  IMAD.MOV.U32 R16, RZ, RZ, -0x3e107ad8 ;  /* 0xc1ef8528ff107424 */ /* 0x000fe200078e00ff */
[----:B0-----:R-:W-:Y:S01]  /*05e0*/  DFMA R14, R14, -0.5, R2 ;  /* 0xbfe000000e0e782b */ /* 0x001fe20000000002 */
[----:B------:R-:W-:-:S07]  /*05f0*/  IMAD.MOV.U32 R17, RZ, RZ, 0x3e21eea7 ;  /* 0x3e21eea7ff117424 */ /* 0x000fce00078e00ff */
[----:B------:R-:W-:Y:S01]  /*0600*/  DMUL R8, R14, UR8 ;  /* 0x000000080e087c28 */ /* 0x000fe20008000000 */
[----:B------:R-:W-:Y:S01]  /*0610*/  UMOV UR8, 0x54442d18 ;  /* 0x54442d1800087882 */ /* 0x000fe20000000000 */
[----:B------:R-:W-:Y:S01]  /*0620*/  UMOV UR9, 0x400921fb ;  /* 0x400921fb00097882 */ /* 0x000fe20000000000 */
[----:B------:R-:W-:Y:S01]  /*0630*/  @!P0 VIADD R24, R24, 0xffffff2f ;  /* 0xffffff2f18188836 */ /* 0x000fe20000000000 */
[----:B-1----:R-:W-:-:S04]  /*0640*/  LOP3.LUT P1, RZ, R4, 0x2, RZ, 0xc0, !PT ;  /* 0x0000000204ff7812 */ /* 0x002fc8000782c0ff */
[----:B------:R-:W-:Y:S01]  /*0650*/  DFMA R6, R14, UR8, R8 ;  /* 0x000000080e067c2b */ /* 0x000fe20008000008 */
[----:B------:R-:W-:Y:S01]  /*0660*/  UMOV UR8, 0x20fd8164 ;  /* 0x20fd816400087882 */ /* 0x000fe20000000000 */
[----:B------:R-:W-:Y:S01]  /*0670*/  UMOV UR9, 0x3da8ff83 ;  /* 0x3da8ff8300097882 */ /* 0x000fe20000000000 */
[----:B------:R-:W0:Y:S05]  /*0680*/  I2F.F64.U32 R8, R24 ;  /* 0x0000001800087312 */ /* 0x000e2a0000201800 */
[----:B------:R-:W-:-:S08]  /*0690*/  DMUL R14, R6, R6 ;  /* 0x00000006060e7228 */ /* 0x000fd00000000000 */
[C---:B------:R-:W-:Y:S01]  /*06a0*/  DFMA R16, R14.reuse, -UR8, R16 ;  /* 0x800000080e107c2b */ /* 0x040fe20008000010 */
[----:B------:R-:W-:Y:S01]  /*06b0*/  UMOV UR8, 0x8e06e6d9 ;  /* 0x8e06e6d900087882 */ /* 0x000fe20000000000 */
[----:B------:R-:W-:Y:S01]  /*06c0*/  DFMA R22, R14, UR10, -R22 ;  /* 0x0000000a0e167c2b */ /* 0x000fe20008000816 */
[----:B------:R-:W-:Y:S01]  /*06d0*/  UMOV UR9, 0x3e927e4f ;  /* 0x3e927e4f00097882 */ /* 0x000fe20000000000 */
[----:B------:R-:W-:Y:S01]  /*06e0*/  UMOV UR10, 0x69ace392 ;  /* 0x69ace392000a7882 */ /* 0x000fe20000000000 */
[----:B------:R-:W-:Y:S01]  /*06f0*/  UMOV UR11, 0x3ec71de3 ;  /* 0x3ec71de3000b7882 */ /* 0x000fe20000000000 */
[----:B0-----:R-:W-:Y:S01]  /*0700*/  DMUL R8, R8, UR6 ;  /* 0x0000000608087c28 */ /* 0x001fe20008000000 */
[----:B------:R-:W-:Y:S01]  /*0710*/  UMOV UR6, 0x16c15d47 ;  /* 0x16c15d4700067882 */ /* 0x000fe20000000000 */
[C---:B------:R-:W-:Y:S01]  /*0720*/  DFMA R16, R14.reuse, R16, -UR8 ;  /* 0x800000080e107e2b */ /* 0x040fe20008000010 */
[----:B------:R-:W-:Y:S01]  /*0730*/  UMOV UR8, 0x19ddbce9 ;  /* 0x19ddbce900087882 */ /* 0x000fe20000000000 */
[----:B------:R-:W-:Y:S01]  /*0740*/  DFMA R22, R14, R22, UR10 ;  /* 0x0000000a0e167e2b */ /* 0x000fe20008000016 */
[----:B------:R-:W-:Y:S01]  /*0750*/  UMOV UR9, 0x3efa01a0 ;  /* 0x3efa01a000097882 */ /* 0x000fe20000000000 */
[----:B------:R-:W-:Y:S01]  /*0760*/  UMOV UR10, 0x19db62a1 ;  /* 0x19db62a1000a7882 */ /* 0x000fe20000000000 */
[----:B------:R-:W-:Y:S01]  /*0770*/  UMOV UR11, 0x3f2a01a0 ;  /* 0x3f2a01a0000b7882 */ /* 0x000fe20000000000 */
[----:B------:R-:W-:-:S02]  /*0780*/  UMOV UR7, 0x3f56c16c ;  /* 0x3f56c16c00077882 */ /* 0x000fc40000000000 */
[C---:B------:R-:W-:Y:S01]  /*0790*/  DFMA R16, R14.reuse, R16, UR8 ;  /* 0x000000080e107e2b */ /* 0x040fe20008000010 */
[----:B------:R-:W-:Y:S01]  /*07a0*/  UMOV UR8, 0x11110818 ;  /* 0x1111081800087882 */ /* 0x000fe20000000000 */
[C---:B------:R-:W-:Y:S01]  /*07b0*/  DFMA R22, R14.reuse, R22, -UR10 ;  /* 0x8000000a0e167e2b */ /* 0x040fe20008000016 */
[----:B------:R-:W-:Y:S01]  /*07c0*/  UMOV UR9, 0x3f811111 ;  /* 0x3f81111100097882 */ /* 0x000fe20000000000 */
[----:B------:R-:W-:Y:S01]  /*07d0*/  ISETP.GT.AND P2, PT, R9, 0xfffff, PT ;  /* 0x000fffff0900780c */ /* 0x000fe20003f44270 */
[----:B------:R-:W-:Y:S01]  /*07e0*/  IMAD.MOV.U32 R25, RZ, RZ, R9 ;  /* 0x000000ffff197224 */ /* 0x000fe200078e0009 */
[----:B------:R-:W-:Y:S02]  /*07f0*/  MOV R24, R8 ;  /* 0x0000000800187202 */ /* 0x000fe40000000f00 */
[C---:B------:R-:W-:Y:S01]  /*0800*/  DFMA R16, R14.reuse, R16, -UR6 ;  /* 0x800000060e107e2b */ /* 0x040fe20008000010 */
[----:B------:R-:W-:Y:S01]  /*0810*/  UMOV UR6, 0x55555551 ;  /* 0x5555555100067882 */ /* 0x000fe20000000000 */
[----:B------:R-:W-:Y:S01]  /*0820*/  DFMA R22, R14, R22, UR8 ;  /* 0x000000080e167e2b */ /* 0x000fe20008000016 */
[----:B------:R-:W-:Y:S01]  /*0830*/  UMOV UR7, 0x3fa55555 ;  /* 0x3fa5555500077882 */ /* 0x000fe20000000000 */
[----:B------:R-:W-:Y:S01]  /*0840*/  UMOV UR8, 0x55555554 ;  /* 0x5555555400087882 */ /* 0x000fe20000000000 */
[----:B------:R-:W-:-:S03]  /*0850*/  UMOV UR9, 0x3fc55555 ;  /* 0x3fc5555500097882 */ /* 0x000fc60000000000 */
[C---:B------:R-:W-:Y:S02]  /*0860*/  DFMA R16, R14.reuse, R16, UR6 ;  /* 0x000000060e107e2b */ /* 0x040fe40008000010 */
[----:B------:R-:W-:Y:S02]  /*0870*/  DFMA R22, R14, R22, -UR8 ;  /* 0x800000080e167e2b */ /* 0x000fe40008000016 */
[----:B------:R-:W-:-:S04]  /*0880*/  @!P2 DMUL R24, R24, 1.80143985094819840000e+16 ;  /* 0x435000001818a828 */ /* 0x000fc80000000000 */
[C---:B------:R-:W-:Y:S02]  /*0890*/  DFMA R16, R14.reuse, R16, -0.5 ;  /* 0xbfe000000e10742b */ /* 0x040fe40000000010 */
[----:B------:R-:W-:-:S04]  /*08a0*/  DFMA R22, R14, R22, RZ ;  /* 0x000000160e16722b */ /* 0x000fc800000000ff */
[----:B------:R-:W-:Y:S02]  /*08b0*/  @!P2 IMAD.MOV.U32 R9, RZ, RZ, R25 ;  /* 0x000000ffff09a224 */ /* 0x000fe400078e0019 */
[----:B------:R-:W-:Y:S02]  /*08c0*/  DFMA R16, R14, R16, 1 ;  /* 0x3ff000000e10742b */ /* 0x000fe40000000010 */
[----:B------:R-:W-:Y:S01]  /*08d0*/  DFMA R6, R6, R22, R6 ;  /* 0x000000160606722b */ /* 0x000fe20000000006 */
[----:B------:R-:W-:Y:S01]  /*08e0*/  LOP3.LUT R14, R4, 0x1, RZ, 0xc0, !PT ;  /* 0x00000001040e7812 */ /* 0x000fe200078ec0ff */
[----:B--2---:R-:W-:-:S03]  /*08f0*/  VIADD R18, R9, 0xffffffff ;  /* 0xffffffff09127836 */ /* 0x004fc60000000000 */
[----:B------:R-:W-:Y:S01]  /*0900*/  ISETP.NE.U32.AND P0, PT, R14, 0x1, PT ;  /* 0x000000010e00780c */ /* 0x000fe20003f05070 */
[----:B------:R-:W-:Y:S01]  /*0910*/  IMAD.MOV.U32 R14, RZ, RZ, R8 ;  /* 0x000000ffff0e7224 */ /* 0x000fe200078e0008 */
[----:B------:R-:W-:Y:S01]  /*0920*/  @!P2 MOV R14, R24 ;  /* 0x00000018000ea202 */ /* 0x000fe20000000f00 */
[----:B------:R-:W-:Y:S01]  /*0930*/  IMAD.MOV.U32 R8, RZ, RZ, -0x3ff ;  /* 0xfffffc01ff087424 */ /* 0x000fe200078e00ff */
[----:B------:R-:W-:Y:S01]  /*0940*/  ISETP.NE.U32.AND.EX P0, PT, RZ, RZ, PT, P0 ;  /* 0x000000ffff00720c */ /* 0x000fe20003f05100 */
[----:B------:R-:W-:Y:S01]  /*0950*/  @!P2 IMAD.MOV.U32 R8, RZ, RZ, -0x435 ;  /* 0xfffffbcbff08a424 */ /* 0x000fe200078e00ff */
[----:B------:R-:W-:Y:S02]  /*0960*/  LOP3.LUT R15, R7, 0x80000000, RZ, 0x3c, !PT ;  /* 0x80000000070f7812 */ /* 0x000fe400078e3cff */
[----:B------:R-:W-:Y:S02]  /*0970*/  FSEL R4, R16, R6, !P0 ;  /* 0x0000000610047208 */ /* 0x000fe40004000000 */
[----:B------:R-:W-:-:S02]  /*0980*/  FSEL R5, R17, R7, !P0 ;  /* 0x0000000711057208 */ /* 0x000fc40004000000 */
[----:B------:R-:W-:Y:S02]  /*0990*/  FSEL R6, R6, R16, !P0 ;  /* 0x0000001006067208 */ /* 0x000fe40004000000 */
[----:B------:R-:W-:Y:S02]  /*09a0*/  FSEL R7, R15, R17, !P0 ;  /* 0x000000110f077208 */ /* 0x000fe40004000000 */
[----:B------:R-:W-:Y:S02]  /*09b0*/  ISETP.GT.U32.AND P0, PT, R18, 0x7feffffe, PT ;  /* 0x7feffffe1200780c */ /* 0x000fe40003f04070 */
[----:B------:R-:W-:Y:S02]  /*09c0*/  @P1 LOP3.LUT R11, R5, 0x80000000, RZ, 0x3c, !PT ;  /* 0x80000000050b1812 */ /* 0x000fe400078e3cff */
[----:B------:R-:W-:-:S03]  /*09d0*/  @P1 LOP3.LUT R13, R7, 0x80000000, RZ, 0x3c, !PT ;  /* 0x80000000070d1812 */ /* 0x000fc600078e3cff */
[----:B------:R-:W-:Y:S02]  /*09e0*/  @P1 IMAD.MOV.U32 R5, RZ, RZ, R11 ;  /* 0x000000ffff051224 */ /* 0x000fe400078e000b */
[----:B------:R-:W-:-:S04]  /*09f0*/  @P1 IMAD.MOV.U32 R7, RZ, RZ, R13 ;  /* 0x000000ffff071224 */ /* 0x000fc800078e000d */
[----:B------:R-:W-:Y:S05]  /*0a00*/  @P0 BRA `(.L_x_2) ;  /* 0x0000000400040947 */ /* 0x000fea0003800000 */
[----:B------:R-:W-:Y:S01]  /*0a10*/  LOP3.LUT R10, R9, 0xfffff, RZ, 0xc0, !PT ;  /* 0x000fffff090a7812 */ /* 0x000fe200078ec0ff */
[----:B------:R-:W-:Y:S01]  /*0a20*/  IMAD.MOV.U32 R12, RZ, RZ, RZ ;  /* 0x000000ffff0c7224 */ /* 0x000fe200078e00ff */
[----:B------:R-:W-:Y:S01]  /*0a30*/  MOV R20, 0x8b7a8b04 ;  /* 0x8b7a8b0400147802 */ /* 0x000fe20000000f00 */
[----:B------:R-:W-:Y:S01]  /*0a40*/  IMAD.MOV.U32 R21, RZ, RZ, 0x3ed0ee25 ;  /* 0x3ed0ee25ff157424 */ /* 0x000fe200078e00ff */
[----:B------:R-:W-:Y:S01]  /*0a50*/  LOP3.LUT R11, R10, 0x3ff00000, RZ, 0xfc, !PT ;  /* 0x3ff000000a0b7812 */ /* 0x000fe200078efcff */
[----:B------:R-:W-:Y:S01]  /*0a60*/  IMAD.MOV.U32 R10, RZ, RZ, R14 ;  /* 0x000000ffff0a7224 */ /* 0x000fe200078e000e */
[----:B------:R-:W-:Y:S01]  /*0a70*/  UMOV UR6, 0x3ae80f1e ;  /* 0x3ae80f1e00067882 */ /* 0x000fe20000000000 */
[----:B------:R-:W-:Y:S01]  /*0a80*/  UMOV UR7, 0x3eb1380b ;  /* 0x3eb1380b00077882 */ /* 0x000fe20000000000 */
[----:B------:R-:W-:Y:S01]  /*0a90*/  ISETP.GE.U32.AND P0, PT, R11, 0x3ff6a09f, PT ;  /* 0x3ff6a09f0b00780c */ /* 0x000fe20003f06070 */
[----:B------:R-:W-:Y:S01]  /*0aa0*/  IMAD.MOV.U32 R23, RZ, RZ, 0x43300000 ;  /* 0x43300000ff177424 */ /* 0x000fe200078e00ff */
[----:B------:R-:W-:Y:S01]  /*0ab0*/  LEA.HI R22, R9, R8, RZ, 0xc ;  /* 0x0000000809167211 */ /* 0x000fe200078f60ff */
[----:B------:R-:W-:Y:S01]  /*0ac0*/  UMOV UR8, 0x80000000 ;  /* 0x8000000000087882 */ /* 0x000fe20000000000 */
[----:B------:R-:W-:-:S09]  /*0ad0*/  UMOV UR9, 0x43300000 ;  /* 0x4330000000097882 */ /* 0x000fd20000000000 */
[----:B------:R-:W-:Y:S02]  /*0ae0*/  @P0 VIADD R13, R11, 0xfff00000 ;  /* 0xfff000000b0d0836 */ /* 0x000fe40000000000 */
[----:B------:R-:W-:Y:S02]  /*0af0*/  @P0 VIADD R22, R22, 0x1 ;  /* 0x0000000116160836 */ /* 0x000fe40000000000 */
[----:B------:R-:W-:-:S03]  /*0b00*/  @P0 IMAD.MOV.U32 R11, RZ, RZ, R13 ;  /* 0x000000ffff0b0224 */ /* 0x000fc600078e000d */
[----:B------:R-:W-:-:S03]  /*0b10*/  LOP3.LUT R22, R22, 0x80000000, RZ, 0x3c, !PT ;  /* 0x8000000016167812 */ /* 0x000fc600078e3cff */
[C---:B------:R-:W-:Y:S02]  /*0b20*/  DADD R18, R10.reuse, 1 ;  /* 0x3ff000000a127429 */ /* 0x040fe40000000000 */
[----:B------:R-:W-:-:S04]  /*0b30*/  DADD R10, R10, -1 ;  /* 0xbff000000a0a7429 */ /* 0x000fc80000000000 */
[----:B------:R-:W0:Y:S02]  /*0b40*/  MUFU.RCP64H R13, R19 ;  /* 0x00000013000d7308 */ /* 0x000e240000001800 */
[----:B0-----:R-:W-:-:S08]  /*0b50*/  DFMA R14, -R18, R12, 1 ;  /* 0x3ff00000120e742b */ /* 0x001fd0000000010c */
[----:B------:R-:W-:-:S08]  /*0b60*/  DFMA R14, R14, R14, R14 ;  /* 0x0000000e0e0e722b */ /* 0x000fd0000000000e */
[----:B------:R-:W-:-:S08]  /*0b70*/  DFMA R12, R12, R14, R12 ;  /* 0x0000000e0c0c722b */ /* 0x000fd0000000000c */
[----:B------:R-:W-:-:S08]  /*0b80*/  DMUL R14, R10, R12 ;  /* 0x0000000c0a0e7228 */ /* 0x000fd00000000000 */
[----:B------:R-:W-:-:S08]  /*0b90*/  DFMA R14, R10, R12, R14 ;  /* 0x0000000c0a0e722b */ /* 0x000fd0000000000e */
[----:B------:R-:W-:Y:S02]  /*0ba0*/  DMUL R16, R14, R14 ;  /* 0x0000000e0e107228 */ /* 0x000fe40000000000 */
[----:B------:R-:W-:-:S06]  /*0bb0*/  DADD R8, R10, -R14 ;  /* 0x000000000a087229 */ /* 0x000fcc000000080e */
[----:B------:R-:W-:Y:S01]  /*0bc0*/  DFMA R18, R16, UR6, R20 ;  /* 0x0000000610127c2b */ /* 0x000fe20008000014 */
[----:B------:R-:W-:Y:S01]  /*0bd0*/  UMOV UR6, 0x9f02676f ;  /* 0x9f02676f00067882 */ /* 0x000fe20000000000 */
[----:B------:R-:W-:Y:S01]  /*0be0*/  UMOV UR7, 0x3ef3b266 ;  /* 0x3ef3b26600077882 */ /* 0x000fe20000000000 */
[----:B------:R-:W-:Y:S02]  /*0bf0*/  DADD R20, R8, R8 ;  /* 0x0000000008147229 */ /* 0x000fe40000000008 */
[----:B------:R-:W-:Y:S01]  /*0c00*/  DADD R8, R22, -UR8 ;  /* 0x8000000816087e29 */ /* 0x000fe20008000000 */
[----:B------:R-:W-:Y:S01]  /*0c10*/  UMOV UR8, 0xfefa39ef ;  /* 0xfefa39ef00087882 */ /* 0x000fe20000000000 */
[----:B------:R-:W-:Y:S01]  /*0c20*/  UMOV UR9, 0x3fe62e42 ;  /* 0x3fe62e4200097882 */ /* 0x000fe20000000000 */
[----:B------:R-:W-:Y:S01]  /*0c30*/  DFMA R18, R16, R18, UR6 ;  /* 0x0000000610127e2b */ /* 0x000fe20008000012 */
[----:B------:R-:W-:Y:S01]  /*0c40*/  UMOV UR6, 0xa9ab0956 ;  /* 0xa9ab095600067882 */ /* 0x000fe20000000000 */
[----:B------:R-:W-:Y:S01]  /*0c50*/  UMOV UR7, 0x3f1745cb ;  /* 0x3f1745cb00077882 */ /* 0x000fe20000000000 */
[----:B------:R-:W-:-:S02]  /*0c60*/  DFMA R20, R10, -R14, R20 ;  /* 0x8000000e0a14722b */ /* 0x000fc40000000014 */
[----:B------:R-:W-:-:S03]  /*0c70*/  DFMA R10, R8, UR8, R14 ;  /* 0x00000008080a7c2b */ /* 0x000fc6000800000e */
[----:B------:R-:W-:Y:S01]  /*0c80*/  DFMA R18, R16, R18, UR6 ;  /* 0x0000000610127e2b */ /* 0x000fe20008000012 */
[----:B------:R-:W-:Y:S01]  /*0c90*/  UMOV UR6, 0x2d1b5154 ;  /* 0x2d1b515400067882 */ /* 0x000fe20000000000 */
[----:B------:R-:W-:Y:S01]  /*0ca0*/  UMOV UR7, 0x3f3c71c7 ;  /* 0x3f3c71c700077882 */ /* 0x000fe20000000000 */
[----:B------:R-:W-:-:S05]  /*0cb0*/  DMUL R20, R12, R20 ;  /* 0x000000140c147228 */ /* 0x000fca0000000000 */
[----:B------:R-:W-:Y:S01]  /*0cc0*/  DFMA R18, R16, R18, UR6 ;  /* 0x0000000610127e2b */ /* 0x000fe20008000012 */
[----:B------:R-:W-:Y:S01]  /*0cd0*/  UMOV UR6, 0x923be72d ;  /* 0x923be72d00067882 */ /* 0x000fe20000000000 */
[----:B------:R-:W-:-:S06]  /*0ce0*/  UMOV UR7, 0x3f624924 ;  /* 0x3f62492400077882 */ /* 0x000fcc0000000000 */
        /* <DEDUP_REMOVED lines=8> */
[----:B------:R-:W-:Y:S02]  /*0d70*/  UMOV UR7, 0x3fe62e42 ;  /* 0x3fe62e4200077882 */ /* 0x000fe40000000000 */
[----:B------:R-:W-:Y:S01]  /*0d80*/  DFMA R22, R8, -UR6, R10 ;  /* 0x8000000608167c2b */ /* 0x000fe2000800000a */
[----:B------:R-:W-:Y:S01]  /*0d90*/  UMOV UR6, 0x3b39803f ;  /* 0x3b39803f00067882 */ /* 0x000fe20000000000 */
[----:B------:R-:W-:Y:S02]  /*0da0*/  UMOV UR7, 0x3c7abc9e ;  /* 0x3c7abc9e00077882 */ /* 0x000fe40000000000 */
[----:B------:R-:W-:-:S04]  /*0db0*/  DMUL R18, R16, R18 ;  /* 0x0000001210127228 */ /* 0x000fc80000000000 */
[----:B------:R-:W-:-:S04]  /*0dc0*/  DADD R22, -R14, R22 ;  /* 0x000000000e167229 */ /* 0x000fc80000000116 */
[----:B------:R-:W-:-:S08]  /*0dd0*/  DFMA R18, R14, R18, R20 ;  /* 0x000000120e12722b */ /* 0x000fd00000000014 */
[----:B------:R-:W-:-:S08]  /*0de0*/  DADD R18, R18, -R22 ;  /* 0x0000000012127229 */ /* 0x000fd00000000816 */
[----:B------:R-:W-:-:S08]  /*0df0*/  DFMA R18, R8, UR6, R18 ;  /* 0x0000000608127c2b */ /* 0x000fd00008000012 */
[----:B------:R-:W-:Y:S01]  /*0e00*/  DADD R10, R10, R18 ;  /* 0x000000000a0a7229 */ /* 0x000fe20000000012 */
[----:B------:R-:W-:Y:S10]  /*0e10*/  BRA `(.L_x_3) ;  /* 0x0000000000187947 */ /* 0x000ff40003800000 */
.L_x_2:
[----:B------:R-:W-:Y:S01]  /*0e20*/  IMAD.MOV.U32 R8, RZ, RZ, 0x0 ;  /* 0x00000000ff087424 */ /* 0x000fe200078e00ff */
[----:B------:R-:W-:Y:S01]  /*0e30*/  LOP3.LUT P0, RZ, R25, 0x7fffffff, RZ, 0xc0, !PT ;  /* 0x7fffffff19ff7812 */ /* 0x000fe2000780c0ff */
[----:B------:R-:W-:-:S06]  /*0e40*/  IMAD.MOV.U32 R9, RZ, RZ, 0x7ff00000 ;  /* 0x7ff00000ff097424 */ /* 0x000fcc00078e00ff */
[----:B------:R-:W-:-:S10]  /*0e50*/  DFMA R8, R24, R8, +INF ;  /* 0x7ff000001808742b */ /* 0x000fd40000000008 */
[----:B------:R-:W-:Y:S02]  /*0e60*/  FSEL R10, R8, RZ, P0 ;  /* 0x000000ff080a7208 */ /* 0x000fe40000000000 */
[----:B------:R-:W-:-:S07]  /*0e70*/  FSEL R11, R9, -QNAN , P0 ;  /* 0xfff00000090b7808 */ /* 0x000fce0000000000 */
.L_x_3:
[----:B------:R-:W-:Y:S05]  /*0e80*/  BSYNC.RECONVERGENT B0 ;  /* 0x0000000000007941 */ /* 0x000fea0003800200 */
.L_x_1:
[----:B------:R-:W-:Y:S01]  /*0e90*/  DMUL R10, R10, -2 ;  /* 0xc00000000a0a7828 */ /* 0x000fe20000000000 */
[----:B------:R-:W-:Y:S01]  /*0ea0*/  MOV R14, 0x0 ;  /* 0x00000000000e7802 */ /* 0x000fe20000000f00 */
[----:B------:R-:W-:Y:S01]  /*0eb0*/  IMAD.MOV.U32 R15, RZ, RZ, 0x3fd80000 ;  /* 0x3fd80000ff0f7424 */ /* 0x000fe200078e00ff */
[----:B------:R-:W-:Y:S03]  /*0ec0*/  BSSY.RECONVERGENT B0, `(.L_x_4) ;  /* 0x0000013000007945 */ /* 0x000fe60003800200 */
[----:B------:R-:W0:Y:S04]  /*0ed0*/  MUFU.RSQ64H R13, R11 ;  /* 0x0000000b000d7308 */ /* 0x000e280000001c00 */
[----:B------:R-:W-:-:S05]  /*0ee0*/  VIADD R12, R11, 0xfcb00000 ;  /* 0xfcb000000b0c7836 */ /* 0x000fca0000000000 */
[----:B------:R-:W-:Y:S01]  /*0ef0*/  ISETP.GE.U32.AND P0, PT, R12, 0x7ca00000, PT ;  /* 0x7ca000000c00780c */ /* 0x000fe20003f06070 */
[----:B0-----:R-:W-:-:S08]  /*0f00*/  DMUL R8, R12, R12 ;  /* 0x0000000c0c087228 */ /* 0x001fd00000000000 */
[----:B------:R-:W-:-:S08]  /*0f10*/  DFMA R8, R10, -R8, 1 ;  /* 0x3ff000000a08742b */ /* 0x000fd00000000808 */
[----:B------:R-:W-:Y:S02]  /*0f20*/  DFMA R14, R8, R14, 0.5 ;  /* 0x3fe00000080e742b */ /* 0x000fe4000000000e */
[----:B------:R-:W-:-:S08]  /*0f30*/  DMUL R8, R12, R8 ;  /* 0x000000080c087228 */ /* 0x000fd00000000000 */
[----:B------:R-:W-:-:S08]  /*0f40*/  DFMA R18, R14, R8, R12 ;  /* 0x000000080e12722b */ /* 0x000fd0000000000c */
[----:B------:R-:W-:Y:S02]  /*0f50*/  DMUL R14, R10, R18 ;  /* 0x000000120a0e7228 */ /* 0x000fe40000000000 */
[----:B------:R-:W-:Y:S02]  /*0f60*/  VIADD R17, R19, 0xfff00000 ;  /* 0xfff0000013117836 */ /* 0x000fe40000000000 */
[----:B------:R-:W-:-:S04]  /*0f70*/  IMAD.MOV.U32 R16, RZ, RZ, R18 ;  /* 0x000000ffff107224 */ /* 0x000fc800078e0012 */
[----:B------:R-:W-:-:S08]  /*0f80*/  DFMA R20, R14, -R14, R10 ;  /* 0x8000000e0e14722b */ /* 0x000fd0000000000a */
[----:B------:R-:W-:Y:S01]  /*0f90*/  DFMA R8, R20, R16, R14 ;  /* 0x000000101408722b */ /* 0x000fe2000000000e */
[----:B------:R-:W-:Y:S10]  /*0fa0*/  @!P0 BRA `(.L_x_5) ;  /* 0x0000000000108947 */ /* 0x000ff40003800000 */
[----:B------:R-:W-:-:S07]  /*0fb0*/  MOV R8, 0xfd0 ;  /* 0x00000fd000087802 */ /* 0x000fce0000000f00 */
[----:B------:R-:W-:Y:S05]  /*0fc0*/  CALL.REL.NOINC `($__internal_0_$__cuda_sm20_dsqrt_rn_f64_mediumpath_v1) ;  /* 0x00000000003c7944 */ /* 0x000fea0003c00000 */
[----:B------:R-:W-:Y:S02]  /*0fd0*/  IMAD.MOV.U32 R8, RZ, RZ, R10 ;  /* 0x000000ffff087224 */ /* 0x000fe400078e000a */
[----:B------:R-:W-:-:S07]  /*0fe0*/  IMAD.MOV.U32 R9, RZ, RZ, R11 ;  /* 0x000000ffff097224 */ /* 0x000fce00078e000b */
.L_x_5:
[----:B------:R-:W-:Y:S05]  /*0ff0*/  BSYNC.RECONVERGENT B0 ;  /* 0x0000000000007941 */ /* 0x000fea0003800200 */
.L_x_4:
[----:B------:R-:W0:Y:S01]  /*1000*/  FRND.F64.TRUNC R10, R2 ;  /* 0x00000002000a7313 */ /* 0x000e22000030d800 */
[----:B------:R-:W1:Y:S01]  /*1010*/  LDC.64 R14, c[0x0][0x380] ;  /* 0x0000e000ff0e7b82 */ /* 0x000e620000000a00 */
[----:B------:R-:W-:Y:S02]  /*1020*/  DMUL R12, RZ, R2 ;  /* 0x00000002ff0c7228 */ /* 0x000fe40000000000 */
[----:B------:R-:W-:-:S08]  /*1030*/  DADD R6, RZ, R6 ;  /* 0x00000000ff067229 */ /* 0x000fd00000000006 */
[----:B------:R-:W-:Y:S02]  /*1040*/  DMUL R6, R6, R8 ;  /* 0x0000000806067228 */ /* 0x000fe40000000000 */
[----:B0-----:R-:W-:-:S06]  /*1050*/  DSETP.NEU.AND P0, PT, R2, R10, PT ;  /* 0x0000000a0200722a */ /* 0x001fcc0003f0d000 */
[----:B------:R-:W-:Y:S02]  /*1060*/  FSEL R4, R12, R4, !P0 ;  /* 0x000000040c047208 */ /* 0x000fe40004000000 */
[----:B------:R-:W-:-:S06]  /*1070*/  FSEL R5, R13, R5, !P0 ;  /* 0x000000050d057208 */ /* 0x000fcc0004000000 */
[----:B------:R-:W-:Y:S01]  /*1080*/  DMUL R4, R8, R4 ;  /* 0x0000000408047228 */ /* 0x000fe20000000000 */
[----:B-1----:R-:W-:-:S06]  /*1090*/  IMAD.WIDE.U32 R8, R0, 0x10, R14 ;  /* 0x0000001000087825 */ /* 0x002fcc00078e000e */
[----:B------:R-:W-:Y:S01]  /*10a0*/  STG.E.128 desc[UR4][R8.64], R4 ;  /* 0x0000000408007986 */ /* 0x000fe2000c101d04 */
[----:B------:R-:W-:Y:S05]  /*10b0*/  EXIT ;  /* 0x000000000000794d */ /* 0x000fea0003800000 */
        .weak           $__internal_0_$__cuda_sm20_dsqrt_rn_f64_mediumpath_v1
        .type           $__internal_0_$__cuda_sm20_dsqrt_rn_f64_mediumpath_v1,@function
        .size           $__internal_0_$__cuda_sm20_dsqrt_rn_f64_mediumpath_v1,(.L_x_1020 - $__internal_0_$__cuda_sm20_dsqrt_rn_f64_mediumpath_v1)
$__internal_0_$__cuda_sm20_dsqrt_rn_f64_mediumpath_v1:
[----:B------:R-:W-:Y:S01]  /*10c0*/  ISETP.GE.U32.AND P0, PT, R12, -0x3400000, PT ;  /* 0xfcc000000c00780c */ /* 0x000fe20003f06070 */
[----:B------:R-:W-:Y:S01]  /*10d0*/  BSSY.RECONVERGENT B1, `(.L_x_6) ;  /* 0x0000028000017945 */ /* 0x000fe20003800200 */
[----:B------:R-:W-:Y:S01]  /*10e0*/  MOV R12, R10 ;  /* 0x0000000a000c7202 */ /* 0x000fe20000000f00 */
[----:B------:R-:W-:Y:S02]  /*10f0*/  IMAD.MOV.U32 R13, RZ, RZ, R11 ;  /* 0x000000ffff0d7224 */ /* 0x000fe400078e000b */
[----:B------:R-:W-:Y:S02]  /*1100*/  IMAD.MOV.U32 R16, RZ, RZ, R18 ;  /* 0x000000ffff107224 */ /* 0x000fe400078e0012 */
[----:B------:R-:W-:Y:S02]  /*1110*/  IMAD.MOV.U32 R10, RZ, RZ, R20 ;  /* 0x000000ffff0a7224 */ /* 0x000fe400078e0014 */
[----:B------:R-:W-:-:S04]  /*1120*/  IMAD.MOV.U32 R11, RZ, RZ, R21 ;  /* 0x000000ffff0b7224 */ /* 0x000fc800078e0015 */
[----:B------:R-:W-:Y:S05]  /*1130*/  @!P0 BRA `(.L_x_7) ;  /* 0x0000000000208947 */ /* 0x000fea0003800000 */
[----:B------:R-:W-:-:S10]  /*1140*/  DFMA.RM R10, R10, R16, R14 ;  /* 0x000000100a0a722b */ /* 0x000fd4000000400e */
[----:B------:R-:W-:-:S05]  /*1150*/  IADD3 R14, P0, PT, R10, 0x1, RZ ;  /* 0x000000010a0e7810 */ /* 0x000fca0007f1e0ff */
[----:B------:R-:W-:-:S06]  /*1160*/  IMAD.X R15, RZ, RZ, R11, P0 ;  /* 0x000000ffff0f7224 */ /* 0x000fcc00000e060b */
[----:B------:R-:W-:-:S08]  /*1170*/  DFMA.RP R12, -R10, R14, R12 ;  /* 0x0000000e0a0c722b */ /* 0x000fd0000000810c */
[----:B------:R-:W-:-:S06]  /*1180*/  DSETP.GT.AND P0, PT, R12, RZ, PT ;  /* 0x000000ff0c00722a */ /* 0x000fcc0003f04000 */
[----:B------:R-:W-:Y:S02]  /*1190*/  FSEL R10, R14, R10, P0 ;  /* 0x0000000a0e0a7208 */ /* 0x000fe40000000000 */
[----:B------:R-:W-:Y:S01]  /*11a0*/  FSEL R11, R15, R11, P0 ;  /* 0x0000000b0f0b7208 */ /* 0x000fe20000000000 */
[----:B------:R-:W-:Y:S06]  /*11b0*/  BRA `(.L_x_8) ;  /* 0x0000000000647947 */ /* 0x000fec0003800000 */
.L_x_7:
[----:B------:R-:W-:-:S14]  /*11c0*/  DSETP.NE.AND P0, PT, R12, RZ, PT ;  /* 0x000000ff0c00722a */ /* 0x000fdc0003f05000 */
[----:B------:R-:W-:Y:S05]  /*11d0*/  @!P0 BRA `(.L_x_9) ;  /* 0x0000000000588947 */ /* 0x000fea0003800000 */
[----:B------:R-:W-:-:S13]  /*11e0*/  ISETP.GE.AND P0, PT, R13, RZ, PT ;  /* 0x000000ff0d00720c */ /* 0x000fda0003f06270 */
[----:B------:R-:W-:Y:S02]  /*11f0*/  @!P0 IMAD.MOV.U32 R10, RZ, RZ, 0x0 ;  /* 0x00000000ff0a8424 */ /* 0x000fe400078e00ff */
[----:B------:R-:W-:Y:S01]  /*1200*/  @!P0 IMAD.MOV.U32 R11, RZ, RZ, -0x80000 ;  /* 0xfff80000ff0b8424 */ /* 0x000fe200078e00ff */
[----:B------:R-:W-:Y:S06]  /*1210*/  @!P0 BRA `(.L_x_8) ;  /* 0x00000000004c8947 */ /* 0x000fec0003800000 */
[----:B------:R-:W-:-:S13]  /*1220*/  ISETP.GT.AND P0, PT, R13, 0x7fefffff, PT ;  /* 0x7fefffff0d00780c */ /* 0x000fda0003f04270 */
[----:B------:R-:W-:Y:S05]  /*1230*/  @P0 BRA `(.L_x_9) ;  /* 0x0000000000400947 */ /* 0x000fea0003800000 */
[----:B------:R-:W-:Y:S01]  /*1240*/  DMUL R10, R12, 8.11296384146066816958e+31 ;  /* 0x469000000c0a7828 */ /* 0x000fe20000000000 */
[----:B------:R-:W-:Y:S01]  /*1250*/  IMAD.MOV.U32 R16, RZ, RZ, 0x0 ;  /* 0x00000000ff107424 */ /* 0x000fe200078e00ff */
[----:B------:R-:W-:Y:S01]  /*1260*/  MOV R12, RZ ;  /* 0x000000ff000c7202 */ /* 0x000fe20000000f00 */
[----:B------:R-:W-:-:S03]  /*1270*/  IMAD.MOV.U32 R17, RZ, RZ, 0x3fd80000 ;  /* 0x3fd80000ff117424 */ /* 0x000fc600078e00ff */
[----:B------:R-:W0:Y:S02]  /*1280*/  MUFU.RSQ64H R13, R11 ;  /* 0x0000000b000d7308 */ /* 0x000e240000001c00 */
[----:B0-----:R-:W-:-:S08]  /*1290*/  DMUL R14, R12, R12 ;  /* 0x0000000c0c0e7228 */ /* 0x001fd00000000000 */
[----:B------:R-:W-:-:S08]  /*12a0*/  DFMA R14, R10, -R14, 1 ;  /* 0x3ff000000a0e742b */ /* 0x000fd0000000080e */
[----:B------:R-:W-:Y:S02]  /*12b0*/  DFMA R16, R14, R16, 0.5 ;  /* 0x3fe000000e10742b */ /* 0x000fe40000000010 */
[----:B------:R-:W-:-:S08]  /*12c0*/  DMUL R14, R12, R14 ;  /* 0x0000000e0c0e7228 */ /* 0x000fd00000000000 */
[----:B------:R-:W-:-:S08]  /*12d0*/  DFMA R14, R16, R14, R12 ;  /* 0x0000000e100e722b */ /* 0x000fd0000000000c */
[----:B------:R-:W-:Y:S02]  /*12e0*/  DMUL R12, R10, R14 ;  /* 0x0000000e0a0c7228 */ /* 0x000fe40000000000 */
[----:B------:R-:W-:-:S06]  /*12f0*/  VIADD R15, R15, 0xfff00000 ;  /* 0xfff000000f0f7836 */ /* 0x000fcc0000000000 */
[----:B------:R-:W-:-:S08]  /*1300*/  DFMA R16, R12, -R12, R10 ;  /* 0x8000000c0c10722b */ /* 0x000fd0000000000a */
[----:B------:R-:W-:-:S10]  /*1310*/  DFMA R10, R14, R16, R12 ;  /* 0x000000100e0a722b */ /* 0x000fd4000000000c */
[----:B------:R-:W-:Y:S01]  /*1320*/  VIADD R11, R11, 0xfcb00000 ;  /* 0xfcb000000b0b7836 */ /* 0x000fe20000000000 */
[----:B------:R-:W-:Y:S06]  /*1330*/  BRA `(.L_x_8) ;  /* 0x0000000000047947 */ /* 0x000fec0003800000 */
.L_x_9:
[----:B------:R-:W-:-:S11]  /*1340*/  DADD R10, R12, R12 ;  /* 0x000000000c0a7229 */ /* 0x000fd6000000000c */
.L_x_8:
[----:B------:R-:W-:Y:S05]  /*1350*/  BSYNC.RECONVERGENT B1 ;  /* 0x0000000000017941 */ /* 0x000fea0003800200 */
.L_x_6:
[----:B------:R-:W-:-:S04]  /*1360*/  IMAD.MOV.U32 R9, RZ, RZ, 0x0 ;  /* 0x00000000ff097424 */ /* 0x000fc800078e00ff */
[----:B------:R-:W-:Y:S05]  /*1370*/  RET.REL.NODEC R8 `(_Z32cuda_kernel_RNDnormalDitributionP7double2P19curandStateMRG32k3a) ;  /* 0xffffffec08207950 */ /* 0x000fea0003c3ffff */
.L_x_10:
        /* <DEDUP_REMOVED lines=16> */
.L_x_1020:


//--------------------- .text._Z19cuda_kernel_initRNDmP19curandStateMRG32k3a --------------------------
	.section	.text._Z19cuda_kernel_initRNDmP19curandStateMRG32k3a,"ax",@progbits
	.align	128
        .global         _Z19cuda_kernel_initRNDmP19curandStateMRG32k3a
        .type           _Z19cuda_kernel_initRNDmP19curandStateMRG32k3a,@function
        .size           _Z19cuda_kernel_initRNDmP19curandStateMRG32k3a,(.L_x_1021 - _Z19cuda_kernel_initRNDmP19curandStateMRG32k3a)
        .other          _Z19cuda_kernel_initRNDmP19curandStateMRG32k3a,@"STO_CUDA_ENTRY STV_DEFAULT"
_Z19cuda_kernel_initRNDmP19curandStateMRG32k3a:
.text._Z19cuda_kernel_initRNDmP19curandStateMRG32k3a:
[----:B------:R-:W-:Y:S01]  /*0000*/  LDC R1, c[0x0][0x37c] ;  /* 0x0000df00ff017b82 */ /* 0x000fe20000000800 */
[----:B------:R-:W0:Y:S07]  /*0010*/  S2R R5, SR_TID.X ;  /* 0x0000000000057919 */ /* 0x000e2e0000002100 */
[----:B------:R-:W1:Y:S01]  /*0020*/  LDC.64 R64, c[0x0][0x388] ;  /* 0x0000e200ff407b82 */ /* 0x000e620000000a00 */
[----:B------:R-:W2:Y:S01]  /*0030*/  LDCU.64 UR6, c[0x0][0x358] ;  /* 0x00006b00ff0677ac */ /* 0x000ea20008000a00 */
[----:B------:R-:W-:Y:S01]  /*0040*/  IMAD.MOV.U32 R3, RZ, RZ, 0x3039 ;  /* 0x00003039ff037424 */ /* 0x000fe200078e00ff */
[----:B------:R-:W0:Y:S01]  /*0050*/  S2R R0, SR_CTAID.X ;  /* 0x0000000000007919 */ /* 0x000e220000002500 */
[----:B------:R-:W-:Y:S01]  /*0060*/  HFMA2 R60, -RZ, RZ, 0, 0 ;  /* 0x00000000ff3c7431 */ /* 0x000fe200000001ff */
[----:B------:R-:W3:Y:S01]  /*0070*/  LDCU.64 UR4, c[0x0][0x380] ;  /* 0x00007000ff0477ac */ /* 0x000ee20008000a00 */
[----:B------:R-:W-:-:S02]  /*0080*/  IMAD.MOV.U32 R62, RZ, RZ, 0x0 ;  /* 0x00000000ff3e7424 */ /* 0x000fc400078e00ff */
[----:B------:R-:W-:Y:S02]  /*0090*/  IMAD.MOV.U32 R63, RZ, RZ, 0x40c81c80 ;  /* 0x40c81c80ff3f7424 */ /* 0x000fe400078e00ff */
[----:B------:R-:W-:Y:S02]  /*00a0*/  IMAD.MOV.U32 R61, RZ, RZ, 0x40c81c80 ;  /* 0x40c81c80ff3d7424 */ /* 0x000fe400078e00ff */
[----:B------:R-:W-:Y:S02]  /*00b0*/  IMAD.MOV.U32 R22, RZ, RZ, 0x0 ;  /* 0x00000000ff167424 */ /* 0x000fe400078e00ff */
[----:B------:R-:W-:Y:S02]  /*00c0*/  IMAD.MOV.U32 R23, RZ, RZ, 0x40c81c80 ;  /* 0x40c81c80ff177424 */ /* 0x000fe400078e00ff */
[----:B------:R-:W-:Y:S02]  /*00d0*/  IMAD.MOV.U32 R20, RZ, RZ, 0x0 ;  /* 0x00000000ff147424 */ /* 0x000fe400078e00ff */
[----:B------:R-:W-:Y:S01]  /*00e0*/  IMAD.MOV.U32 R21, RZ, RZ, 0x40c81c80 ;  /* 0x40c81c80ff157424 */ /* 0x000fe200078e00ff */
[----:B---3--:R-:W-:-:S04]  /*00f0*/  UISETP.NE.U32.AND UP0, UPT, UR4, URZ, UPT ;  /* 0x000000ff0400728c */ /* 0x008fc8000bf05070 */
[----:B------:R-:W-:Y:S01]  /*0100*/  UISETP.NE.AND.EX UP0, UPT, UR5, URZ, UPT, UP0 ;  /* 0x000000ff0500728c */ /* 0x000fe2000bf05300 */
[----:B0-----:R-:W-:Y:S02]  /*0110*/  IMAD R5, R0, 0x20, R5 ;  /* 0x0000002000057824 */ /* 0x001fe400078e0205 */
[----:B------:R-:W-:Y:S02]  /*0120*/  IMAD.MOV.U32 R0, RZ, RZ, RZ ;  /* 0x000000ffff007224 */ /* 0x000fe400078e00ff */
[----:B-1----:R-:W-:-:S05]  /*0130*/  IMAD.WIDE.U32 R64, R5, 0x30, R64 ;  /* 0x0000003005407825 */ /* 0x002fca00078e0040 */
[----:B--2---:R0:W-:Y:S04]  /*0140*/  STG.E desc[UR6][R64.64], R3 ;  /* 0x0000000340007986 */ /* 0x0041e8000c101906 */
[----:B------:R0:W-:Y:S04]  /*0150*/  STG.E desc[UR6][R64.64+0xc], R3 ;  /* 0x00000c0340007986 */ /* 0x0001e8000c101906 */
[----:B------:R0:W-:Y:S04]  /*0160*/  STG.E desc[UR6][R64.64+0x4], R3 ;  /* 0x0000040340007986 */ /* 0x0001e8000c101906 */
[----:B------:R0:W-:Y:S04]  /*0170*/  STG.E desc[UR6][R64.64+0x10], R3 ;  /* 0x0000100340007986 */ /* 0x0001e8000c101906 */
[----:B------:R0:W-:Y:S04]  /*0180*/  STG.E desc[UR6][R64.64+0x8], R3 ;  /* 0x0000080340007986 */ /* 0x0001e8000c101906 */
[----:B------:R0:W-:Y:S01]  /*0190*/  STG.E desc[UR6][R64.64+0x14], R3 ;  /* 0x0000140340007986 */ /* 0x0001e2000c101906 */
[----:B------:R-:W-:Y:S05]  /*01a0*/  BRA.U !UP0, `(.L_x_11) ;  /* 0x0000001908807547 */ /* 0x000fea000b800000 */
[----:B------:R-:W0:Y:S01]  /*01b0*/  MUFU.RCP64H R7, 4.29496524800000000000e+09 ;  /* 0x41efffff00077908 */ /* 0x000e220000001800 */
[----:B------:R-:W-:Y:S01]  /*01c0*/  ULOP3.LUT UR4, UR4, 0x55555555, URZ, 0x3c, !UPT ;  /* 0x5555555504047892 */ /* 0x000fe2000f8e3cff */
[----:B------:R-:W-:Y:S01]  /*01d0*/  MOV R10, 0xe5e00000 ;  /* 0xe5e00000000a7802 */ /* 0x000fe20000000f00 */
[----:B------:R-:W-:Y:S02]  /*01e0*/  IMAD.MOV.U32 R11, RZ, RZ, 0x41efffff ;  /* 0x41efffffff0b7424 */ /* 0x000fe400078e00ff */
[----:B------:R-:W-:-:S05]  /*01f0*/  IMAD.MOV.U32 R6, RZ, RZ, 0x1 ;  /* 0x00000001ff067424 */ /* 0x000fca00078e00ff */
[----:B------:R-:W1:Y:S01]  /*0200*/  I2F.F64.U32 R14, UR4 ;  /* 0x00000004000e7d12 */ /* 0x000e620008201800 */
[----:B0-----:R-:W-:-:S08]  /*0210*/  DFMA R2, R6, -R10, 1 ;  /* 0x3ff000000602742b */ /* 0x001fd0000000080a */
[----:B------:R-:W-:Y:S02]  /*0220*/  DFMA R8, R2, R2, R2 ;  /* 0x000000020208722b */ /* 0x000fe40000000002 */
[----:B-1----:R-:W-:-:S06]  /*0230*/  DMUL R2, R14, 7.62939453125e-06 ;  /* 0x3ee000000e027828 */ /* 0x002fcc0000000000 */
[----:B------:R-:W-:-:S04]  /*0240*/  DFMA R8, R6, R8, R6 ;  /* 0x000000080608722b */ /* 0x000fc80000000006 */
[----:B------:R-:W0:Y:S04]  /*0250*/  FRND.F64.FLOOR R2, R2 ;  /* 0x0000000200027313 */ /* 0x000e280000305800 */
[----:B------:R-:W-:-:S08]  /*0260*/  DFMA R6, R8, -R10, 1 ;  /* 0x3ff000000806742b */ /* 0x000fd0000000080a */
[----:B------:R-:W-:Y:S02]  /*0270*/  DFMA R6, R8, R6, R8 ;  /* 0x000000060806722b */ /* 0x000fe40000000008 */
[C---:B0-----:R-:W-:Y:S02]  /*0280*/  DMUL R16, R2.reuse, 12345 ;  /* 0x40c81c8002107828 */ /* 0x041fe40000000000 */
[----:B------:R-:W-:-:S06]  /*0290*/  DFMA R14, R2, -131072, R14 ;  /* 0xc1000000020e782b */ /* 0x000fcc000000000e */
[----:B------:R-:W-:Y:S02]  /*02a0*/  DMUL R74, R16, R6 ;  /* 0x00000006104a7228 */ /* 0x000fe40000000000 */
[----:B------:R-:W-:-:S06]  /*02b0*/  FSETP.GEU.AND P1, PT, |R17|, 6.5827683646048100446e-37, PT ;  /* 0x036000001100780b */ /* 0x000fcc0003f2e200 */
[----:B------:R-:W-:-:S08]  /*02c0*/  DFMA R8, R74, -R10, R16 ;  /* 0x8000000a4a08722b */ /* 0x000fd00000000010 */
[----:B------:R-:W-:-:S10]  /*02d0*/  DFMA R74, R6, R8, R74 ;  /* 0x00000008064a722b */ /* 0x000fd4000000004a */
[----:B------:R-:W-:-:S05]  /*02e0*/  FFMA R4, RZ, 29.999998092651367188, R75 ;  /* 0x41efffffff047823 */ /* 0x000fca000000004b */
[----:B------:R-:W-:-:S13]  /*02f0*/  FSETP.GT.AND P0, PT, |R4|, 1.469367938527859385e-39, PT ;  /* 0x001000000400780b */ /* 0x000fda0003f04200 */
[----:B------:R-:W-:Y:S05]  /*0300*/  @P0 BRA P1, `(.L_x_12) ;  /* 0x0000000000180947 */ /* 0x000fea0000800000 */
[----:B------:R-:W-:Y:S01]  /*0310*/  IMAD.MOV.U32 R12, RZ, RZ, R16 ;  /* 0x000000ffff0c7224 */ /* 0x000fe200078e0010 */
[----:B------:R-:W-:Y:S01]  /*0320*/  MOV R11, 0x41efffff ;  /* 0x41efffff000b7802 */ /* 0x000fe20000000f00 */
[----:B------:R-:W-:Y:S01]  /*0330*/  IMAD.MOV.U32 R13, RZ, RZ, R17 ;  /* 0x000000ffff0d7224 */ /* 0x000fe200078e0011 */
[----:B------:R-:W-:Y:S01]  /*0340*/  MOV R8, 0x370 ;  /* 0x0000037000087802 */ /* 0x000fe20000000f00 */
[----:B------:R-:W-:-:S07]  /*0350*/  IMAD.MOV.U32 R66, RZ, RZ, -0x1a200000 ;  /* 0xe5e00000ff427424 */ /* 0x000fce00078e00ff */
[----:B------:R-:W-:Y:S05]  /*0360*/  CALL.REL.NOINC `($__internal_1_$__cuda_sm20_div_rn_f64_full) ;  /* 0x00000440004c7944 */ /* 0x000fea0003c00000 */
.L_x_12:
[----:B------:R-:W0:Y:S01]  /*0370*/  MUFU.RCP64H R3, 4.29496524800000000000e+09 ;  /* 0x41efffff00037908 */ /* 0x000e220000001800 */
[----:B------:R-:W-:Y:S01]  /*0380*/  IMAD.MOV.U32 R10, RZ, RZ, -0x1a200000 ;  /* 0xe5e00000ff0a7424 */ /* 0x000fe200078e00ff */
[----:B------:R-:W-:Y:S01]  /*0390*/  DMUL R14, R14, 12345 ;  /* 0x40c81c800e0e7828 */ /* 0x000fe20000000000 */
[----:B------:R-:W-:Y:S01]  /*03a0*/  IMAD.MOV.U32 R11, RZ, RZ, 0x41efffff ;  /* 0x41efffffff0b7424 */ /* 0x000fe200078e00ff */
[----:B------:R-:W-:Y:S01]  /*03b0*/  UMOV UR4, 0xe5e00000 ;  /* 0xe5e0000000047882 */ /* 0x000fe20000000000 */
[----:B------:R-:W-:Y:S01]  /*03c0*/  IMAD.MOV.U32 R2, RZ, RZ, 0x1 ;  /* 0x00000001ff027424 */ /* 0x000fe200078e00ff */
[----:B------:R-:W-:-:S06]  /*03d0*/  UMOV UR5, 0x41efffff ;  /* 0x41efffff00057882 */ /* 0x000fcc0000000000 */
[----:B------:R-:W-:Y:S01]  /*03e0*/  FSETP.GEU.AND P2, PT, |R15|, 6.5827683646048100446e-37, PT ;  /* 0x036000000f00780b */ /* 0x000fe20003f4e200 */
[----:B0-----:R-:W-:-:S08]  /*03f0*/  DFMA R6, R2, -R10, 1 ;  /* 0x3ff000000206742b */ /* 0x001fd0000000080a */
[----:B------:R-:W-:-:S08]  /*0400*/  DFMA R6, R6, R6, R6 ;  /* 0x000000060606722b */ /* 0x000fd00000000006 */
[----:B------:R-:W-:-:S08]  /*0410*/  DFMA R6, R2, R6, R2 ;  /* 0x000000060206722b */ /* 0x000fd00000000002 */
[----:B------:R-:W-:-:S08]  /*0420*/  DFMA R2, R6, -R10, 1 ;  /* 0x3ff000000602742b */ /* 0x000fd0000000080a */
[----:B------:R-:W-:Y:S02]  /*0430*/  DFMA R12, R6, R2, R6 ;  /* 0x00000002060c722b */ /* 0x000fe40000000006 */
[----:B------:R-:W0:Y:S06]  /*0440*/  FRND.F64.FLOOR R2, R74 ;  /* 0x0000004a00027313 */ /* 0x000e2c0000305800 */
[----:B------:R-:W-:-:S08]  /*0450*/  DMUL R6, R12, R14 ;  /* 0x0000000e0c067228 */ /* 0x000fd00000000000 */
[-C--:B------:R-:W-:Y:S02]  /*0460*/  DFMA R8, R6, -R10.reuse, R14 ;  /* 0x8000000a0608722b */ /* 0x080fe4000000000e */
[----:B0-----:R-:W-:-:S06]  /*0470*/  DFMA R2, R2, -R10, R16 ;  /* 0x8000000a0202722b */ /* 0x001fcc0000000010 */
[----:B------:R-:W-:Y:S02]  /*0480*/  DFMA R74, R12, R8, R6 ;  /* 0x000000080c4a722b */ /* 0x000fe40000000006 */
[C---:B------:R-:W-:Y:S02]  /*0490*/  DADD R6, R2.reuse, UR4 ;  /* 0x0000000402067e29 */ /* 0x040fe40008000000 */
[----:B------:R-:W-:-:S06]  /*04a0*/  DSETP.GEU.AND P0, PT, R2, RZ, PT ;  /* 0x000000ff0200722a */ /* 0x000fcc0003f0e000 */
[----:B------:R-:W-:Y:S02]  /*04b0*/  FFMA R4, RZ, 29.999998092651367188, R75 ;  /* 0x41efffffff047823 */ /* 0x000fe4000000004b */
[----:B------:R-:W-:Y:S02]  /*04c0*/  FSEL R2, R6, R2, !P0 ;  /* 0x0000000206027208 */ /* 0x000fe40004000000 */
[----:B------:R-:W-:Y:S02]  /*04d0*/  FSEL R3, R7, R3, !P0 ;  /* 0x0000000307037208 */ /* 0x000fe40004000000 */
[----:B------:R-:W-:-:S13]  /*04e0*/  FSETP.GT.AND P1, PT, |R4|, 1.469367938527859385e-39, PT ;  /* 0x001000000400780b */ /* 0x000fda0003f24200 */
[----:B------:R-:W-:Y:S05]  /*04f0*/  @P1 BRA P2, `(.L_x_13) ;  /* 0x0000000000181947 */ /* 0x000fea0001000000 */
[----:B------:R-:W-:Y:S01]  /*0500*/  IMAD.MOV.U32 R12, RZ, RZ, R14 ;  /* 0x000000ffff0c7224 */ /* 0x000fe200078e000e */
[----:B------:R-:W-:Y:S01]  /*0510*/  MOV R66, 0xe5e00000 ;  /* 0xe5e0000000427802 */ /* 0x000fe20000000f00 */
[----:B------:R-:W-:Y:S01]  /*0520*/  IMAD.MOV.U32 R13, RZ, RZ, R15 ;  /* 0x000000ffff0d7224 */ /* 0x000fe200078e000f */
[----:B------:R-:W-:Y:S01]  /*0530*/  MOV R8, 0x560 ;  /* 0x0000056000087802 */ /* 0x000fe20000000f00 */
[----:B------:R-:W-:-:S07]  /*0540*/  IMAD.MOV.U32 R11, RZ, RZ, 0x41efffff ;  /* 0x41efffffff0b7424 */ /* 0x000fce00078e00ff */
[----:B------:R-:W-:Y:S05]  /*0550*/  CALL.REL.NOINC `($__internal_1_$__cuda_sm20_div_rn_f64_full) ;  /* 0x0000043c00d07944 */ /* 0x000fea0003c00000 */
.L_x_13:
[----:B------:R-:W0:Y:S01]  /*0560*/  MUFU.RCP64H R13, 4.29496524800000000000e+09 ;  /* 0x41efffff000d7908 */ /* 0x000e220000001800 */
[----:B------:R-:W-:Y:S01]  /*0570*/  IMAD.MOV.U32 R10, RZ, RZ, -0x1a200000 ;  /* 0xe5e00000ff0a7424 */ /* 0x000fe200078e00ff */
[----:B------:R-:W-:Y:S01]  /*0580*/  UMOV UR4, 0xe5e00000 ;  /* 0xe5e0000000047882 */ /* 0x000fe20000000000 */
[----:B------:R-:W-:Y:S01]  /*0590*/  IMAD.MOV.U32 R11, RZ, RZ, 0x41efffff ;  /* 0x41efffffff0b7424 */ /* 0x000fe200078e00ff */
[----:B------:R-:W-:Y:S01]  /*05a0*/  UMOV UR5, 0x41efffff ;  /* 0x41efffff00057882 */ /* 0x000fe20000000000 */
[----:B------:R-:W-:Y:S01]  /*05b0*/  IMAD.MOV.U32 R12, RZ, RZ, 0x1 ;  /* 0x00000001ff0c7424 */ /* 0x000fe200078e00ff */
[----:B------:R-:W-:Y:S02]  /*05c0*/  BSSY.RECONVERGENT B1, `(.L_x_14) ;  /* 0x000001c000017945 */ /* 0x000fe40003800200 */
[----:B------:R-:W1:Y:S03]  /*05d0*/  FRND.F64.FLOOR R74, R74 ;  /* 0x0000004a004a7313 */ /* 0x000e660000305800 */
[----:B0-----:R-:W-:-:S02]  /*05e0*/  DFMA R8, R12, -R10, 1 ;  /* 0x3ff000000c08742b */ /* 0x001fc4000000080a */
[----:B-1----:R-:W-:-:S06]  /*05f0*/  DFMA R6, R74, -R10, R14 ;  /* 0x8000000a4a06722b */ /* 0x002fcc000000000e */
[----:B------:R-:W-:Y:S02]  /*0600*/  DFMA R18, R8, R8, R8 ;  /* 0x000000080812722b */ /* 0x000fe40000000008 */
[----:B------:R-:W-:Y:S01]  /*0610*/  DADD R8, R6, UR4 ;  /* 0x0000000406087e29 */ /* 0x000fe20008000000 */
[----:B------:R-:W0:Y:S05]  /*0620*/  LDCU UR4, c[0x0][0x384] ;  /* 0x00007080ff0477ac */ /* 0x000e2a0008000800 */
[----:B------:R-:W-:Y:S02]  /*0630*/  DFMA R18, R12, R18, R12 ;  /* 0x000000120c12722b */ /* 0x000fe4000000000c */
[----:B------:R-:W-:-:S06]  /*0640*/  DSETP.GEU.AND P0, PT, R6, RZ, PT ;  /* 0x000000ff0600722a */ /* 0x000fcc0003f0e000 */
[----:B------:R-:W-:Y:S01]  /*0650*/  DFMA R12, R18, -R10, 1 ;  /* 0x3ff00000120c742b */ /* 0x000fe2000000080a */
[----:B------:R-:W-:Y:S02]  /*0660*/  FSEL R6, R8, R6, !P0 ;  /* 0x0000000608067208 */ /* 0x000fe40004000000 */
[----:B------:R-:W-:-:S05]  /*0670*/  FSEL R7, R9, R7, !P0 ;  /* 0x0000000709077208 */ /* 0x000fca0004000000 */
[----:B------:R-:W-:Y:S01]  /*0680*/  DFMA R12, R18, R12, R18 ;  /* 0x0000000c120c722b */ /* 0x000fe20000000012 */
[----:B0-----:R-:W-:Y:S01]  /*0690*/  ULOP3.LUT UR4, UR4, 0xaaaaaaaa, URZ, 0x3c, !UPT ;  /* 0xaaaaaaaa04047892 */ /* 0x001fe2000f8e3cff */
[----:B------:R-:W-:-:S08]  /*06a0*/  DFMA R2, R2, 131072, R6 ;  /* 0x410000000202782b */ /* 0x000fd00000000006 */
        /* <DEDUP_REMOVED lines=8> */
[----:B------:R-:W-:Y:S01]  /*0730*/  MOV R13, R3 ;  /* 0x00000003000d7202 */ /* 0x000fe20000000f00 */
[----:B------:R-:W-:Y:S01]  /*0740*/  IMAD.MOV.U32 R66, RZ, RZ, -0x1a200000 ;  /* 0xe5e00000ff427424 */ /* 0x000fe200078e00ff */
[----:B------:R-:W-:Y:S01]  /*0750*/  MOV R8, 0x780 ;  /* 0x0000078000087802 */ /* 0x000fe20000000f00 */
[----:B------:R-:W-:-:S07]  /*0760*/  IMAD.MOV.U32 R11, RZ, RZ, 0x41efffff ;  /* 0x41efffffff0b7424 */ /* 0x000fce00078e00ff */
[----:B------:R-:W-:Y:S05]  /*0770*/  CALL.REL.NOINC `($__internal_1_$__cuda_sm20_div_rn_f64_full) ;  /* 0x0000043c00487944 */ /* 0x000fea0003c00000 */
.L_x_15:
[----:B------:R-:W-:Y:S05]  /*0780*/  BSYNC.RECONVERGENT B1 ;  /* 0x0000000000017941 */ /* 0x000fea0003800200 */
.L_x_14:
[----:B------:R-:W0:Y:S01]  /*0790*/  MUFU.RCP64H R7, 4.29496524800000000000e+09 ;  /* 0x41efffff00077908 */ /* 0x000e220000001800 */
[----:B------:R-:W-:Y:S01]  /*07a0*/  IMAD.MOV.U32 R12, RZ, RZ, -0x1a200000 ;  /* 0xe5e00000ff0c7424 */ /* 0x000fe200078e00ff */
[----:B------:R-:W-:Y:S01]  /*07b0*/  UMOV UR5, 0x41efffff ;  /* 0x41efffff00057882 */ /* 0x000fe20000000000 */
[----:B------:R-:W-:Y:S02]  /*07c0*/  IMAD.MOV.U32 R13, RZ, RZ, 0x41efffff ;  /* 0x41efffffff0d7424 */ /* 0x000fe400078e00ff */
[----:B------:R-:W-:-:S03]  /*07d0*/  IMAD.MOV.U32 R6, RZ, RZ, 0x1 ;  /* 0x00000001ff067424 */ /* 0x000fc600078e00ff */
[----:B------:R-:W1:Y:S01]  /*07e0*/  I2F.F64.U32 R20, UR4 ;  /* 0x0000000400147d12 */ /* 0x000e620008201800 */
[----:B------:R-:W-:-:S07]  /*07f0*/  UMOV UR4, 0xe5e00000 ;  /* 0xe5e0000000047882 */ /* 0x000fce0000000000 */
[----:B------:R-:W2:Y:S01]  /*0800*/  FRND.F64.FLOOR R74, R74 ;  /* 0x0000004a004a7313 */ /* 0x000ea20000305800 */
[----:B0-----:R-:W-:-:S08]  /*0810*/  DFMA R8, R6, -R12, 1 ;  /* 0x3ff000000608742b */ /* 0x001fd0000000080c */
[----:B------:R-:W-:Y:S02]  /*0820*/  DFMA R10, R8, R8, R8 ;  /* 0x00000008080a722b */ /* 0x000fe40000000008 */
[----:B-1----:R-:W-:Y:S02]  /*0830*/  DMUL R8, R20, 7.62939453125e-06 ;  /* 0x3ee0000014087828 */ /* 0x002fe40000000000 */
[----:B--2---:R-:W-:-:S04]  /*0840*/  DFMA R2, R74, -R12, R2 ;  /* 0x8000000c4a02722b */ /* 0x004fc80000000002 */
[----:B------:R-:W-:-:S04]  /*0850*/  DFMA R10, R6, R10, R6 ;  /* 0x0000000a060a722b */ /* 0x000fc80000000006 */
[----:B------:R-:W0:Y:S01]  /*0860*/  FRND.F64.FLOOR R8, R8 ;  /* 0x0000000800087313 */ /* 0x000e220000305800 */
[----:B------:R-:W-:-:S03]  /*0870*/  DSETP.GEU.AND P0, PT, R2, RZ, PT ;  /* 0x000000ff0200722a */ /* 0x000fc60003f0e000 */
[----:B------:R-:W-:-:S08]  /*0880*/  DFMA R6, R10, -R12, 1 ;  /* 0x3ff000000a06742b */ /* 0x000fd0000000080c */
[----:B------:R-:W-:Y:S02]  /*0890*/  DFMA R18, R10, R6, R10 ;  /* 0x000000060a12722b */ /* 0x000fe4000000000a */
[----:B------:R-:W-:Y:S02]  /*08a0*/  DADD R6, R2, UR4 ;  /* 0x0000000402067e29 */ /* 0x000fe40008000000 */
[C---:B0-----:R-:W-:Y:S02]  /*08b0*/  DMUL R22, R8.reuse, 12345 ;  /* 0x40c81c8008167828 */ /* 0x041fe40000000000 */
[----:B------:R-:W-:-:S06]  /*08c0*/  DFMA R20, R8, -131072, R20 ;  /* 0xc10000000814782b */ /* 0x000fcc0000000014 */
[----:B------:R-:W-:Y:S01]  /*08d0*/  DMUL R74, R18, R22 ;  /* 0x00000016124a7228 */ /* 0x000fe20000000000 */
[----:B------:R-:W-:Y:S02]  /*08e0*/  FSEL R10, R6, R2, !P0 ;  /* 0x00000002060a7208 */ /* 0x000fe40004000000 */
[----:B------:R-:W-:Y:S02]  /*08f0*/  FSEL R11, R7, R3, !P0 ;  /* 0x00000003070b7208 */ /* 0x000fe40004000000 */
[----:B------:R-:W-:-:S03]  /*0900*/  FSETP.GEU.AND P1, PT, |R23|, 6.5827683646048100446e-37, PT ;  /* 0x036000001700780b */ /* 0x000fc60003f2e200 */
[----:B------:R-:W-:Y:S02]  /*0910*/  DFMA R6, R74, -R12, R22 ;  /* 0x8000000c4a06722b */ /* 0x000fe40000000016 */
[C---:B------:R-:W-:Y:S02]  /*0920*/  DADD R2, R10.reuse, UR4 ;  /* 0x000000040a027e29 */ /* 0x040fe40008000000 */
[----:B------:R-:W-:-:S04]  /*0930*/  DSETP.GEU.AND P0, PT, R10, RZ, PT ;  /* 0x000000ff0a00722a */ /* 0x000fc80003f0e000 */
[----:B------:R-:W-:-:S04]  /*0940*/  DFMA R74, R18, R6, R74 ;  /* 0x00000006124a722b */ /* 0x000fc8000000004a */
[----:B------:R-:W-:Y:S02]  /*0950*/  FSEL R2, R2, R10, !P0 ;  /* 0x0000000a02027208 */ /* 0x000fe40004000000 */
[----:B------:R-:W-:-:S04]  /*0960*/  FSEL R3, R3, R11, !P0 ;  /* 0x0000000b03037208 */ /* 0x000fc80004000000 */
[----:B------:R-:W-:Y:S01]  /*0970*/  FFMA R4, RZ, 29.999998092651367188, R75 ;  /* 0x41efffffff047823 */ /* 0x000fe2000000004b */
[----:B------:R0:W1:Y:S04]  /*0980*/  F2I.U32.F64.TRUNC R2, R2 ;  /* 0x0000000200027311 */ /* 0x000068000030d000 */
[----:B------:R-:W-:-:S13]  /*0990*/  FSETP.GT.AND P0, PT, |R4|, 1.469367938527859385e-39, PT ;  /* 0x001000000400780b */ /* 0x000fda0003f04200 */
[----:B01----:R-:W-:Y:S05]  /*09a0*/  @P0 BRA P1, `(.L_x_16) ;  /* 0x0000000000180947 */ /* 0x003fea0000800000 */
[----:B------:R-:W-:Y:S01]  /*09b0*/  MOV R12, R22 ;  /* 0x00000016000c7202 */ /* 0x000fe20000000f00 */
[----:B------:R-:W-:Y:S01]  /*09c0*/  IMAD.MOV.U32 R13, RZ, RZ, R23 ;  /* 0x000000ffff0d7224 */ /* 0x000fe200078e0017 */
[----:B------:R-:W-:Y:S01]  /*09d0*/  MOV R8, 0xa10 ;  /* 0x00000a1000087802 */ /* 0x000fe20000000f00 */
[----:B------:R-:W-:Y:S02]  /*09e0*/  IMAD.MOV.U32 R66, RZ, RZ, -0x1a200000 ;  /* 0xe5e00000ff427424 */ /* 0x000fe400078e00ff */
[----:B------:R-:W-:-:S07]  /*09f0*/  IMAD.MOV.U32 R11, RZ, RZ, 0x41efffff ;  /* 0x41efffffff0b7424 */ /* 0x000fce00078e00ff */
[----:B------:R-:W-:Y:S05]  /*0a00*/  CALL.REL.NOINC `($__internal_1_$__cuda_sm20_div_rn_f64_full) ;  /* 0x0000043800a47944 */ /* 0x000fea0003c00000 */
.L_x_16:
[----:B------:R-:W0:Y:S01]  /*0a10*/  MUFU.RCP64H R7, 4.29496524800000000000e+09 ;  /* 0x41efffff00077908 */ /* 0x000e220000001800 */
[----:B------:R-:W-:Y:S01]  /*0a20*/  IMAD.MOV.U32 R12, RZ, RZ, -0x1a200000 ;  /* 0xe5e00000ff0c7424 */ /* 0x000fe200078e00ff */
[----:B------:R-:W-:Y:S01]  /*0a30*/  MOV R6, 0x1 ;  /* 0x0000000100067802 */ /* 0x000fe20000000f00 */
[----:B------:R-:W-:Y:S01]  /*0a40*/  IMAD.MOV.U32 R13, RZ, RZ, 0x41efffff ;  /* 0x41efffffff0d7424 */ /* 0x000fe200078e00ff */
[----:B------:R-:W-:Y:S01]  /*0a50*/  DMUL R20, R20, 12345 ;  /* 0x40c81c8014147828 */ /* 0x000fe20000000000 */
[----:B------:R-:W-:Y:S01]  /*0a60*/  UMOV UR4, 0xe5e00000 ;  /* 0xe5e0000000047882 */ /* 0x000fe20000000000 */
[----:B------:R-:W-:-:S08]  /*0a70*/  UMOV UR5, 0x41efffff ;  /* 0x41efffff00057882 */ /* 0x000fd00000000000 */
        /* <DEDUP_REMOVED lines=20> */
[----:B------:R-:W-:Y:S02]  /*0bc0*/  IMAD.MOV.U32 R13, RZ, RZ, R21 ;  /* 0x000000ffff0d7224 */ /* 0x000fe400078e0015 */
[----:B------:R-:W-:Y:S02]  /*0bd0*/  IMAD.MOV.U32 R66, RZ, RZ, -0x1a200000 ;  /* 0xe5e00000ff427424 */ /* 0x000fe400078e00ff */
[----:B------:R-:W-:-:S07]  /*0be0*/  IMAD.MOV.U32 R11, RZ, RZ, 0x41efffff ;  /* 0x41efffffff0b7424 */ /* 0x000fce00078e00ff */
[----:B------:R-:W-:Y:S05]  /*0bf0*/  CALL.REL.NOINC `($__internal_1_$__cuda_sm20_div_rn_f64_full) ;  /* 0x0000043800287944 */ /* 0x000fea0003c00000 */
.L_x_17:
[----:B------:R-:W0:Y:S01]  /*0c00*/  MUFU.RCP64H R13, 4.29496524800000000000e+09 ;  /* 0x41efffff000d7908 */ /* 0x000e220000001800 */
[----:B------:R-:W-:Y:S01]  /*0c10*/  IMAD.MOV.U32 R10, RZ, RZ, -0x1a200000 ;  /* 0xe5e00000ff0a7424 */ /* 0x000fe200078e00ff */
[----:B------:R-:W-:Y:S01]  /*0c20*/  MOV R11, 0x41efffff ;  /* 0x41efffff000b7802 */ /* 0x000fe20000000f00 */
[----:B------:R-:W-:Y:S01]  /*0c30*/  IMAD.MOV.U32 R12, RZ, RZ, 0x1 ;  /* 0x00000001ff0c7424 */ /* 0x000fe200078e00ff */
[----:B------:R-:W-:Y:S01]  /*0c40*/  UMOV UR4, 0xe5e00000 ;  /* 0xe5e0000000047882 */ /* 0x000fe20000000000 */
[----:B------:R-:W-:Y:S01]  /*0c50*/  UMOV UR5, 0x41efffff ;  /* 0x41efffff00057882 */ /* 0x000fe20000000000 */
[----:B------:R-:W-:Y:S02]  /*0c60*/  BSSY.RECONVERGENT B1, `(.L_x_18) ;  /* 0x000001a000017945 */ /* 0x000fe40003800200 */
[----:B------:R-:W1:Y:S01]  /*0c70*/  FRND.F64.FLOOR R74, R74 ;  /* 0x0000004a004a7313 */ /* 0x000e620000305800 */
[-C--:B0-----:R-:W-:Y:S02]  /*0c80*/  DFMA R8, R12, -R10.reuse, 1 ;  /* 0x3ff000000c08742b */ /* 0x081fe4000000080a */
[----:B-1----:R-:W-:-:S06]  /*0c90*/  DFMA R6, R74, -R10, R20 ;  /* 0x8000000a4a06722b */ /* 0x002fcc0000000014 */
[----:B------:R-:W-:Y:S02]  /*0ca0*/  DFMA R24, R8, R8, R8 ;  /* 0x000000080818722b */ /* 0x000fe40000000008 */
[----:B------:R-:W-:-:S06]  /*0cb0*/  DADD R8, R6, UR4 ;  /* 0x0000000406087e29 */ /* 0x000fcc0008000000 */
[----:B------:R-:W-:Y:S02]  /*0cc0*/  DFMA R24, R12, R24, R12 ;  /* 0x000000180c18722b */ /* 0x000fe4000000000c */
[----:B------:R-:W-:-:S06]  /*0cd0*/  DSETP.GEU.AND P0, PT, R6, RZ, PT ;  /* 0x000000ff0600722a */ /* 0x000fcc0003f0e000 */
[----:B------:R-:W-:Y:S01]  /*0ce0*/  DFMA R12, R24, -R10, 1 ;  /* 0x3ff00000180c742b */ /* 0x000fe2000000080a */
[----:B------:R-:W-:Y:S02]  /*0cf0*/  FSEL R6, R8, R6, !P0 ;  /* 0x0000000608067208 */ /* 0x000fe40004000000 */
[----:B------:R-:W-:-:S05]  /*0d00*/  FSEL R7, R9, R7, !P0 ;  /* 0x0000000709077208 */ /* 0x000fca0004000000 */
[----:B------:R-:W-:Y:S02]  /*0d10*/  DFMA R12, R24, R12, R24 ;  /* 0x0000000c180c722b */ /* 0x000fe40000000018 */
        /* <DEDUP_REMOVED lines=14> */
.L_x_19:
[----:B------:R-:W-:Y:S05]  /*0e00*/  BSYNC.RECONVERGENT B1 ;  /* 0x0000000000017941 */ /* 0x000fea0003800200 */
.L_x_18:
[----:B------:R-:W0:Y:S01]  /*0e10*/  MUFU.RCP64H R9, 4.29494272000000000000e+09 ;  /* 0x41effff400097908 */ /* 0x000e220000001800 */
[----:B------:R-:W-:Y:S01]  /*0e20*/  MOV R24, 0xd7600000 ;  /* 0xd760000000187802 */ /* 0x000fe20000000f00 */
[----:B------:R-:W-:Y:S01]  /*0e30*/  IMAD.MOV.U32 R25, RZ, RZ, 0x41effff4 ;  /* 0x41effff4ff197424 */ /* 0x000fe200078e00ff */
[----:B------:R-:W-:Y:S01]  /*0e40*/  UMOV UR4, 0xe5e00000 ;  /* 0xe5e0000000047882 */ /* 0x000fe20000000000 */
[----:B------:R-:W-:Y:S01]  /*0e50*/  IMAD.MOV.U32 R8, RZ, RZ, 0x1 ;  /* 0x00000001ff087424 */ /* 0x000fe200078e00ff */
[----:B------:R-:W-:Y:S01]  /*0e60*/  UMOV UR5, 0x41efffff ;  /* 0x41efffff00057882 */ /* 0x000fe20000000000 */
[----:B------:R-:W-:Y:S02]  /*0e70*/  FSETP.GEU.AND P1, PT, |R23|, 6.5827683646048100446e-37, PT ;  /* 0x036000001700780b */ /* 0x000fe40003f2e200 */
[----:B------:R-:W1:Y:S02]  /*0e80*/  FRND.F64.FLOOR R74, R74 ;  /* 0x0000004a004a7313 */ /* 0x000e640000305800 */
[----:B0-----:R-:W-:-:S02]  /*0e90*/  DFMA R6, R8, -R24, 1 ;  /* 0x3ff000000806742b */ /* 0x001fc40000000818 */
[----:B-1----:R-:W-:-:S06]  /*0ea0*/  DFMA R18, R74, -UR4, R18 ;  /* 0x800000044a127c2b */ /* 0x002fcc0008000012 */
        /* <DEDUP_REMOVED lines=8> */
[C---:B------:R-:W-:Y:S02]  /*0f30*/  DADD R6, R12.reuse, UR4 ;  /* 0x000000040c067e29 */ /* 0x040fe40008000000 */
[----:B------:R-:W-:-:S04]  /*0f40*/  DSETP.GEU.AND P0, PT, R12, RZ, PT ;  /* 0x000000ff0c00722a */ /* 0x000fc80003f0e000 */
[----:B------:R-:W-:-:S04]  /*0f50*/  DMUL R74, R22, R8 ;  /* 0x00000008164a7228 */ /* 0x000fc80000000000 */
[----:B------:R-:W-:Y:S02]  /*0f60*/  FSEL R10, R6, R12, !P0 ;  /* 0x0000000c060a7208 */ /* 0x000fe40004000000 */
[----:B------:R-:W-:Y:S02]  /*0f70*/  FSEL R11, R7, R13, !P0 ;  /* 0x0000000d070b7208 */ /* 0x000fe40004000000 */
[----:B------:R-:W-:Y:S02]  /*0f80*/  DFMA R6, R74, -R24, R22 ;  /* 0x800000184a06722b */ /* 0x000fe40000000016 */
[----:B------:R-:W0:Y:S06]  /*0f90*/  F2I.U32.F64.TRUNC R3, R10 ;  /* 0x0000000a00037311 */ /* 0x000e2c000030d000 */
[----:B------:R-:W-:Y:S01]  /*0fa0*/  DFMA R74, R8, R6, R74 ;  /* 0x00000006084a722b */ /* 0x000fe2000000004a */
[----:B0-----:R0:W-:Y:S09]  /*0fb0*/  STG.E.64 desc[UR6][R64.64], R2 ;  /* 0x0000000240007986 */ /* 0x0011f2000c101b06 */
[----:B------:R-:W-:-:S05]  /*0fc0*/  FFMA R4, RZ, 29.99997711181640625, R75 ;  /* 0x41effff4ff047823 */ /* 0x000fca000000004b */
[----:B------:R-:W-:-:S13]  /*0fd0*/  FSETP.GT.AND P0, PT, |R4|, 1.469367938527859385e-39, PT ;  /* 0x001000000400780b */ /* 0x000fda0003f04200 */
[----:B0-----:R-:W-:Y:S05]  /*0fe0*/  @P0 BRA P1, `(.L_x_20) ;  /* 0x0000000000180947 */ /* 0x001fea0000800000 */
[----:B------:R-:W-:Y:S01]  /*0ff0*/  IMAD.MOV.U32 R12, RZ, RZ, R22 ;  /* 0x000000ffff0c7224 */ /* 0x000fe200078e0016 */
[----:B------:R-:W-:Y:S01]  /*1000*/  MOV R11, 0x41effff4 ;  /* 0x41effff4000b7802 */ /* 0x000fe20000000f00 */
[----:B------:R-:W-:Y:S01]  /*1010*/  IMAD.MOV.U32 R13, RZ, RZ, R23 ;  /* 0x000000ffff0d7224 */ /* 0x000fe200078e0017 */
[----:B------:R-:W-:Y:S01]  /*1020*/  MOV R8, 0x1050 ;  /* 0x0000105000087802 */ /* 0x000fe20000000f00 */
[----:B------:R-:W-:-:S07]  /*1030*/  IMAD.MOV.U32 R66, RZ, RZ, -0x28a00000 ;  /* 0xd7600000ff427424 */ /* 0x000fce00078e00ff */
[----:B------:R-:W-:Y:S05]  /*1040*/  CALL.REL.NOINC `($__internal_1_$__cuda_sm20_div_rn_f64_full) ;  /* 0x0000043400147944 */ /* 0x000fea0003c00000 */
.L_x_20:
[----:B------:R-:W0:Y:S01]  /*1050*/  MUFU.RCP64H R7, 4.29494272000000000000e+09 ;  /* 0x41effff400077908 */ /* 0x000e220000001800 */
[----:B------:R-:W-:Y:S01]  /*1060*/  IMAD.MOV.U32 R12, RZ, RZ, -0x28a00000 ;  /* 0xd7600000ff0c7424 */ /* 0x000fe200078e00ff */
[----:B------:R-:W-:Y:S01]  /*1070*/  FSETP.GEU.AND P2, PT, |R21|, 6.5827683646048100446e-37, PT ;  /* 0x036000001500780b */ /* 0x000fe20003f4e200 */
[----:B------:R-:W-:Y:S01]  /*1080*/  IMAD.MOV.U32 R13, RZ, RZ, 0x41effff4 ;  /* 0x41effff4ff0d7424 */ /* 0x000fe200078e00ff */
[----:B------:R-:W-:Y:S01]  /*1090*/  UMOV UR4, 0xd7600000 ;  /* 0xd760000000047882 */ /* 0x000fe20000000000 */
[----:B------:R-:W-:Y:S01]  /*10a0*/  IMAD.MOV.U32 R6, RZ, RZ, 0x1 ;  /* 0x00000001ff067424 */ /* 0x000fe200078e00ff */
[----:B------:R-:W-:-:S05]  /*10b0*/  UMOV UR5, 0x41effff4 ;  /* 0x41effff400057882 */ /* 0x000fca0000000000 */
        /* <DEDUP_REMOVED lines=12> */
[----:B------:R-:W-:Y:S02]  /*1180*/  FFMA R4, RZ, 29.99997711181640625, R75 ;  /* 0x41effff4ff047823 */ /* 0x000fe4000000004b */
        /* <DEDUP_REMOVED lines=10> */
.L_x_21:
[----:B------:R-:W0:Y:S01]  /*1230*/  MUFU.RCP64H R11, 4.29494272000000000000e+09 ;  /* 0x41effff4000b7908 */ /* 0x000e220000001800 */
        /* <DEDUP_REMOVED lines=22> */
[----:B------:R-:W-:-:S05]  /*13a0*/  FFMA R4, RZ, 29.99997711181640625, R75 ;  /* 0x41effff4ff047823 */ /* 0x000fca000000004b */
        /* <DEDUP_REMOVED lines=8> */
.L_x_23:
[----:B------:R-:W-:Y:S05]  /*1430*/  BSYNC.RECONVERGENT B1 ;  /* 0x0000000000017941 */ /* 0x000fea0003800200 */
.L_x_22:
[----:B------:R-:W0:Y:S01]  /*1440*/  MUFU.RCP64H R9, 4.29494272000000000000e+09 ;  /* 0x41effff400097908 */ /* 0x000e220000001800 */
[----:B------:R-:W-:Y:S01]  /*1450*/  IMAD.MOV.U32 R10, RZ, RZ, -0x28a00000 ;  /* 0xd7600000ff0a7424 */ /* 0x000fe200078e00ff */
[----:B------:R-:W-:Y:S01]  /*1460*/  UMOV UR4, 0xd7600000 ;  /* 0xd760000000047882 */ /* 0x000fe20000000000 */
[----:B------:R-:W-:Y:S01]  /*1470*/  IMAD.MOV.U32 R11, RZ, RZ, 0x41effff4 ;  /* 0x41effff4ff0b7424 */ /* 0x000fe200078e00ff */
[----:B------:R-:W-:Y:S01]  /*1480*/  UMOV UR5, 0x41effff4 ;  /* 0x41effff400057882 */ /* 0x000fe20000000000 */
[----:B------:R-:W-:Y:S01]  /*1490*/  IMAD.MOV.U32 R8, RZ, RZ, 0x1 ;  /* 0x00000001ff087424 */ /* 0x000fe200078e00ff */
[----:B------:R-:W-:Y:S02]  /*14a0*/  MOV R60, R2 ;  /* 0x00000002003c7202 */ /* 0x000fe40000000f00 */
[----:B------:R-:W1:Y:S01]  /*14b0*/  FRND.F64.FLOOR R74, R74 ;  /* 0x0000004a004a7313 */ /* 0x000e620000305800 */
[----:B------:R-:W-:Y:S02]  /*14c0*/  FSETP.GEU.AND P1, PT, |R17|, 6.5827683646048100446e-37, PT ;  /* 0x036000001100780b */ /* 0x000fe40003f2e200 */
[----:B0-----:R-:W-:-:S02]  /*14d0*/  DFMA R6, R8, -R10, 1 ;  /* 0x3ff000000806742b */ /* 0x001fc4000000080a */
[----:B-1----:R-:W-:-:S06]  /*14e0*/  DFMA R18, R74, -R10, R18 ;  /* 0x8000000a4a12722b */ /* 0x002fcc0000000012 */
[----:B------:R-:W-:Y:S02]  /*14f0*/  DFMA R12, R6, R6, R6 ;  /* 0x00000006060c722b */ /* 0x000fe40000000006 */
[----:B------:R-:W-:-:S06]  /*1500*/  DADD R6, R18, UR4 ;  /* 0x0000000412067e29 */ /* 0x000fcc0008000000 */
[----:B------:R-:W-:Y:S02]  /*1510*/  DFMA R12, R8, R12, R8 ;  /* 0x0000000c080c722b */ /* 0x000fe40000000008 */
[----:B------:R-:W-:-:S06]  /*1520*/  DSETP.GEU.AND P0, PT, R18, RZ, PT ;  /* 0x000000ff1200722a */ /* 0x000fcc0003f0e000 */
[----:B------:R-:W-:Y:S02]  /*1530*/  FSEL R8, R6, R18, !P0 ;  /* 0x0000001206087208 */ /* 0x000fe40004000000 */
[----:B------:R-:W-:Y:S01]  /*1540*/  FSEL R9, R7, R19, !P0 ;  /* 0x0000001307097208 */ /* 0x000fe20004000000 */
[----:B------:R-:W-:-:S05]  /*1550*/  DFMA R18, R12, -R10, 1 ;  /* 0x3ff000000c12742b */ /* 0x000fca000000080a */
[C---:B------:R-:W-:Y:S02]  /*1560*/  DADD R6, R8.reuse, UR4 ;  /* 0x0000000408067e29 */ /* 0x040fe40008000000 */
[----:B------:R-:W-:Y:S02]  /*1570*/  DSETP.GEU.AND P0, PT, R8, RZ, PT ;  /* 0x000000ff0800722a */ /* 0x000fe40003f0e000 */
[----:B------:R-:W-:-:S06]  /*1580*/  DFMA R18, R12, R18, R12 ;  /* 0x000000120c12722b */ /* 0x000fcc000000000c */
[----:B------:R-:W-:Y:S02]  /*1590*/  FSEL R8, R6, R8, !P0 ;  /* 0x0000000806087208 */ /* 0x000fe40004000000 */
[----:B------:R-:W-:Y:S01]  /*15a0*/  DMUL R74, R16, R18 ;  /* 0x00000012104a7228 */ /* 0x000fe20000000000 */
[----:B------:R-:W-:-:S04]  /*15b0*/  FSEL R9, R7, R9, !P0 ;  /* 0x0000000907097208 */ /* 0x000fc80004000000 */
[----:B------:R-:W0:Y:S03]  /*15c0*/  F2I.U32.F64.TRUNC R61, R8 ;  /* 0x00000008003d7311 */ /* 0x000e26000030d000 */
[----:B------:R-:W-:-:S08]  /*15d0*/  DFMA R6, R74, -R10, R16 ;  /* 0x8000000a4a06722b */ /* 0x000fd00000000010 */
[----:B------:R-:W-:Y:S01]  /*15e0*/  DFMA R74, R18, R6, R74 ;  /* 0x00000006124a722b */ /* 0x000fe2000000004a */
[----:B0-----:R0:W-:Y:S09]  /*15f0*/  STG.E.64 desc[UR6][R64.64+0x8], R60 ;  /* 0x0000083c40007986 */ /* 0x0011f2000c101b06 */
[----:B------:R-:W-:-:S05]  /*1600*/  FFMA R4, RZ, 29.99997711181640625, R75 ;  /* 0x41effff4ff047823 */ /* 0x000fca000000004b */
[----:B------:R-:W-:-:S13]  /*1610*/  FSETP.GT.AND P0, PT, |R4|, 1.469367938527859385e-39, PT ;  /* 0x001000000400780b */ /* 0x000fda0003f04200 */
[----:B0-----:R-:W-:Y:S05]  /*1620*/  @P0 BRA P1, `(.L_x_24) ;  /* 0x0000000000180947 */ /* 0x001fea0000800000 */
[----:B------:R-:W-:Y:S01]  /*1630*/  IMAD.MOV.U32 R12, RZ, RZ, R16 ;  /* 0x000000ffff0c7224 */ /* 0x000fe200078e0010 */
[----:B------:R-:W-:Y:S01]  /*1640*/  MOV R8, 0x1690 ;  /* 0x0000169000087802 */ /* 0x000fe20000000f00 */
[----:B------:R-:W-:Y:S02]  /*1650*/  IMAD.MOV.U32 R13, RZ, RZ, R17 ;  /* 0x000000ffff0d7224 */ /* 0x000fe400078e0011 */
[----:B------:R-:W-:Y:S02]  /*1660*/  IMAD.MOV.U32 R66, RZ, RZ, -0x28a00000 ;  /* 0xd7600000ff427424 */ /* 0x000fe400078e00ff */
[----:B------:R-:W-:-:S07]  /*1670*/  IMAD.MOV.U32 R11, RZ, RZ, 0x41effff4 ;  /* 0x41effff4ff0b7424 */ /* 0x000fce00078e00ff */
[----:B------:R-:W-:Y:S05]  /*1680*/  CALL.REL.NOINC `($__internal_1_$__cuda_sm20_div_rn_f64_full) ;  /* 0x0000042c00847944 */ /* 0x000fea0003c00000 */
.L_x_24:
[----:B------:R-:W0:Y:S01]  /*1690*/  MUFU.RCP64H R7, 4.29494272000000000000e+09 ;  /* 0x41effff400077908 */ /* 0x000e220000001800 */
[----:B------:R-:W-:Y:S01]  /*16a0*/  IMAD.MOV.U32 R12, RZ, RZ, -0x28a00000 ;  /* 0xd7600000ff0c7424 */ /* 0x000fe200078e00ff */
[----:B------:R-:W-:Y:S01]  /*16b0*/  MOV R13, 0x41effff4 ;  /* 0x41effff4000d7802 */ /* 0x000fe20000000f00 */
[----:B------:R-:W-:Y:S01]  /*16c0*/  IMAD.MOV.U32 R6, RZ, RZ, 0x1 ;  /* 0x00000001ff067424 */ /* 0x000fe200078e00ff */
[----:B------:R-:W-:Y:S01]  /*16d0*/  FSETP.GEU.AND P2, PT, |R15|, 6.5827683646048100446e-37, PT ;  /* 0x036000000f00780b */ /* 0x000fe20003f4e200 */
[----:B------:R-:W-:Y:S01]  /*16e0*/  UMOV UR4, 0xd7600000 ;  /* 0xd760000000047882 */ /* 0x000fe20000000000 */
[----:B------:R-:W-:-:S03]  /*16f0*/  UMOV UR5, 0x41effff4 ;  /* 0x41effff400057882 */ /* 0x000fc60000000000 */
        /* <DEDUP_REMOVED lines=23> */
.L_x_25:
[----:B------:R-:W0:Y:S01]  /*1870*/  MUFU.RCP64H R11, 4.29494272000000000000e+09 ;  /* 0x41effff4000b7908 */ /* 0x000e220000001800 */
[----:B------:R-:W-:Y:S01]  /*1880*/  MOV R8, 0xd7600000 ;  /* 0xd760000000087802 */ /* 0x000fe20000000f00 */
[----:B------:R-:W-:Y:S01]  /*1890*/  IMAD.MOV.U32 R9, RZ, RZ, 0x41effff4 ;  /* 0x41effff4ff097424 */ /* 0x000fe200078e00ff */
[----:B------:R-:W-:Y:S01]  /*18a0*/  UMOV UR4, 0xd7600000 ;  /* 0xd760000000047882 */ /* 0x000fe20000000000 */
[----:B------:R-:W-:Y:S01]  /*18b0*/  IMAD.MOV.U32 R10, RZ, RZ, 0x1 ;  /* 0x00000001ff0a7424 */ /* 0x000fe200078e00ff */
[----:B------:R-:W-:Y:S01]  /*18c0*/  UMOV UR5, 0x41effff4 ;  /* 0x41effff400057882 */ /* 0x000fe20000000000 */
[----:B------:R-:W-:Y:S02]  /*18d0*/  BSSY.RECONVERGENT B1, `(.L_x_26) ;  /* 0x000001a000017945 */ /* 0x000fe40003800200 */
[----:B------:R-:W1:Y:S02]  /*18e0*/  FRND.F64.FLOOR R74, R74 ;  /* 0x0000004a004a7313 */ /* 0x000e640000305800 */
        /* <DEDUP_REMOVED lines=24> */
.L_x_27:
[----:B------:R-:W-:Y:S05]  /*1a70*/  BSYNC.RECONVERGENT B1 ;  /* 0x0000000000017941 */ /* 0x000fea0003800200 */
.L_x_26:
[----:B------:R-:W0:Y:S01]  /*1a80*/  FRND.F64.FLOOR R74, R74 ;  /* 0x0000004a004a7313 */ /* 0x000e220000305800 */
[----:B------:R-:W-:Y:S01]  /*1a90*/  UMOV UR4, 0xd7600000 ;  /* 0xd760000000047882 */ /* 0x000fe20000000000 */
[----:B------:R-:W-:-:S06]  /*1aa0*/  UMOV UR5, 0x41effff4 ;  /* 0x41effff400057882 */ /* 0x000fcc0000000000 */
[----:B------:R-:W-:Y:S01]  /*1ab0*/  I2F.F64.U32 R20, R2 ;  /* 0x0000000200147312 */ /* 0x000fe20000201800 */
[----:B0-----:R-:W-:-:S07]  /*1ac0*/  DFMA R16, R74, -UR4, R16 ;  /* 0x800000044a107c2b */ /* 0x001fce0008000010 */
[----:B------:R-:W-:Y:S01]  /*1ad0*/  I2F.F64.U32 R22, R3 ;  /* 0x0000000300167312 */ /* 0x000fe20000201800 */
[C---:B------:R-:W-:Y:S02]  /*1ae0*/  DADD R6, R16.reuse, UR4 ;  /* 0x0000000410067e29 */ /* 0x040fe40008000000 */
[----:B------:R-:W-:-:S08]  /*1af0*/  DSETP.GEU.AND P0, PT, R16, RZ, PT ;  /* 0x000000ff1000722a */ /* 0x000fd00003f0e000 */
[----:B------:R-:W-:Y:S02]  /*1b00*/  FSEL R8, R6, R16, !P0 ;  /* 0x0000001006087208 */ /* 0x000fe40004000000 */
[----:B------:R-:W-:-:S06]  /*1b10*/  FSEL R9, R7, R17, !P0 ;  /* 0x0000001107097208 */ /* 0x000fcc0004000000 */
[C---:B------:R-:W-:Y:S02]  /*1b20*/  DADD R6, R8.reuse, UR4 ;  /* 0x0000000408067e29 */ /* 0x040fe40008000000 */
[----:B------:R-:W-:-:S08]  /*1b30*/  DSETP.GEU.AND P0, PT, R8, RZ, PT ;  /* 0x000000ff0800722a */ /* 0x000fd00003f0e000 */
[----:B------:R-:W-:Y:S02]  /*1b40*/  FSEL R6, R6, R8, !P0 ;  /* 0x0000000806067208 */ /* 0x000fe40004000000 */
[----:B------:R-:W-:Y:S01]  /*1b50*/  FSEL R7, R7, R9, !P0 ;  /* 0x0000000907077208 */ /* 0x000fe20004000000 */
[----:B------:R-:W-:Y:S02]  /*1b60*/  IMAD.MOV.U32 R9, RZ, RZ, R61 ;  /* 0x000000ffff097224 */ /* 0x000fe400078e003d */
[----:B------:R-:W-:Y:S08]  /*1b70*/  I2F.F64.U32 R60, R61 ;  /* 0x0000003d003c7312 */ /* 0x000ff00000201800 */
[----:B------:R-:W0:Y:S02]  /*1b80*/  F2I.U32.F64.TRUNC R8, R6 ;  /* 0x0000000600087311 */ /* 0x000e24000030d000 */
[----:B0-----:R1:W-:Y:S06]  /*1b90*/  STG.E.64 desc[UR6][R64.64+0x10], R8 ;  /* 0x0000100840007986 */ /* 0x0013ec000c101b06 */
[----:B------:R1:W2:Y:S02]  /*1ba0*/  I2F.F64.U32 R62, R8 ;  /* 0x00000008003e7312 */ /* 0x0002a40000201800 */
.L_x_11:
[----:B------:R-:W-:Y:S01]  /*1bb0*/  ISETP.NE.AND P0, PT, R5, RZ, PT ;  /* 0x000000ff0500720c */ /* 0x000fe20003f05270 */
[----:B------:R-:W-:Y:S01]  /*1bc0*/  BSSY.RECONVERGENT B3, `(.L_x_28) ;  /* 0x0000c80000037945 */ /* 0x000fe20003800200 */
[----:B------:R-:W-:Y:S01]  /*1bd0*/  CS2R R34, SRZ ;  /* 0x0000000000227805 */ /* 0x000fe2000001ff00 */
[----:B------:R-:W-:Y:S01]  /*1be0*/  IMAD.MOV.U32 R36, RZ, RZ, 0x0 ;  /* 0x00000000ff247424 */ /* 0x000fe200078e00ff */
[----:B------:R-:W-:Y:S01]  /*1bf0*/  CS2R R32, SRZ ;  /* 0x0000000000207805 */ /* 0x000fe2000001ff00 */
[----:B------:R-:W-:Y:S01]  /*1c00*/  IMAD.MOV.U32 R37, RZ, RZ, 0x3ff00000 ;  /* 0x3ff00000ff257424 */ /* 0x000fe200078e00ff */
[----:B------:R-:W-:Y:S01]  /*1c10*/  CS2R R30, SRZ ;  /* 0x00000000001e7805 */ /* 0x000fe2000001ff00 */
[----:B------:R-:W-:Y:S01]  /*1c20*/  IMAD.MOV.U32 R28, RZ, RZ, 0x0 ;  /* 0x00000000ff1c7424 */ /* 0x000fe200078e00ff */
[----:B------:R-:W-:Y:S01]  /*1c30*/  CS2R R26, SRZ ;  /* 0x00000000001a7805 */ /* 0x000fe2000001ff00 */
[----:B------:R-:W-:Y:S01]  /*1c40*/  IMAD.MOV.U32 R29, RZ, RZ, 0x3ff00000 ;  /* 0x3ff00000ff1d7424 */ /* 0x000fe200078e00ff */
[----:B------:R-:W-:-:S02]  /*1c50*/  CS2R R24, SRZ ;  /* 0x0000000000187805 */ /* 0x000fc4000001ff00 */
[----:B------:R-:W-:Y:S02]  /*1c60*/  CS2R R18, SRZ ;  /* 0x0000000000127805 */ /* 0x000fe4000001ff00 */
[----:B-1----:R-:W-:Y:S01]  /*1c70*/  MOV R8, 0x0 ;  /* 0x0000000000087802 */ /* 0x002fe20000000f00 */
[----:B------:R-:W-:Y:S01]  /*1c80*/  IMAD.MOV.U32 R9, RZ, RZ, 0x3ff00000 ;  /* 0x3ff00000ff097424 */ /* 0x000fe200078e00ff */
[----:B------:R-:W-:Y:S06]  /*1c90*/  @!P0 BRA `(.L_x_29) ;  /* 0x000000c400c88947 */ /* 0x000fec0003800000 */
[----:B------:R-:W-:Y:S01]  /*1ca0*/  BSSY.RECONVERGENT B2, `(.L_x_30) ;  /* 0x0000c68000027945 */ /* 0x000fe20003800200 */
[----:B------:R-:W-:Y:S01]  /*1cb0*/  IMAD.MOV.U32 R2, RZ, RZ, RZ ;  /* 0x000000ffff027224 */ /* 0x000fe200078e00ff */
[----:B------:R-:W-:Y:S01]  /*1cc0*/  MOV R14, 0x1 ;  /* 0x00000001000e7802 */ /* 0x000fe20000000f00 */
[----:B0-----:R-:W-:Y:S01]  /*1cd0*/  IMAD.MOV.U32 R3, RZ, RZ, 0x1 ;  /* 0x00000001ff037424 */ /* 0x001fe200078e00ff */
[----:B------:R-:W-:Y:S01]  /*1ce0*/  CS2R R16, SRZ ;  /* 0x0000000000107805 */ /* 0x000fe2000001ff00 */
[----:B------:R-:W-:Y:S02]  /*1cf0*/  IMAD.MOV.U32 R4, RZ, RZ, RZ ;  /* 0x000000ffff047224 */ /* 0x000fe400078e00ff */
[----:B------:R-:W-:Y:S02]  /*1d00*/  IMAD.MOV.U32 R6, RZ, RZ, RZ ;  /* 0x000000ffff067224 */ /* 0x000fe400078e00ff */
[----:B------:R-:W-:Y:S02]  /*1d10*/  IMAD.MOV.U32 R15, RZ, RZ, RZ ;  /* 0x000000ffff0f7224 */ /* 0x000fe400078e00ff */
[----:B------:R-:W-:-:S02]  /*1d20*/  IMAD.MOV.U32 R7, RZ, RZ, 0x1 ;  /* 0x00000001ff077424 */ /* 0x000fc400078e00ff */
[----:B------:R-:W-:-:S07]  /*1d30*/  IMAD.MOV.U32 R18, RZ, RZ, RZ ;  /* 0x000000ffff127224 */ /* 0x000fce00078e00ff */
.L_x_213:
[----:B-1----:R-:W-:Y:S01]  /*1d40*/  LOP3.LUT R8, R5, 0x1, RZ, 0xc0, !PT ;  /* 0x0000000105087812 */ /* 0x002fe200078ec0ff */
[----:B------:R-:W-:Y:S03]  /*1d50*/  BSSY.RECONVERGENT B1, `(.L_x_31) ;  /* 0x0000c56000017945 */ /* 0x000fe60003800200 */
[----:B------:R-:W-:-:S04]  /*1d60*/  ISETP.NE.U32.AND P0, PT, R8, 0x1, PT ;  /* 0x000000010800780c */ /* 0x000fc80003f05070 */
[----:B------:R-:W-:-:S13]  /*1d70*/  ISETP.NE.U32.AND.EX P0, PT, RZ, RZ, PT, P0 ;  /* 0x000000ffff00720c */ /* 0x000fda0003f05100 */
[----:B0-----:R-:W-:Y:S05]  /*1d80*/  @P0 BRA `(.L_x_32) ;  /* 0x000000c400480947 */ /* 0x001fea0003800000 */
[----:B------:R-:W0:Y:S02]  /*1d90*/  LDC.64 R26, c[0x4][0x20] ;  /* 0x01000800ff1a7b82 */ /* 0x000e240000000a00 */
[----:B0-----:R-:W-:-:S05]  /*1da0*/  IMAD.WIDE.U32 R26, R18, 0x24, R26 ;  /* 0x00000024121a7825 */ /* 0x001fca00078e001a */
[----:B------:R-:W3:Y:S04]  /*1db0*/  LDG.E R42, desc[UR6][R26.64] ;  /* 0x000000061a2a7981 */ /* 0x000ee8000c1e1900 */
[----:B------:R-:W4:Y:S04]  /*1dc0*/  LDG.E R46, desc[UR6][R26.64+0x4] ;  /* 0x000004061a2e7981 */ /* 0x000f28000c1e1900 */
[----:B------:R-:W5:Y:S01]  /*1dd0*/  LDG.E R38, desc[UR6][R26.64+0x8] ;  /* 0x000008061a267981 */ /* 0x000f62000c1e1900 */
[----:B------:R-:W0:Y:S01]  /*1de0*/  MUFU.RCP64H R11, 4.29496524800000000000e+09 ;  /* 0x41efffff000b7908 */ /* 0x000e220000001800 */
[----:B------:R-:W-:-:S02]  /*1df0*/  HFMA2 R10, -RZ, RZ, 0, 5.9604644775390625e-08 ;  /* 0x00000001ff0a7431 */ /* 0x000fc400000001ff */
[----:B------:R-:W-:Y:S01]  /*1e00*/  IMAD.MOV.U32 R12, RZ, RZ, -0x1a200000 ;  /* 0xe5e00000ff0c7424 */ /* 0x000fe200078e00ff */
[----:B------:R-:W-:Y:S01]  /*1e10*/  UMOV UR4, 0x0 ;  /* 0x0000000000047882 */ /* 0x000fe20000000000 */
[----:B------:R-:W-:Y:S01]  /*1e20*/  IMAD.MOV.U32 R13, RZ, RZ, 0x41efffff ;  /* 0x41efffffff0d7424 */ /* 0x000fe200078e00ff */
[----:B------:R-:W-:Y:S01]  /*1e30*/  UMOV UR5, 0x3ff00000 ;  /* 0x3ff0000000057882 */ /* 0x000fe20000000000 */
[----:B------:R-:W-:Y:S01]  /*1e40*/  BSSY.RECONVERGENT B4, `(.L_x_33) ;  /* 0x0000021000047945 */ /* 0x000fe20003800200 */
[----:B------:R-:W-:Y:S03]  /*1e50*/  I2F.F64.U32 R24, R7 ;  /* 0x0000000700187312 */ /* 0x000fe60000201800 */
[----:B0-----:R-:W-:-:S08]  /*1e60*/  DFMA R8, R10, -R12, UR4 ;  /* 0x000000040a087e2b */ /* 0x001fd0000800080c */
[----:B------:R-:W-:-:S08]  /*1e70*/  DFMA R8, R8, R8, R8 ;  /* 0x000000080808722b */ /* 0x000fd00000000008 */
[----:B------:R-:W-:-:S08]  /*1e80*/  DFMA R8, R10, R8, R10 ;  /* 0x000000080a08722b */ /* 0x000fd0000000000a */
[----:B------:R-:W-:-:S08]  /*1e90*/  DFMA R10, R8, -R12, 1 ;  /* 0x3ff00000080a742b */ /* 0x000fd0000000080c */
[----:B------:R-:W-:Y:S01]  /*1ea0*/  DFMA R10, R8, R10, R8 ;  /* 0x0000000a080a722b */ /* 0x000fe20000000008 */
[----:B---3--:R-:W0:Y:S08]  /*1eb0*/  I2F.F64.U32 R42, R42 ;  /* 0x0000002a002a7312 */ /* 0x008e300000201800 */
[----:B----4-:R-:W1:Y:S01]  /*1ec0*/  I2F.F64.U32 R46, R46 ;  /* 0x0000002e002e7312 */ /* 0x010e620000201800 */
[----:B0-----:R-:W-:-:S07]  /*1ed0*/  DMUL R40, R42, 7.62939453125e-06 ;  /* 0x3ee000002a287828 */ /* 0x001fce0000000000 */
[----:B-----5:R-:W0:Y:S01]  /*1ee0*/  I2F.F64.U32 R38, R38 ;  /* 0x0000002600267312 */ /* 0x020e220000201800 */
[----:B-1----:R-:W-:-:S07]  /*1ef0*/  DMUL R48, R46, 7.62939453125e-06 ;  /* 0x3ee000002e307828 */ /* 0x002fce0000000000 */
[----:B------:R-:W1:Y:S01]  /*1f00*/  FRND.F64.FLOOR R40, R40 ;  /* 0x0000002800287313 */ /* 0x000e620000305800 */
[----:B0-----:R-:W-:-:S07]  /*1f10*/  DMUL R44, R38, 7.62939453125e-06 ;  /* 0x3ee00000262c7828 */ /* 0x001fce0000000000 */
[----:B------:R-:W0:Y:S01]  /*1f20*/  FRND.F64.FLOOR R48, R48 ;  /* 0x0000003000307313 */ /* 0x000e220000305800 */
[----:B-1----:R-:W-:-:S07]  /*1f30*/  DMUL R30, R40, R24 ;  /* 0x00000018281e7228 */ /* 0x002fce0000000000 */
[----:B------:R-:W1:Y:S01]  /*1f40*/  FRND.F64.FLOOR R44, R44 ;  /* 0x0000002c002c7313 */ /* 0x000e620000305800 */
[----:B------:R-:W-:Y:S02]  /*1f50*/  DFMA R42, R40, -131072, R42 ;  /* 0xc1000000282a782b */ /* 0x000fe4000000002a */
[----:B------:R-:W-:Y:S01]  /*1f60*/  DMUL R74, R30, R10 ;  /* 0x0000000a1e4a7228 */ /* 0x000fe20000000000 */
[----:B------:R-:W-:Y:S01]  /*1f70*/  FSETP.GEU.AND P1, PT, |R31|, 6.5827683646048100446e-37, PT ;  /* 0x036000001f00780b */ /* 0x000fe20003f2e200 */
[----:B0-----:R-:W-:-:S06]  /*1f80*/  DFMA R46, R48, -131072, R46 ;  /* 0xc1000000302e782b */ /* 0x001fcc000000002e */
[----:B------:R-:W-:Y:S02]  /*1f90*/  DFMA R8, R74, -R12, R30 ;  /* 0x8000000c4a08722b */ /* 0x000fe4000000001e */
[----:B-1----:R-:W-:-:S06]  /*1fa0*/  DFMA R38, R44, -131072, R38 ;  /* 0xc10000002c26782b */ /* 0x002fcc0000000026 */
        /* <DEDUP_REMOVED lines=9> */
[----:B--2---:R-:W-:Y:S05]  /*2040*/  CALL.REL.NOINC `($__internal_1_$__cuda_sm20_div_rn_f64_full) ;  /* 0x0000042400147944 */ /* 0x004fea0003c00000 */
.L_x_34:
[----:B------:R-:W-:Y:S05]  /*2050*/  BSYNC.RECONVERGENT B4 ;  /* 0x0000000000047941 */ /* 0x000fea0003800200 */
.L_x_33:
[----:B------:R-:W0:Y:S01]  /*2060*/  MUFU.RCP64H R9, 4.29496524800000000000e+09 ;  /* 0x41efffff00097908 */ /* 0x000e220000001800 */
[----:B------:R-:W-:Y:S01]  /*2070*/  IMAD.MOV.U32 R32, RZ, RZ, -0x1a200000 ;  /* 0xe5e00000ff207424 */ /* 0x000fe200078e00ff */
[----:B------:R-:W-:Y:S01]  /*2080*/  MOV R33, 0x41efffff ;  /* 0x41efffff00217802 */ /* 0x000fe20000000f00 */
[----:B------:R-:W-:Y:S01]  /*2090*/  IMAD.MOV.U32 R8, RZ, RZ, 0x1 ;  /* 0x00000001ff087424 */ /* 0x000fe200078e00ff */
[----:B------:R-:W-:Y:S01]  /*20a0*/  DMUL R28, R42, R24 ;  /* 0x000000182a1c7228 */ /* 0x000fe20000000000 */
[----:B------:R-:W-:Y:S01]  /*20b0*/  UMOV UR4, 0xe5e00000 ;  /* 0xe5e0000000047882 */ /* 0x000fe20000000000 */
[----:B------:R-:W-:Y:S01]  /*20c0*/  UMOV UR5, 0x41efffff ;  /* 0x41efffff00057882 */ /* 0x000fe20000000000 */
[----:B------:R-:W-:Y:S07]  /*20d0*/  BSSY.RECONVERGENT B4, `(.L_x_35) ;  /* 0x0000019000047945 */ /* 0x000fee0003800200 */
        /* <DEDUP_REMOVED lines=24> */
.L_x_36:
[----:B------:R-:W-:Y:S05]  /*2260*/  BSYNC.RECONVERGENT B4 ;  /* 0x0000000000047941 */ /* 0x000fea0003800200 */
.L_x_35:
[----:B------:R-:W0:Y:S01]  /*2270*/  MUFU.RCP64H R13, 4.29496524800000000000e+09 ;  /* 0x41efffff000d7908 */ /* 0x000e220000001800 */
        /* <DEDUP_REMOVED lines=30> */
[----:B--2---:R-:W-:Y:S05]  /*2460*/  CALL.REL.NOINC `($__internal_1_$__cuda_sm20_div_rn_f64_full) ;  /* 0x00000420000c7944 */ /* 0x004fea0003c00000 */
.L_x_38:
[----:B------:R-:W-:Y:S05]  /*2470*/  BSYNC.RECONVERGENT B4 ;  /* 0x0000000000047941 */ /* 0x000fea0003800200 */
.L_x_37:
[----:B------:R-:W0:Y:S01]  /*2480*/  MUFU.RCP64H R9, 4.29496524800000000000e+09 ;  /* 0x41efffff00097908 */ /* 0x000e220000001800 */
[----:B------:R-:W-:Y:S01]  /*2490*/  IMAD.MOV.U32 R12, RZ, RZ, -0x1a200000 ;  /* 0xe5e00000ff0c7424 */ /* 0x000fe200078e00ff */
[----:B------:R-:W-:Y:S01]  /*24a0*/  UMOV UR4, 0xe5e00000 ;  /* 0xe5e0000000047882 */ /* 0x000fe20000000000 */
[----:B------:R-:W-:Y:S01]  /*24b0*/  IMAD.MOV.U32 R13, RZ, RZ, 0x41efffff ;  /* 0x41efffffff0d7424 */ /* 0x000fe200078e00ff */
[----:B------:R-:W-:Y:S01]  /*24c0*/  UMOV UR5, 0x41efffff ;  /* 0x41efffff00057882 */ /* 0x000fe20000000000 */
[----:B------:R-:W-:Y:S01]  /*24d0*/  IMAD.MOV.U32 R8, RZ, RZ, 0x1 ;  /* 0x00000001ff087424 */ /* 0x000fe200078e00ff */
[----:B------:R-:W-:Y:S02]  /*24e0*/  BSSY.RECONVERGENT B4, `(.L_x_39) ;  /* 0x000001f000047945 */ /* 0x000fe40003800200 */
[----:B------:R-:W1:Y:S08]  /*24f0*/  I2F.F64.U32 R28, R15 ;  /* 0x0000000f001c7312 */ /* 0x000e700000201800 */
[----:B------:R-:W3:Y:S01]  /*2500*/  FRND.F64.FLOOR R74, R74 ;  /* 0x0000004a004a7313 */ /* 0x000ee20000305800 */
[----:B0-----:R-:W-:-:S02]  /*2510*/  DFMA R10, R8, -R12, 1 ;  /* 0x3ff00000080a742b */ /* 0x001fc4000000080c */
[----:B-1----:R-:W-:-:S06]  /*2520*/  DMUL R32, R48, R28 ;  /* 0x0000001c30207228 */ /* 0x002fcc0000000000 */
[----:B------:R-:W-:Y:S02]  /*2530*/  DFMA R10, R10, R10, R10 ;  /* 0x0000000a0a0a722b */ /* 0x000fe4000000000a */
[----:B---3--:R-:W-:-:S06]  /*2540*/  DFMA R30, R74, -R12, R30 ;  /* 0x8000000c4a1e722b */ /* 0x008fcc000000001e */
[----:B------:R-:W-:Y:S01]  /*2550*/  DFMA R10, R8, R10, R8 ;  /* 0x0000000a080a722b */ /* 0x000fe20000000008 */
[----:B------:R-:W-:Y:S01]  /*2560*/  FSETP.GEU.AND P2, PT, |R33|, 6.5827683646048100446e-37, PT ;  /* 0x036000002100780b */ /* 0x000fe20003f4e200 */
[----:B------:R-:W-:-:S06]  /*2570*/  DSETP.GEU.AND P0, PT, R30, RZ, PT ;  /* 0x000000ff1e00722a */ /* 0x000fcc0003f0e000 */
[----:B------:R-:W-:-:S08]  /*2580*/  DFMA R8, R10, -R12, 1 ;  /* 0x3ff000000a08742b */ /* 0x000fd0000000080c */
[----:B------:R-:W-:Y:S02]  /*2590*/  DFMA R34, R10, R8, R10 ;  /* 0x000000080a22722b */ /* 0x000fe4000000000a */
[----:B------:R-:W-:-:S06]  /*25a0*/  DADD R8, R30, UR4 ;  /* 0x000000041e087e29 */ /* 0x000fcc0008000000 */
[----:B------:R-:W-:-:S08]  /*25b0*/  DMUL R10, R34, R32 ;  /* 0x00000020220a7228 */ /* 0x000fd00000000000 */
[----:B------:R-:W-:-:S08]  /*25c0*/  DFMA R12, R10, -R12, R32 ;  /* 0x8000000c0a0c722b */ /* 0x000fd00000000020 */
[----:B------:R-:W-:Y:S01]  /*25d0*/  DFMA R74, R34, R12, R10 ;  /* 0x0000000c224a722b */ /* 0x000fe2000000000a */
[----:B------:R-:W-:Y:S02]  /*25e0*/  FSEL R10, R8, R30, !P0 ;  /* 0x0000001e080a7208 */ /* 0x000fe40004000000 */
[----:B------:R-:W-:-:S07]  /*25f0*/  FSEL R11, R9, R31, !P0 ;  /* 0x0000001f090b7208 */ /* 0x000fce0004000000 */
[----:B------:R-:W-:Y:S01]  /*2600*/  FFMA R7, RZ, 29.999998092651367188, R75 ;  /* 0x41efffffff077823 */ /* 0x000fe2000000004b */
[C---:B------:R-:W-:Y:S02]  /*2610*/  DADD R8, R10.reuse, UR4 ;  /* 0x000000040a087e29 */ /* 0x040fe40008000000 */
[----:B------:R-:W-:Y:S02]  /*2620*/  DSETP.GEU.AND P0, PT, R10, RZ, PT ;  /* 0x000000ff0a00722a */ /* 0x000fe40003f0e000 */
[----:B------:R-:W-:-:S06]  /*2630*/  FSETP.GT.AND P1, PT, |R7|, 1.469367938527859385e-39, PT ;  /* 0x001000000700780b */ /* 0x000fcc0003f24200 */
[----:B------:R-:W-:Y:S02]  /*2640*/  FSEL R34, R8, R10, !P0 ;  /* 0x0000000a08227208 */ /* 0x000fe40004000000 */
[----:B------:R-:W-:-:S05]  /*2650*/  FSEL R35, R9, R11, !P0 ;  /* 0x0000000b09237208 */ /* 0x000fca0004000000 */
[----:B------:R-:W-:Y:S05]  /*2660*/  @P1 BRA P2, `(.L_x_40) ;  /* 0x0000000000181947 */ /* 0x000fea0001000000 */
[----:B------:R-:W-:Y:S01]  /*2670*/  IMAD.MOV.U32 R12, RZ, RZ, R32 ;  /* 0x000000ffff0c7224 */ /* 0x000fe200078e0020 */
[----:B------:R-:W-:Y:S01]  /*2680*/  MOV R66, 0xe5e00000 ;  /* 0xe5e0000000427802 */ /* 0x000fe20000000f00 */
[----:B------:R-:W-:Y:S01]  /*2690*/  IMAD.MOV.U32 R13, RZ, RZ, R33 ;  /* 0x000000ffff0d7224 */ /* 0x000fe200078e0021 */
[----:B------:R-:W-:Y:S01]  /*26a0*/  MOV R8, 0x26d0 ;  /* 0x000026d000087802 */ /* 0x000fe20000000f00 */
[----:B------:R-:W-:-:S07]  /*26b0*/  IMAD.MOV.U32 R11, RZ, RZ, 0x41efffff ;  /* 0x41efffffff0b7424 */ /* 0x000fce00078e00ff */
[----:B--2---:R-:W-:Y:S05]  /*26c0*/  CALL.REL.NOINC `($__internal_1_$__cuda_sm20_div_rn_f64_full) ;  /* 0x0000041c00747944 */ /* 0x004fea0003c00000 */
.L_x_40:
[----:B------:R-:W-:Y:S05]  /*26d0*/  BSYNC.RECONVERGENT B4 ;  /* 0x0000000000047941 */ /* 0x000fea0003800200 */
.L_x_39:
[----:B------:R-:W0:Y:S01]  /*26e0*/  MUFU.RCP64H R11, 4.29496524800000000000e+09 ;  /* 0x41efffff000b7908 */ /* 0x000e220000001800 */
[----:B------:R-:W-:Y:S01]  /*26f0*/  IMAD.MOV.U32 R8, RZ, RZ, -0x1a200000 ;  /* 0xe5e00000ff087424 */ /* 0x000fe200078e00ff */
[----:B------:R-:W-:Y:S01]  /*2700*/  DMUL R30, R46, R28 ;  /* 0x0000001c2e1e7228 */ /* 0x000fe20000000000 */
[----:B------:R-:W-:Y:S01]  /*2710*/  IMAD.MOV.U32 R9, RZ, RZ, 0x41efffff ;  /* 0x41efffffff097424 */ /* 0x000fe200078e00ff */
[----:B------:R-:W-:Y:S01]  /*2720*/  UMOV UR4, 0xe5e00000 ;  /* 0xe5e0000000047882 */ /* 0x000fe20000000000 */
[----:B------:R-:W-:Y:S01]  /*2730*/  IMAD.MOV.U32 R10, RZ, RZ, 0x1 ;  /* 0x00000001ff0a7424 */ /* 0x000fe200078e00ff */
[----:B------:R-:W-:Y:S01]  /*2740*/  UMOV UR5, 0x41efffff ;  /* 0x41efffff00057882 */ /* 0x000fe20000000000 */
[----:B------:R-:W-:Y:S05]  /*2750*/  BSSY.RECONVERGENT B4, `(.L_x_41) ;  /* 0x0000019000047945 */ /* 0x000fea0003800200 */
        /* <DEDUP_REMOVED lines=19> */
[----:B------:R-:W-:Y:S01]  /*2890*/  MOV R13, R31 ;  /* 0x0000001f000d7202 */ /* 0x000fe20000000f00 */
[----:B------:R-:W-:Y:S01]  /*28a0*/  IMAD.MOV.U32 R66, RZ, RZ, -0x1a200000 ;  /* 0xe5e00000ff427424 */ /* 0x000fe200078e00ff */
[----:B------:R-:W-:Y:S01]  /*28b0*/  MOV R8, 0x28e0 ;  /* 0x000028e000087802 */ /* 0x000fe20000000f00 */
[----:B------:R-:W-:-:S07]  /*28c0*/  IMAD.MOV.U32 R11, RZ, RZ, 0x41efffff ;  /* 0x41efffffff0b7424 */ /* 0x000fce00078e00ff */
[----:B--2---:R-:W-:Y:S05]  /*28d0*/  CALL.REL.NOINC `($__internal_1_$__cuda_sm20_div_rn_f64_full) ;  /* 0x0000041800f07944 */ /* 0x004fea0003c00000 */
.L_x_42:
[----:B------:R-:W-:Y:S05]  /*28e0*/  BSYNC.RECONVERGENT B4 ;  /* 0x0000000000047941 */ /* 0x000fea0003800200 */
.L_x_41:
        /* <DEDUP_REMOVED lines=26> */
[----:B------:R-:W-:Y:S01]  /*2a90*/  MOV R12, R32 ;  /* 0x00000020000c7202 */ /* 0x000fe20000000f00 */
[----:B------:R-:W-:Y:S01]  /*2aa0*/  IMAD.MOV.U32 R13, RZ, RZ, R33 ;  /* 0x000000ffff0d7224 */ /* 0x000fe200078e0021 */
[----:B------:R-:W-:Y:S01]  /*2ab0*/  MOV R8, 0x2af0 ;  /* 0x00002af000087802 */ /* 0x000fe20000000f00 */
[----:B------:R-:W-:Y:S02]  /*2ac0*/  IMAD.MOV.U32 R66, RZ, RZ, -0x1a200000 ;  /* 0xe5e00000ff427424 */ /* 0x000fe400078e00ff */
[----:B------:R-:W-:-:S07]  /*2ad0*/  IMAD.MOV.U32 R11, RZ, RZ, 0x41efffff ;  /* 0x41efffffff0b7424 */ /* 0x000fce00078e00ff */
[----:B--2---:R-:W-:Y:S05]  /*2ae0*/  CALL.REL.NOINC `($__internal_1_$__cuda_sm20_div_rn_f64_full) ;  /* 0x00000418006c7944 */ /* 0x004fea0003c00000 */
.L_x_44:
[----:B------:R-:W-:Y:S05]  /*2af0*/  BSYNC.RECONVERGENT B4 ;  /* 0x0000000000047941 */ /* 0x000fea0003800200 */
.L_x_43:
[----:B------:R-:W0:Y:S01]  /*2b00*/  MUFU.RCP64H R11, 4.29496524800000000000e+09 ;  /* 0x41efffff000b7908 */ /* 0x000e220000001800 */
[----:B------:R-:W-:Y:S01]  /*2b10*/  IMAD.MOV.U32 R8, RZ, RZ, -0x1a200000 ;  /* 0xe5e00000ff087424 */ /* 0x000fe200078e00ff */
[----:B------:R-:W-:Y:S01]  /*2b20*/  MOV R10, 0x1 ;  /* 0x00000001000a7802 */ /* 0x000fe20000000f00 */
[----:B------:R-:W-:Y:S01]  /*2b30*/  IMAD.MOV.U32 R9, RZ, RZ, 0x41efffff ;  /* 0x41efffffff097424 */ /* 0x000fe200078e00ff */
[----:B------:R-:W-:Y:S01]  /*2b40*/  UMOV UR4, 0xe5e00000 ;  /* 0xe5e0000000047882 */ /* 0x000fe20000000000 */
[----:B------:R-:W-:Y:S01]  /*2b50*/  UMOV UR5, 0x41efffff ;  /* 0x41efffff00057882 */ /* 0x000fe20000000000 */
        /* <DEDUP_REMOVED lines=13> */
[----:B------:R-:W-:-:S04]  /*2c30*/  DMUL R12, R50, R36 ;  /* 0x00000024320c7228 */ /* 0x000fc80000000000 */
[----:B------:R-:W-:Y:S02]  /*2c40*/  FSEL R10, R10, R32, !P0 ;  /* 0x000000200a0a7208 */ /* 0x000fe40004000000 */
[----:B------:R-:W-:Y:S02]  /*2c50*/  FSEL R11, R11, R33, !P0 ;  /* 0x000000210b0b7208 */ /* 0x000fe40004000000 */
[----:B------:R-:W-:-:S04]  /*2c60*/  DFMA R8, R12, -R8, R36 ;  /* 0x800000080c08722b */ /* 0x000fc80000000024 */
[----:B------:R-:W-:-:S04]  /*2c70*/  DSETP.GEU.AND P0, PT, R10, RZ, PT ;  /* 0x000000ff0a00722a */ /* 0x000fc80003f0e000 */
[----:B------:R-:W-:Y:S02]  /*2c80*/  DFMA R74, R50, R8, R12 ;  /* 0x00000008324a722b */ /* 0x000fe4000000000c */
[----:B------:R-:W-:-:S08]  /*2c90*/  DADD R8, R10, UR4 ;  /* 0x000000040a087e29 */ /* 0x000fd00008000000 */
[----:B------:R-:W-:Y:S02]  /*2ca0*/  FFMA R4, RZ, 29.999998092651367188, R75 ;  /* 0x41efffffff047823 */ /* 0x000fe4000000004b */
[----:B------:R-:W-:Y:S02]  /*2cb0*/  FSEL R8, R8, R10, !P0 ;  /* 0x0000000a08087208 */ /* 0x000fe40004000000 */
[----:B------:R-:W-:Y:S02]  /*2cc0*/  FSEL R9, R9, R11, !P0 ;  /* 0x0000000b09097208 */ /* 0x000fe40004000000 */
[----:B------:R-:W-:-:S04]  /*2cd0*/  FSETP.GT.AND P0, PT, |R4|, 1.469367938527859385e-39, PT ;  /* 0x001000000400780b */ /* 0x000fc80003f04200 */
[----:B------:R-:W-:-:S09]  /*2ce0*/  DADD R34, R34, R8 ;  /* 0x0000000022227229 */ /* 0x000fd20000000008 */
[----:B------:R-:W-:Y:S05]  /*2cf0*/  @P0 BRA P1, `(.L_x_46) ;  /* 0x0000000000180947 */ /* 0x000fea0000800000 */
[----:B------:R-:W-:Y:S01]  /*2d00*/  IMAD.MOV.U32 R12, RZ, RZ, R36 ;  /* 0x000000ffff0c7224 */ /* 0x000fe200078e0024 */
[----:B------:R-:W-:Y:S01]  /*2d10*/  MOV R8, 0x2d60 ;  /* 0x00002d6000087802 */ /* 0x000fe20000000f00 */
[----:B------:R-:W-:Y:S02]  /*2d20*/  IMAD.MOV.U32 R13, RZ, RZ, R37 ;  /* 0x000000ffff0d7224 */ /* 0x000fe400078e0025 */
[----:B------:R-:W-:Y:S02]  /*2d30*/  IMAD.MOV.U32 R66, RZ, RZ, -0x1a200000 ;  /* 0xe5e00000ff427424 */ /* 0x000fe400078e00ff */
[----:B------:R-:W-:-:S07]  /*2d40*/  IMAD.MOV.U32 R11, RZ, RZ, 0x41efffff ;  /* 0x41efffffff0b7424 */ /* 0x000fce00078e00ff */
[----:B--2---:R-:W-:Y:S05]  /*2d50*/  CALL.REL.NOINC `($__internal_1_$__cuda_sm20_div_rn_f64_full) ;  /* 0x0000041400d07944 */ /* 0x004fea0003c00000 */
.L_x_46:
[----:B------:R-:W-:Y:S05]  /*2d60*/  BSYNC.RECONVERGENT B4 ;  /* 0x0000000000047941 */ /* 0x000fea0003800200 */
.L_x_45:
        /* <DEDUP_REMOVED lines=32> */
.L_x_48:
[----:B------:R-:W-:Y:S05]  /*2f70*/  BSYNC.RECONVERGENT B4 ;  /* 0x0000000000047941 */ /* 0x000fea0003800200 */
.L_x_47:
        /* <DEDUP_REMOVED lines=32> */
.L_x_50:
[----:B------:R-:W-:Y:S05]  /*3180*/  BSYNC.RECONVERGENT B4 ;  /* 0x0000000000047941 */ /* 0x000fea0003800200 */
.L_x_49:
[----:B------:R-:W0:Y:S01]  /*3190*/  FRND.F64.FLOOR R74, R74 ;  /* 0x0000004a004a7313 */ /* 0x000e220000305800 */
[----:B------:R-:W-:Y:S01]  /*31a0*/  IMAD.MOV.U32 R8, RZ, RZ, -0x1a200000 ;  /* 0xe5e00000ff087424 */ /* 0x000fe200078e00ff */
[----:B------:R-:W-:Y:S01]  /*31b0*/  UMOV UR4, 0xe5e00000 ;  /* 0xe5e0000000047882 */ /* 0x000fe20000000000 */
[----:B------:R-:W-:Y:S01]  /*31c0*/  IMAD.MOV.U32 R9, RZ, RZ, 0x41efffff ;  /* 0x41efffffff097424 */ /* 0x000fe200078e00ff */
[----:B------:R-:W-:Y:S01]  /*31d0*/  UMOV UR5, 0x41efffff ;  /* 0x41efffff00057882 */ /* 0x000fe20000000000 */
[----:B------:R-:W-:Y:S01]  /*31e0*/  IMAD.MOV.U32 R32, RZ, RZ, 0x1 ;  /* 0x00000001ff207424 */ /* 0x000fe200078e00ff */
[----:B------:R-:W-:Y:S02]  /*31f0*/  BSSY.RECONVERGENT B4, `(.L_x_51) ;  /* 0x000001e000047945 */ /* 0x000fe40003800200 */
[----:B------:R-:W1:Y:S01]  /*3200*/  MUFU.RCP64H R33, 4.29496524800000000000e+09 ;  /* 0x41efffff00217908 */ /* 0x000e620000001800 */
[----:B0-----:R-:W-:-:S08]  /*3210*/  DFMA R36, R74, -R8, R36 ;  /* 0x800000084a24722b */ /* 0x001fd00000000024 */
[----:B------:R-:W-:Y:S02]  /*3220*/  DADD R10, R36, UR4 ;  /* 0x00000004240a7e29 */ /* 0x000fe40008000000 */
[----:B-1----:R-:W-:Y:S02]  /*3230*/  DFMA R12, R32, -R8, 1 ;  /* 0x3ff00000200c742b */ /* 0x002fe40000000808 */
[----:B------:R-:W-:-:S06]  /*3240*/  DSETP.GEU.AND P0, PT, R36, RZ, PT ;  /* 0x000000ff2400722a */ /* 0x000fcc0003f0e000 */
[----:B------:R-:W-:Y:S01]  /*3250*/  DFMA R50, R12, R12, R12 ;  /* 0x0000000c0c32722b */ /* 0x000fe2000000000c */
[----:B------:R-:W-:Y:S02]  /*3260*/  FSEL R12, R10, R36, !P0 ;  /* 0x000000240a0c7208 */ /* 0x000fe40004000000 */
[----:B------:R-:W-:-:S05]  /*3270*/  FSEL R13, R11, R37, !P0 ;  /* 0x000000250b0d7208 */ /* 0x000fca0004000000 */
[----:B------:R-:W-:Y:S02]  /*3280*/  DFMA R50, R32, R50, R32 ;  /* 0x000000322032722b */ /* 0x000fe40000000020 */
[C---:B------:R-:W-:Y:S02]  /*3290*/  DADD R10, R12.reuse, UR4 ;  /* 0x000000040c0a7e29 */ /* 0x040fe40008000000 */
[----:B------:R-:W-:-:S04]  /*32a0*/  DSETP.GEU.AND P0, PT, R12, RZ, PT ;  /* 0x000000ff0c00722a */ /* 0x000fc80003f0e000 */
[----:B------:R-:W-:-:S04]  /*32b0*/  DFMA R32, R50, -R8, 1 ;  /* 0x3ff000003220742b */ /* 0x000fc80000000808 */
[----:B------:R-:W-:Y:S02]  /*32c0*/  FSEL R10, R10, R12, !P0 ;  /* 0x0000000c0a0a7208 */ /* 0x000fe40004000000 */
[----:B------:R-:W-:Y:S02]  /*32d0*/  FSEL R11, R11, R13, !P0 ;  /* 0x0000000d0b0b7208 */ /* 0x000fe40004000000 */
[----:B------:R-:W-:-:S04]  /*32e0*/  DFMA R32, R50, R32, R50 ;  /* 0x000000203220722b */ /* 0x000fc80000000032 */
[----:B------:R-:W-:-:S08]  /*32f0*/  DADD R34, R34, R10 ;  /* 0x0000000022227229 */ /* 0x000fd0000000000a */
        /* <DEDUP_REMOVED lines=11> */
[----:B------:R-:W-:-:S07]  /*33b0*/  IMAD.MOV.U32 R11, RZ, RZ, 0x41efffff ;  /* 0x41efffffff0b7424 */ /* 0x000fce00078e00ff */
[----:B--2---:R-:W-:Y:S05]  /*33c0*/  CALL.REL.NOINC `($__internal_1_$__cuda_sm20_div_rn_f64_full) ;  /* 0x0000041000347944 */ /* 0x004fea0003c00000 */
.L_x_52:
[----:B------:R-:W-:Y:S05]  /*33d0*/  BSYNC.RECONVERGENT B4 ;  /* 0x0000000000047941 */ /* 0x000fea0003800200 */
.L_x_51:
[----:B------:R-:W0:Y:S01]  /*33e0*/  MUFU.RCP64H R11, 4.29496524800000000000e+09 ;  /* 0x41efffff000b7908 */ /* 0x000e220000001800 */
[----:B------:R-:W-:Y:S01]  /*33f0*/  IMAD.MOV.U32 R8, RZ, RZ, -0x1a200000 ;  /* 0xe5e00000ff087424 */ /* 0x000fe200078e00ff */
[----:B------:R-:W-:Y:S01]  /*3400*/  UMOV UR4, 0xe5e00000 ;  /* 0xe5e0000000047882 */ /* 0x000fe20000000000 */
[----:B------:R-:W-:Y:S01]  /*3410*/  IMAD.MOV.U32 R9, RZ, RZ, 0x41efffff ;  /* 0x41efffffff097424 */ /* 0x000fe200078e00ff */
[----:B------:R-:W-:Y:S01]  /*3420*/  UMOV UR5, 0x41efffff ;  /* 0x41efffff00057882 */ /* 0x000fe20000000000 */
[----:B------:R-:W-:Y:S01]  /*3430*/  IMAD.MOV.U32 R10, RZ, RZ, 0x1 ;  /* 0x00000001ff0a7424 */ /* 0x000fe200078e00ff */
[----:B------:R-:W-:Y:S02]  /*3440*/  BSSY.RECONVERGENT B4, `(.L_x_53) ;  /* 0x000001b000047945 */ /* 0x000fe40003800200 */
[----:B------:R-:W1:Y:S03]  /*3450*/  I2F.F64.U32 R32, R17 ;  /* 0x0000001100207312 */ /* 0x000e660000201800 */
[----:B0-----:R-:W-:-:S02]  /*3460*/  DFMA R12, R10, -R8, 1 ;  /* 0x3ff000000a0c742b */ /* 0x001fc40000000808 */
[----:B-1----:R-:W-:-:S06]  /*3470*/  DMUL R50, R40, R32 ;  /* 0x0000002028327228 */ /* 0x002fcc0000000000 */
[----:B------:R-:W-:-:S08]  /*3480*/  DFMA R12, R12, R12, R12 ;  /* 0x0000000c0c0c722b */ /* 0x000fd0000000000c */
[----:B------:R-:W-:Y:S01]  /*3490*/  DFMA R12, R10, R12, R10 ;  /* 0x0000000c0a0c722b */ /* 0x000fe2000000000a */
[----:B------:R-:W-:-:S07]  /*34a0*/  FSETP.GEU.AND P2, PT, |R51|, 6.5827683646048100446e-37, PT ;  /* 0x036000003300780b */ /* 0x000fce0003f4e200 */
        /* <DEDUP_REMOVED lines=20> */
.L_x_54:
[----:B------:R-:W-:Y:S05]  /*35f0*/  BSYNC.RECONVERGENT B4 ;  /* 0x0000000000047941 */ /* 0x000fea0003800200 */
.L_x_53:
        /* <DEDUP_REMOVED lines=32> */
.L_x_56:
[----:B------:R-:W-:Y:S05]  /*3800*/  BSYNC.RECONVERGENT B4 ;  /* 0x0000000000047941 */ /* 0x000fea0003800200 */
.L_x_55:
        /* <DEDUP_REMOVED lines=32> */
.L_x_58:
[----:B------:R-:W-:Y:S05]  /*3a10*/  BSYNC.RECONVERGENT B4 ;  /* 0x0000000000047941 */ /* 0x000fea0003800200 */
.L_x_57:
        /* <DEDUP_REMOVED lines=17> */
[----:B------:R-:W-:-:S08]  /*3b30*/  DFMA R52, R12, R10, R12 ;  /* 0x0000000a0c34722b */ /* 0x000fd0000000000c */
[----:B------:R-:W-:-:S08]  /*3b40*/  DMUL R10, R52, R50 ;  /* 0x00000032340a7228 */ /* 0x000fd00000000000 */
[----:B------:R-:W-:Y:S02]  /*3b50*/  DFMA R12, R10, -R8, R50 ;  /* 0x800000080a0c722b */ /* 0x000fe40000000032 */
[----:B------:R-:W-:-:S06]  /*3b60*/  DADD R8, R36, UR4 ;  /* 0x0000000424087e29 */ /* 0x000fcc0008000000 */
[----:B------:R-:W-:-:S04]  /*3b70*/  DFMA R74, R52, R12, R10 ;  /* 0x0000000c344a722b */ /* 0x000fc8000000000a */
[----:B------:R-:W-:Y:S02]  /*3b80*/  FSEL R10, R8, R36, !P0 ;  /* 0x00000024080a7208 */ /* 0x000fe40004000000 */
[----:B------:R-:W-:-:S04]  /*3b90*/  FSEL R11, R9, R37, !P0 ;  /* 0x00000025090b7208 */ /* 0x000fc80004000000 */
[----:B------:R-:W-:Y:S02]  /*3ba0*/  FFMA R4, RZ, 29.999998092651367188, R75 ;  /* 0x41efffffff047823 */ /* 0x000fe4000000004b */
[C---:B------:R-:W-:Y:S02]  /*3bb0*/  DADD R8, R10.reuse, UR4 ;  /* 0x000000040a087e29 */ /* 0x040fe40008000000 */
[----:B------:R-:W-:Y:S01]  /*3bc0*/  DSETP.GEU.AND P0, PT, R10, RZ, PT ;  /* 0x000000ff0a00722a */ /* 0x000fe20003f0e000 */
[----:B------:R-:W-:-:S07]  /*3bd0*/  FSETP.GT.AND P1, PT, |R4|, 1.469367938527859385e-39, PT ;  /* 0x001000000400780b */ /* 0x000fce0003f24200 */
[----:B------:R-:W-:Y:S02]  /*3be0*/  FSEL R52, R8, R10, !P0 ;  /* 0x0000000a08347208 */ /* 0x000fe40004000000 */
[----:B------:R-:W-:-:S04]  /*3bf0*/  FSEL R53, R9, R11, !P0 ;  /* 0x0000000b09357208 */ /* 0x000fc80004000000 */
[----:B------:R-:W-:Y:S05]  /*3c00*/  @P1 BRA P2, `(.L_x_60) ;  /* 0x0000000000181947 */ /* 0x000fea0001000000 */
[----:B------:R-:W-:Y:S01]  /*3c10*/  IMAD.MOV.U32 R12, RZ, RZ, R50 ;  /* 0x000000ffff0c7224 */ /* 0x000fe200078e0032 */
[----:B------:R-:W-:Y:S01]  /*3c20*/  MOV R8, 0x3c70 ;  /* 0x00003c7000087802 */ /* 0x000fe20000000f00 */
[----:B------:R-:W-:Y:S02]  /*3c30*/  IMAD.MOV.U32 R13, RZ, RZ, R51 ;  /* 0x000000ffff0d7224 */ /* 0x000fe400078e0033 */
[----:B------:R-:W-:Y:S02]  /*3c40*/  IMAD.MOV.U32 R66, RZ, RZ, -0x1a200000 ;  /* 0xe5e00000ff427424 */ /* 0x000fe400078e00ff */
[----:B------:R-:W-:-:S07]  /*3c50*/  IMAD.MOV.U32 R11, RZ, RZ, 0x41efffff ;  /* 0x41efffffff0b7424 */ /* 0x000fce00078e00ff */
[----:B--2---:R-:W-:Y:S05]  /*3c60*/  CALL.REL.NOINC `($__internal_1_$__cuda_sm20_div_rn_f64_full) ;  /* 0x00000408000c7944 */ /* 0x004fea0003c00000 */
.L_x_60:
[----:B------:R-:W-:Y:S05]  /*3c70*/  BSYNC.RECONVERGENT B4 ;  /* 0x0000000000047941 */ /* 0x000fea0003800200 */
.L_x_59:
[----:B------:R-:W0:Y:S01]  /*3c80*/  MUFU.RCP64H R11, 4.29496524800000000000e+09 ;  /* 0x41efffff000b7908 */ /* 0x000e220000001800 */
[----:B------:R-:W-:Y:S01]  /*3c90*/  MOV R8, 0xe5e00000 ;  /* 0xe5e0000000087802 */ /* 0x000fe20000000f00 */
[----:B------:R-:W-:Y:S01]  /*3ca0*/  IMAD.MOV.U32 R9, RZ, RZ, 0x41efffff ;  /* 0x41efffffff097424 */ /* 0x000fe200078e00ff */
[----:B------:R-:W-:Y:S01]  /*3cb0*/  DMUL R36, R46, R14 ;  /* 0x0000000e2e247228 */ /* 0x000fe20000000000 */
[----:B------:R-:W-:Y:S01]  /*3cc0*/  IMAD.MOV.U32 R10, RZ, RZ, 0x1 ;  /* 0x00000001ff0a7424 */ /* 0x000fe200078e00ff */
[----:B------:R-:W-:Y:S01]  /*3cd0*/  UMOV UR4, 0xe5e00000 ;  /* 0xe5e0000000047882 */ /* 0x000fe20000000000 */
[----:B------:R-:W-:Y:S01]  /*3ce0*/  UMOV UR5, 0x41efffff ;  /* 0x41efffff00057882 */ /* 0x000fe20000000000 */
[----:B------:R-:W-:Y:S06]  /*3cf0*/  BSSY.RECONVERGENT B4, `(.L_x_61) ;  /* 0x0000019000047945 */ /* 0x000fec0003800200 */
        /* <DEDUP_REMOVED lines=24> */
.L_x_62:
[----:B------:R-:W-:Y:S05]  /*3e80*/  BSYNC.RECONVERGENT B4 ;  /* 0x0000000000047941 */ /* 0x000fea0003800200 */
.L_x_61:
        /* <DEDUP_REMOVED lines=32> */
.L_x_64:
[----:B------:R-:W-:Y:S05]  /*4090*/  BSYNC.RECONVERGENT B4 ;  /* 0x0000000000047941 */ /* 0x000fea0003800200 */
.L_x_63:
        /* <DEDUP_REMOVED lines=33> */
[----:B------:R-:W-:Y:S01]  /*42b0*/  MOV R13, R55 ;  /* 0x00000037000d7202 */ /* 0x000fe20000000f00 */
[----:B------:R-:W-:Y:S01]  /*42c0*/  IMAD.MOV.U32 R66, RZ, RZ, -0x1a200000 ;  /* 0xe5e00000ff427424 */ /* 0x000fe200078e00ff */
[----:B------:R-:W-:Y:S01]  /*42d0*/  MOV R8, 0x4300 ;  /* 0x0000430000087802 */ /* 0x000fe20000000f00 */
[----:B------:R-:W-:-:S07]  /*42e0*/  IMAD.MOV.U32 R11, RZ, RZ, 0x41efffff ;  /* 0x41efffffff0b7424 */ /* 0x000fce00078e00ff */
[----:B--2---:R-:W-:Y:S05]  /*42f0*/  CALL.REL.NOINC `($__internal_1_$__cuda_sm20_div_rn_f64_full) ;  /* 0x0000040000687944 */ /* 0x004fea0003c00000 */
.L_x_66:
[----:B------:R-:W-:Y:S05]  /*4300*/  BSYNC.RECONVERGENT B4 ;  /* 0x0000000000047941 */ /* 0x000fea0003800200 */
.L_x_65:
        /* <DEDUP_REMOVED lines=32> */
.L_x_68:
[----:B------:R-:W-:Y:S05]  /*4510*/  BSYNC.RECONVERGENT B4 ;  /* 0x0000000000047941 */ /* 0x000fea0003800200 */
.L_x_67:
        /* <DEDUP_REMOVED lines=32> */
.L_x_70:
[----:B------:R-:W-:Y:S05]  /*4720*/  BSYNC.RECONVERGENT B4 ;  /* 0x0000000000047941 */ /* 0x000fea0003800200 */
.L_x_69:
[----:B------:R-:W0:Y:S01]  /*4730*/  FRND.F64.FLOOR R74, R74 ;  /* 0x0000004a004a7313 */ /* 0x000e220000305800 */
[----:B------:R-:W-:Y:S01]  /*4740*/  IMAD.MOV.U32 R8, RZ, RZ, -0x1a200000 ;  /* 0xe5e00000ff087424 */ /* 0x000fe200078e00ff */
[----:B------:R-:W-:Y:S01]  /*4750*/  MOV R9, 0x41efffff ;  /* 0x41efffff00097802 */ /* 0x000fe20000000f00 */
[----:B------:R-:W-:Y:S01]  /*4760*/  IMAD.MOV.U32 R50, RZ, RZ, 0x1 ;  /* 0x00000001ff327424 */ /* 0x000fe200078e00ff */
[----:B------:R-:W-:Y:S01]  /*4770*/  UMOV UR4, 0xe5e00000 ;  /* 0xe5e0000000047882 */ /* 0x000fe20000000000 */
[----:B------:R-:W-:Y:S01]  /*4780*/  UMOV UR5, 0x41efffff ;  /* 0x41efffff00057882 */ /* 0x000fe20000000000 */
        /* <DEDUP_REMOVED lines=30> */
.L_x_72:
[----:B------:R-:W-:Y:S05]  /*4970*/  BSYNC.RECONVERGENT B4 ;  /* 0x0000000000047941 */ /* 0x000fea0003800200 */
.L_x_71:
[----:B------:R-:W0:Y:S01]  /*4980*/  MUFU.RCP64H R11, 4.29496524800000000000e+09 ;  /* 0x41efffff000b7908 */ /* 0x000e220000001800 */
[----:B------:R-:W-:Y:S01]  /*4990*/  MOV R8, 0xe5e00000 ;  /* 0xe5e0000000087802 */ /* 0x000fe20000000f00 */
[----:B------:R-:W-:Y:S01]  /*49a0*/  IMAD.MOV.U32 R9, RZ, RZ, 0x41efffff ;  /* 0x41efffffff097424 */ /* 0x000fe200078e00ff */
[----:B------:R-:W-:Y:S01]  /*49b0*/  UMOV UR4, 0xe5e00000 ;  /* 0xe5e0000000047882 */ /* 0x000fe20000000000 */
[----:B------:R-:W-:Y:S01]  /*49c0*/  IMAD.MOV.U32 R10, RZ, RZ, 0x1 ;  /* 0x00000001ff0a7424 */ /* 0x000fe200078e00ff */
[----:B------:R-:W-:Y:S01]  /*49d0*/  UMOV UR5, 0x41efffff ;  /* 0x41efffff00057882 */ /* 0x000fe20000000000 */
[----:B------:R-:W-:Y:S02]  /*49e0*/  BSSY.RECONVERGENT B4, `(.L_x_73) ;  /* 0x000001b000047945 */ /* 0x000fe40003800200 */
[----:B------:R-:W1:Y:S02]  /*49f0*/  I2F.F64.U32 R16, R16 ;  /* 0x0000001000107312 */ /* 0x000e640000201800 */
        /* <DEDUP_REMOVED lines=25> */
.L_x_74:
[----:B------:R-:W-:Y:S05]  /*4b90*/  BSYNC.RECONVERGENT B4 ;  /* 0x0000000000047941 */ /* 0x000fea0003800200 */
.L_x_73:
        /* <DEDUP_REMOVED lines=32> */
.L_x_76:
[----:B------:R-:W-:Y:S05]  /*4da0*/  BSYNC.RECONVERGENT B4 ;  /* 0x0000000000047941 */ /* 0x000fea0003800200 */
.L_x_75:
        /* <DEDUP_REMOVED lines=32> */
.L_x_78:
[----:B------:R-:W-:Y:S05]  /*4fb0*/  BSYNC.RECONVERGENT B4 ;  /* 0x0000000000047941 */ /* 0x000fea0003800200 */
.L_x_77:
        /* <DEDUP_REMOVED lines=23> */
[C---:B------:R-:W-:Y:S02]  /*5130*/  DADD R6, R8.reuse, UR4 ;  /* 0x0000000408067e29 */ /* 0x040fe40008000000 */
[----:B------:R-:W-:Y:S02]  /*5140*/  DSETP.GEU.AND P0, PT, R8, RZ, PT ;  /* 0x000000ff0800722a */ /* 0x000fe40003f0e000 */
[----:B------:R-:W-:-:S06]  /*5150*/  DFMA R74, R52, R12, R10 ;  /* 0x0000000c344a722b */ /* 0x000fcc000000000a */
[----:B------:R-:W-:Y:S02]  /*5160*/  FSEL R50, R6, R8, !P0 ;  /* 0x0000000806327208 */ /* 0x000fe40004000000 */
[----:B------:R-:W-:Y:S02]  /*5170*/  FSEL R51, R7, R9, !P0 ;  /* 0x0000000907337208 */ /* 0x000fe40004000000 */
        /* <DEDUP_REMOVED lines=9> */
.L_x_80:
[----:B------:R-:W-:Y:S05]  /*5210*/  BSYNC.RECONVERGENT B4 ;  /* 0x0000000000047941 */ /* 0x000fea0003800200 */
.L_x_79:
        /* <DEDUP_REMOVED lines=32> */
.L_x_82:
[----:B------:R-:W-:Y:S05]  /*5420*/  BSYNC.RECONVERGENT B4 ;  /* 0x0000000000047941 */ /* 0x000fea0003800200 */
.L_x_81:
        /* <DEDUP_REMOVED lines=32> */
.L_x_84:
[----:B------:R-:W-:Y:S05]  /*5630*/  BSYNC.RECONVERGENT B4 ;  /* 0x0000000000047941 */ /* 0x000fea0003800200 */
.L_x_83:
[----:B------:R-:W0:Y:S01]  /*5640*/  MUFU.RCP64H R7, 4.29496524800000000000e+09 ;  /* 0x41efffff00077908 */ /* 0x000e220000001800 */
[----:B------:R-:W-:Y:S01]  /*5650*/  MOV R10, 0xe5e00000 ;  /* 0xe5e00000000a7802 */ /* 0x000fe20000000f00 */
[----:B------:R-:W-:Y:S01]  /*5660*/  IMAD.MOV.U32 R11, RZ, RZ, 0x41efffff ;  /* 0x41efffffff0b7424 */ /* 0x000fe200078e00ff */
[----:B------:R-:W-:Y:S01]  /*5670*/  UMOV UR4, 0xe5e00000 ;  /* 0xe5e0000000047882 */ /* 0x000fe20000000000 */
[----:B------:R-:W-:Y:S01]  /*5680*/  IMAD.MOV.U32 R6, RZ, RZ, 0x1 ;  /* 0x00000001ff067424 */ /* 0x000fe200078e00ff */
        /* <DEDUP_REMOVED lines=29> */
[----:B------:R-:W-:Y:S01]  /*5860*/  IMAD.MOV.U32 R13, RZ, RZ, R45 ;  /* 0x000000ffff0d7224 */ /* 0x000fe200078e002d */
[----:B------:R-:W-:Y:S01]  /*5870*/  MOV R8, 0x58a0 ;  /* 0x000058a000087802 */ /* 0x000fe20000000f00 */
[----:B------:R-:W-:-:S07]  /*5880*/  IMAD.MOV.U32 R66, RZ, RZ, -0x1a200000 ;  /* 0xe5e00000ff427424 */ /* 0x000fce00078e00ff */
[----:B--2---:R-:W-:Y:S05]  /*5890*/  CALL.REL.NOINC `($__internal_1_$__cuda_sm20_div_rn_f64_full) ;  /* 0x000003ec00007944 */ /* 0x004fea0003c00000 */
.L_x_86:
[----:B------:R-:W-:Y:S05]  /*58a0*/  BSYNC.RECONVERGENT B4 ;  /* 0x0000000000047941 */ /* 0x000fea0003800200 */
.L_x_85:
        /* <DEDUP_REMOVED lines=32> */
.L_x_88:
[----:B------:R-:W-:Y:S05]  /*5ab0*/  BSYNC.RECONVERGENT B4 ;  /* 0x0000000000047941 */ /* 0x000fea0003800200 */
.L_x_87:
        /* <DEDUP_REMOVED lines=32> */
.L_x_90:
[----:B------:R-:W-:Y:S05]  /*5cc0*/  BSYNC.RECONVERGENT B4 ;  /* 0x0000000000047941 */ /* 0x000fea0003800200 */
.L_x_89:
        /* <DEDUP_REMOVED lines=36> */
.L_x_92:
[----:B------:R-:W-:Y:S05]  /*5f10*/  BSYNC.RECONVERGENT B4 ;  /* 0x0000000000047941 */ /* 0x000fea0003800200 */
.L_x_91:
[----:B------:R-:W3:Y:S04]  /*5f20*/  LDG.E R58, desc[UR6][R26.64+0xc] ;  /* 0x00000c061a3a7981 */ /* 0x000ee8000c1e1900 */
[----:B------:R-:W4:Y:S04]  /*5f30*/  LDG.E R54, desc[UR6][R26.64+0x10] ;  /* 0x000010061a367981 */ /* 0x000f28000c1e1900 */
[----:B------:R-:W5:Y:S01]  /*5f40*/  LDG.E R50, desc[UR6][R26.64+0x14] ;  /* 0x000014061a327981 */ /* 0x000f62000c1e1900 */
[----:B------:R-:W0:Y:S01]  /*5f50*/  MUFU.RCP64H R9, 4.29496524800000000000e+09 ;  /* 0x41efffff00097908 */ /* 0x000e220000001800 */
[----:B------:R-:W-:Y:S01]  /*5f60*/  IMAD.MOV.U32 R6, RZ, RZ, -0x1a200000 ;  /* 0xe5e00000ff067424 */ /* 0x000fe200078e00ff */
[----:B------:R-:W-:Y:S01]  /*5f70*/  MOV R8, 0x1 ;  /* 0x0000000100087802 */ /* 0x000fe20000000f00 */
[----:B------:R-:W-:Y:S01]  /*5f80*/  IMAD.MOV.U32 R7, RZ, RZ, 0x41efffff ;  /* 0x41efffffff077424 */ /* 0x000fe200078e00ff */
[----:B------:R-:W-:Y:S01]  /*5f90*/  UMOV UR4, 0xe5e00000 ;  /* 0xe5e0000000047882 */ /* 0x000fe20000000000 */
[----:B------:R-:W-:Y:S01]  /*5fa0*/  UMOV UR5, 0x41efffff ;  /* 0x41efffff00057882 */ /* 0x000fe20000000000 */
[----:B------:R-:W-:Y:S03]  /*5fb0*/  BSSY.RECONVERGENT B4, `(.L_x_93) ;  /* 0x0000026000047945 */ /* 0x000fe60003800200 */
[----:B0-----:R-:W-:-:S08]  /*5fc0*/  DFMA R10, R8, -R6, 1 ;  /* 0x3ff00000080a742b */ /* 0x001fd00000000806 */
[----:B------:R-:W-:-:S08]  /*5fd0*/  DFMA R10, R10, R10, R10 ;  /* 0x0000000a0a0a722b */ /* 0x000fd0000000000a */
[----:B------:R-:W-:-:S08]  /*5fe0*/  DFMA R10, R8, R10, R8 ;  /* 0x0000000a080a722b */ /* 0x000fd00000000008 */
[----:B------:R-:W-:-:S08]  /*5ff0*/  DFMA R8, R10, -R6, 1 ;  /* 0x3ff000000a08742b */ /* 0x000fd00000000806 */
[----:B------:R-:W-:Y:S02]  /*6000*/  DFMA R44, R10, R8, R10 ;  /* 0x000000080a2c722b */ /* 0x000fe4000000000a */
[----:B------:R-:W0:Y:S02]  /*6010*/  FRND.F64.FLOOR R8, R74 ;  /* 0x0000004a00087313 */ /* 0x000e240000305800 */
[----:B0-----:R-:W-:-:S08]  /*6020*/  DFMA R8, R8, -R6, R2 ;  /* 0x800000060808722b */ /* 0x001fd00000000002 */
[C---:B------:R-:W-:Y:S02]  /*6030*/  DADD R2, R8.reuse, UR4 ;  /* 0x0000000408027e29 */ /* 0x040fe40008000000 */
[----:B------:R-:W-:Y:S01]  /*6040*/  DSETP.GEU.AND P0, PT, R8, RZ, PT ;  /* 0x000000ff0800722a */ /* 0x000fe20003f0e000 */
        /* <DEDUP_REMOVED lines=16> */
[----:B------:R-:W-:Y:S01]  /*6150*/  DFMA R74, R44, R12, R10 ;  /* 0x0000000c2c4a722b */ /* 0x000fe2000000000a */
[----:B------:R-:W-:Y:S02]  /*6160*/  FSEL R44, R2, R8, !P0 ;  /* 0x00000008022c7208 */ /* 0x000fe40004000000 */
[----:B------:R-:W-:-:S07]  /*6170*/  FSEL R45, R3, R9, !P0 ;  /* 0x00000009032d7208 */ /* 0x000fce0004000000 */
        /* <DEDUP_REMOVED lines=9> */
.L_x_94:
[----:B------:R-:W-:Y:S05]  /*6210*/  BSYNC.RECONVERGENT B4 ;  /* 0x0000000000047941 */ /* 0x000fea0003800200 */
.L_x_93:
        /* <DEDUP_REMOVED lines=9> */
[----:B------:R-:W-:Y:S02]  /*62b0*/  DFMA R8, R2, R8, R2 ;  /* 0x000000080208722b */ /* 0x000fe40000000002 */
[----:B------:R-:W-:-:S06]  /*62c0*/  DMUL R2, R24, R58 ;  /* 0x0000003a18027228 */ /* 0x000fcc0000000000 */
[----:B------:R-:W-:-:S04]  /*62d0*/  DFMA R10, R8, -R6, 1 ;  /* 0x3ff00000080a742b */ /* 0x000fc80000000806 */
[----:B------:R-:W-:-:S04]  /*62e0*/  FSETP.GEU.AND P2, PT, |R3|, 6.5827683646048100446e-37, PT ;  /* 0x036000000300780b */ /* 0x000fc80003f4e200 */
[----:B------:R-:W-:Y:S01]  /*62f0*/  DFMA R46, R8, R10, R8 ;  /* 0x0000000a082e722b */ /* 0x000fe20000000008 */
[----:B------:R-:W0:Y:S07]  /*6300*/  FRND.F64.FLOOR R8, R74 ;  /* 0x0000004a00087313 */ /* 0x000e2e0000305800 */
        /* <DEDUP_REMOVED lines=17> */
.L_x_96:
[----:B------:R-:W-:Y:S05]  /*6420*/  BSYNC.RECONVERGENT B4 ;  /* 0x0000000000047941 */ /* 0x000fea0003800200 */
.L_x_95:
        /* <DEDUP_REMOVED lines=32> */
.L_x_98:
[----:B------:R-:W-:Y:S05]  /*6630*/  BSYNC.RECONVERGENT B4 ;  /* 0x0000000000047941 */ /* 0x000fea0003800200 */
.L_x_97:
[----:B------:R-:W0:Y:S01]  /*6640*/  MUFU.RCP64H R9, 4.29496524800000000000e+09 ;  /* 0x41efffff00097908 */ /* 0x000e220000001800 */
[----:B------:R-:W-:Y:S01]  /*6650*/  IMAD.MOV.U32 R6, RZ, RZ, -0x1a200000 ;  /* 0xe5e00000ff067424 */ /* 0x000fe200078e00ff */
[----:B------:R-:W-:Y:S01]  /*6660*/  DMUL R38, R28, R56 ;  /* 0x000000381c267228 */ /* 0x000fe20000000000 */
[----:B------:R-:W-:Y:S01]  /*6670*/  IMAD.MOV.U32 R7, RZ, RZ, 0x41efffff ;  /* 0x41efffffff077424 */ /* 0x000fe200078e00ff */
[----:B------:R-:W-:Y:S01]  /*6680*/  UMOV UR4, 0xe5e00000 ;  /* 0xe5e0000000047882 */ /* 0x000fe20000000000 */
[----:B------:R-:W-:Y:S01]  /*6690*/  IMAD.MOV.U32 R8, RZ, RZ, 0x1 ;  /* 0x00000001ff087424 */ /* 0x000fe200078e00ff */
[----:B------:R-:W-:Y:S01]  /*66a0*/  UMOV UR5, 0x41efffff ;  /* 0x41efffff00057882 */ /* 0x000fe20000000000 */
[----:B------:R-:W-:Y:S01]  /*66b0*/  BSSY.RECONVERGENT B4, `(.L_x_99) ;  /* 0x000001d000047945 */ /* 0x000fe20003800200 */
[----:B------:R-:W1:Y:S04]  /*66c0*/  FRND.F64.FLOOR R74, R74 ;  /* 0x0000004a004a7313 */ /* 0x000e680000305800 */
[----:B------:R-:W-:Y:S01]  /*66d0*/  FSETP.GEU.AND P2, PT, |R39|, 6.5827683646048100446e-37, PT ;  /* 0x036000002700780b */ /* 0x000fe20003f4e200 */
[----:B0-----:R-:W-:-:S02]  /*66e0*/  DFMA R10, R8, -R6, 1 ;  /* 0x3ff00000080a742b */ /* 0x001fc40000000806 */
[----:B-1----:R-:W-:-:S06]  /*66f0*/  DFMA R2, R74, -R6, R2 ;  /* 0x800000064a02722b */ /* 0x002fcc0000000002 */
[----:B------:R-:W-:Y:S02]  /*6700*/  DFMA R10, R10, R10, R10 ;  /* 0x0000000a0a0a722b */ /* 0x000fe4000000000a */
[----:B------:R-:W-:-:S06]  /*6710*/  DSETP.GEU.AND P0, PT, R2, RZ, PT ;  /* 0x000000ff0200722a */ /* 0x000fcc0003f0e000 */
[----:B------:R-:W-:-:S08]  /*6720*/  DFMA R10, R8, R10, R8 ;  /* 0x0000000a080a722b */ /* 0x000fd00000000008 */
        /* <DEDUP_REMOVED lines=17> */
[----:B------:R-:W-:Y:S01]  /*6840*/  IMAD.MOV.U32 R13, RZ, RZ, R39 ;  /* 0x000000ffff0d7224 */ /* 0x000fe200078e0027 */
[----:B------:R-:W-:Y:S01]  /*6850*/  MOV R8, 0x6880 ;  /* 0x0000688000087802 */ /* 0x000fe20000000f00 */
[----:B------:R-:W-:-:S07]  /*6860*/  IMAD.MOV.U32 R11, RZ, RZ, 0x41efffff ;  /* 0x41efffffff0b7424 */ /* 0x000fce00078e00ff */
[----:B--2---:R-:W-:Y:S05]  /*6870*/  CALL.REL.NOINC `($__internal_1_$__cuda_sm20_div_rn_f64_full) ;  /* 0x000003dc00087944 */ /* 0x004fea0003c00000 */
.L_x_100:
[----:B------:R-:W-:Y:S05]  /*6880*/  BSYNC.RECONVERGENT B4 ;  /* 0x0000000000047941 */ /* 0x000fea0003800200 */
.L_x_99:
[----:B------:R-:W0:Y:S01]  /*6890*/  MUFU.RCP64H R3, 4.29496524800000000000e+09 ;  /* 0x41efffff00037908 */ /* 0x000e220000001800 */
[----:B------:R-:W-:Y:S01]  /*68a0*/  IMAD.MOV.U32 R6, RZ, RZ, -0x1a200000 ;  /* 0xe5e00000ff067424 */ /* 0x000fe200078e00ff */
[----:B------:R-:W-:Y:S01]  /*68b0*/  UMOV UR4, 0xe5e00000 ;  /* 0xe5e0000000047882 */ /* 0x000fe20000000000 */
[----:B------:R-:W-:Y:S01]  /*68c0*/  IMAD.MOV.U32 R7, RZ, RZ, 0x41efffff ;  /* 0x41efffffff077424 */ /* 0x000fe200078e00ff */
[----:B------:R-:W-:Y:S01]  /*68d0*/  UMOV UR5, 0x41efffff ;  /* 0x41efffff00057882 */ /* 0x000fe20000000000 */
[----:B------:R-:W-:Y:S01]  /*68e0*/  IMAD.MOV.U32 R2, RZ, RZ, 0x1 ;  /* 0x00000001ff027424 */ /* 0x000fe200078e00ff */
[----:B------:R-:W-:Y:S05]  /*68f0*/  BSSY.RECONVERGENT B4, `(.L_x_101) ;  /* 0x000001a000047945 */ /* 0x000fea0003800200 */
        /* <DEDUP_REMOVED lines=25> */
.L_x_102:
[----:B------:R-:W-:Y:S05]  /*6a90*/  BSYNC.RECONVERGENT B4 ;  /* 0x0000000000047941 */ /* 0x000fea0003800200 */
.L_x_101:
        /* <DEDUP_REMOVED lines=32> */
.L_x_104:
[----:B------:R-:W-:Y:S05]  /*6ca0*/  BSYNC.RECONVERGENT B4 ;  /* 0x0000000000047941 */ /* 0x000fea0003800200 */
.L_x_103:
[----:B------:R-:W0:Y:S01]  /*6cb0*/  MUFU.RCP64H R9, 4.29496524800000000000e+09 ;  /* 0x41efffff00097908 */ /* 0x000e220000001800 */
[----:B------:R-:W-:Y:S01]  /*6cc0*/  IMAD.MOV.U32 R6, RZ, RZ, -0x1a200000 ;  /* 0xe5e00000ff067424 */ /* 0x000fe200078e00ff */
[----:B------:R-:W-:Y:S01]  /*6cd0*/  MOV R8, 0x1 ;  /* 0x0000000100087802 */ /* 0x000fe20000000f00 */
[----:B------:R-:W-:Y:S01]  /*6ce0*/  IMAD.MOV.U32 R7, RZ, RZ, 0x41efffff ;  /* 0x41efffffff077424 */ /* 0x000fe200078e00ff */
[----:B------:R-:W-:Y:S01]  /*6cf0*/  DMUL R38, R30, R52 ;  /* 0x000000341e267228 */ /* 0x000fe20000000000 */
[----:B------:R-:W-:Y:S01]  /*6d00*/  UMOV UR4, 0xe5e00000 ;  /* 0xe5e0000000047882 */ /* 0x000fe20000000000 */
[----:B------:R-:W-:Y:S01]  /*6d10*/  UMOV UR5, 0x41efffff ;  /* 0x41efffff00057882 */ /* 0x000fe20000000000 */
[----:B------:R-:W-:Y:S01]  /*6d20*/  BSSY.RECONVERGENT B4, `(.L_x_105) ;  /* 0x000001e000047945 */ /* 0x000fe20003800200 */
[----:B------:R-:W1:Y:S06]  /*6d30*/  FRND.F64.FLOOR R74, R74 ;  /* 0x0000004a004a7313 */ /* 0x000e6c0000305800 */
[----:B------:R-:W-:Y:S01]  /*6d40*/  FSETP.GEU.AND P1, PT, |R39|, 6.5827683646048100446e-37, PT ;  /* 0x036000002700780b */ /* 0x000fe20003f2e200 */
[----:B0-----:R-:W-:-:S02]  /*6d50*/  DFMA R10, R8, -R6, 1 ;  /* 0x3ff00000080a742b */ /* 0x001fc40000000806 */
[----:B-1----:R-:W-:-:S06]  /*6d60*/  DFMA R2, R74, -R6, R2 ;  /* 0x800000064a02722b */ /* 0x002fcc0000000002 */
[----:B------:R-:W-:Y:S02]  /*6d70*/  DFMA R10, R10, R10, R10 ;  /* 0x0000000a0a0a722b */ /* 0x000fe4000000000a */
[----:B------:R-:W-:-:S06]  /*6d80*/  DSETP.GEU.AND P0, PT, R2, RZ, PT ;  /* 0x000000ff0200722a */ /* 0x000fcc0003f0e000 */
[----:B------:R-:W-:-:S08]  /*6d90*/  DFMA R10, R8, R10, R8 ;  /* 0x0000000a080a722b */ /* 0x000fd00000000008 */
        /* <DEDUP_REMOVED lines=12> */
[----:B------:R-:W-:-:S04]  /*6e60*/  FFMA R4, RZ, 29.999998092651367188, R75 ;  /* 0x41efffffff047823 */ /* 0x000fc8000000004b */
[----:B------:R-:W-:Y:S01]  /*6e70*/  DADD R46, R46, R2 ;  /* 0x000000002e2e7229 */ /* 0x000fe20000000002 */
        /* <DEDUP_REMOVED lines=8> */
.L_x_106:
[----:B------:R-:W-:Y:S05]  /*6f00*/  BSYNC.RECONVERGENT B4 ;  /* 0x0000000000047941 */ /* 0x000fea0003800200 */
.L_x_105:
        /* <DEDUP_REMOVED lines=32> */
.L_x_108:
[----:B------:R-:W-:Y:S05]  /*7110*/  BSYNC.RECONVERGENT B4 ;  /* 0x0000000000047941 */ /* 0x000fea0003800200 */
.L_x_107:
        /* <DEDUP_REMOVED lines=32> */
.L_x_110:
[----:B------:R-:W-:Y:S05]  /*7320*/  BSYNC.RECONVERGENT B4 ;  /* 0x0000000000047941 */ /* 0x000fea0003800200 */
.L_x_109:
        /* <DEDUP_REMOVED lines=36> */
.L_x_112:
[----:B------:R-:W-:Y:S05]  /*7570*/  BSYNC.RECONVERGENT B4 ;  /* 0x0000000000047941 */ /* 0x000fea0003800200 */
.L_x_111:
        /* <DEDUP_REMOVED lines=32> */
.L_x_114:
[----:B------:R-:W-:Y:S05]  /*7780*/  BSYNC.RECONVERGENT B4 ;  /* 0x0000000000047941 */ /* 0x000fea0003800200 */
.L_x_113:
        /* <DEDUP_REMOVED lines=32> */
.L_x_116:
[----:B------:R-:W-:Y:S05]  /*7990*/  BSYNC.RECONVERGENT B4 ;  /* 0x0000000000047941 */ /* 0x000fea0003800200 */
.L_x_115:
        /* <DEDUP_REMOVED lines=32> */
.L_x_118:
[----:B------:R-:W-:Y:S05]  /*7ba0*/  BSYNC.RECONVERGENT B4 ;  /* 0x0000000000047941 */ /* 0x000fea0003800200 */
.L_x_117:
        /* <DEDUP_REMOVED lines=36> */
.L_x_120:
[----:B------:R-:W-:Y:S05]  /*7df0*/  BSYNC.RECONVERGENT B4 ;  /* 0x0000000000047941 */ /* 0x000fea0003800200 */
.L_x_119:
[----:B------:R-:W0:Y:S01]  /*7e00*/  MUFU.RCP64H R3, 4.29496524800000000000e+09 ;  /* 0x41efffff00037908 */ /* 0x000e220000001800 */
[----:B------:R-:W-:Y:S01]  /*7e10*/  MOV R6, 0xe5e00000 ;  /* 0xe5e0000000067802 */ /* 0x000fe20000000f00 */
[----:B------:R-:W-:Y:S01]  /*7e20*/  IMAD.MOV.U32 R7, RZ, RZ, 0x41efffff ;  /* 0x41efffffff077424 */ /* 0x000fe200078e00ff */
[----:B------:R-:W-:Y:S01]  /*7e30*/  UMOV UR4, 0xe5e00000 ;  /* 0xe5e0000000047882 */ /* 0x000fe20000000000 */
[----:B------:R-:W-:Y:S01]  /*7e40*/  IMAD.MOV.U32 R2, RZ, RZ, 0x1 ;  /* 0x00000001ff027424 */ /* 0x000fe200078e00ff */
[----:B------:R-:W-:Y:S01]  /*7e50*/  UMOV UR5, 0x41efffff ;  /* 0x41efffff00057882 */ /* 0x000fe20000000000 */
[----:B------:R-:W-:Y:S04]  /*7e60*/  BSSY.RECONVERGENT B4, `(.L_x_121) ;  /* 0x000001a000047945 */ /* 0x000fe80003800200 */
        /* <DEDUP_REMOVED lines=25> */
.L_x_122:
[----:B------:R-:W-:Y:S05]  /*8000*/  BSYNC.RECONVERGENT B4 ;  /* 0x0000000000047941 */ /* 0x000fea0003800200 */
.L_x_121:
        /* <DEDUP_REMOVED lines=32> */
.L_x_124:
[----:B------:R-:W-:Y:S05]  /*8210*/  BSYNC.RECONVERGENT B4 ;  /* 0x0000000000047941 */ /* 0x000fea0003800200 */
.L_x_123:
        /* <DEDUP_REMOVED lines=37> */
.L_x_126:
[----:B------:R-:W-:Y:S05]  /*8470*/  BSYNC.RECONVERGENT B4 ;  /* 0x0000000000047941 */ /* 0x000fea0003800200 */
.L_x_125:
        /* <DEDUP_REMOVED lines=32> */
.L_x_128:
[----:B------:R-:W-:Y:S05]  /*8680*/  BSYNC.RECONVERGENT B4 ;  /* 0x0000000000047941 */ /* 0x000fea0003800200 */
.L_x_127:
        /* <DEDUP_REMOVED lines=32> */
.L_x_130:
[----:B------:R-:W-:Y:S05]  /*8890*/  BSYNC.RECONVERGENT B4 ;  /* 0x0000000000047941 */ /* 0x000fea0003800200 */
.L_x_129:
        /* <DEDUP_REMOVED lines=36> */
.L_x_132:
[----:B------:R-:W-:Y:S05]  /*8ae0*/  BSYNC.RECONVERGENT B4 ;  /* 0x0000000000047941 */ /* 0x000fea0003800200 */
.L_x_131:
        /* <DEDUP_REMOVED lines=32> */
.L_x_134:
[----:B------:R-:W-:Y:S05]  /*8cf0*/  BSYNC.RECONVERGENT B4 ;  /* 0x0000000000047941 */ /* 0x000fea0003800200 */
.L_x_133:
        /* <DEDUP_REMOVED lines=32> */
.L_x_136:
[----:B------:R-:W-:Y:S05]  /*8f00*/  BSYNC.RECONVERGENT B4 ;  /* 0x0000000000047941 */ /* 0x000fea0003800200 */
.L_x_135:
        /* <DEDUP_REMOVED lines=32> */
.L_x_138:
[----:B------:R-:W-:Y:S05]  /*9110*/  BSYNC.RECONVERGENT B4 ;  /* 0x0000000000047941 */ /* 0x000fea0003800200 */
.L_x_137:
        /* <DEDUP_REMOVED lines=30> */
[----:B------:R-:W-:Y:S01]  /*9300*/  MOV R12, R56 ;  /* 0x00000038000c7202 */ /* 0x000fe20000000f00 */
[----:B------:R-:W-:Y:S01]  /*9310*/  IMAD.MOV.U32 R13, RZ, RZ, R57 ;  /* 0x000000ffff0d7224 */ /* 0x000fe200078e0039 */
[----:B------:R-:W-:Y:S01]  /*9320*/  MOV R8, 0x9360 ;  /* 0x0000936000087802 */ /* 0x000fe20000000f00 */
[----:B------:R-:W-:Y:S02]  /*9330*/  IMAD.MOV.U32 R66, RZ, RZ, -0x1a200000 ;  /* 0xe5e00000ff427424 */ /* 0x000fe400078e00ff */
[----:B------:R-:W-:-:S07]  /*9340*/  IMAD.MOV.U32 R11, RZ, RZ, 0x41efffff ;  /* 0x41efffffff0b7424 */ /* 0x000fce00078e00ff */
[----:B--2---:R-:W-:Y:S05]  /*9350*/  CALL.REL.NOINC `($__internal_1_$__cuda_sm20_div_rn_f64_full) ;  /* 0x000003b000507944 */ /* 0x004fea0003c00000 */
.L_x_140:
[----:B------:R-:W-:Y:S05]  /*9360*/  BSYNC.RECONVERGENT B4 ;  /* 0x0000000000047941 */ /* 0x000fea0003800200 */
.L_x_139:
        /* <DEDUP_REMOVED lines=32> */
.L_x_142:
[----:B------:R-:W-:Y:S05]  /*9570*/  BSYNC.RECONVERGENT B4 ;  /* 0x0000000000047941 */ /* 0x000fea0003800200 */
.L_x_141:
        /* <DEDUP_REMOVED lines=32> */
.L_x_144:
[----:B------:R-:W-:Y:S05]  /*9780*/  BSYNC.RECONVERGENT B4 ;  /* 0x0000000000047941 */ /* 0x000fea0003800200 */
.L_x_143:
[----:B------:R-:W0:Y:S01]  /*9790*/  MUFU.RCP64H R9, 4.29496524800000000000e+09 ;  /* 0x41efffff00097908 */ /* 0x000e220000001800 */
[----:B------:R-:W-:Y:S01]  /*97a0*/  MOV R6, 0xe5e00000 ;  /* 0xe5e0000000067802 */ /* 0x000fe20000000f00 */
[----:B------:R-:W-:Y:S01]  /*97b0*/  IMAD.MOV.U32 R7, RZ, RZ, 0x41efffff ;  /* 0x41efffffff077424 */ /* 0x000fe200078e00ff */
[----:B------:R-:W-:Y:S01]  /*97c0*/  DMUL R52, R80, R52 ;  /* 0x0000003450347228 */ /* 0x000fe20000000000 */
[----:B------:R-:W-:Y:S01]  /*97d0*/  IMAD.MOV.U32 R8, RZ, RZ, 0x1 ;  /* 0x00000001ff087424 */ /* 0x000fe200078e00ff */
[----:B------:R-:W-:Y:S01]  /*97e0*/  UMOV UR4, 0xe5e00000 ;  /* 0xe5e0000000047882 */ /* 0x000fe20000000000 */
[----:B------:R-:W-:Y:S01]  /*97f0*/  UMOV UR5, 0x41efffff ;  /* 0x41efffff00057882 */ /* 0x000fe20000000000 */
[----:B------:R-:W-:Y:S01]  /*9800*/  BSSY.RECONVERGENT B4, `(.L_x_145) ;  /* 0x000001e000047945 */ /* 0x000fe20003800200 */
[----:B------:R-:W1:Y:S05]  /*9810*/  FRND.F64.FLOOR R74, R74 ;  /* 0x0000004a004a7313 */ /* 0x000e6a0000305800 */
        /* <DEDUP_REMOVED lines=28> */
.L_x_146:
[----:B------:R-:W-:Y:S05]  /*99e0*/  BSYNC.RECONVERGENT B4 ;  /* 0x0000000000047941 */ /* 0x000fea0003800200 */
.L_x_145:
        /* <DEDUP_REMOVED lines=32> */
.L_x_148:
[----:B------:R-:W-:Y:S05]  /*9bf0*/  BSYNC.RECONVERGENT B4 ;  /* 0x0000000000047941 */ /* 0x000fea0003800200 */
.L_x_147:
        /* <DEDUP_REMOVED lines=32> */
.L_x_150:
[----:B------:R-:W-:Y:S05]  /*9e00*/  BSYNC.RECONVERGENT B4 ;  /* 0x0000000000047941 */ /* 0x000fea0003800200 */
.L_x_149:
        /* <DEDUP_REMOVED lines=36> */
.L_x_152:
[----:B------:R-:W-:Y:S05]  /*a050*/  BSYNC.RECONVERGENT B4 ;  /* 0x0000000000047941 */ /* 0x000fea0003800200 */
.L_x_151:
        /* <DEDUP_REMOVED lines=11> */
[----:B0-----:R-:W-:-:S02]  /*a110*/  DFMA R10, R6, -R8, 1 ;  /* 0x3ff00000060a742b */ /* 0x001fc40000000808 */
[----:B-1----:R-:W-:-:S06]  /*a120*/  DFMA R12, R12, -R8, R2 ;  /* 0x800000080c0c722b */ /* 0x002fcc0000000002 */
[----:B------:R-:W-:Y:S02]  /*a130*/  DFMA R10, R10, R10, R10 ;  /* 0x0000000a0a0a722b */ /* 0x000fe4000000000a */
[----:B------:R-:W-:-:S06]  /*a140*/  DSETP.GEU.AND P0, PT, R12, RZ, PT ;  /* 0x000000ff0c00722a */ /* 0x000fcc0003f0e000 */
        /* <DEDUP_REMOVED lines=18> */
[----:B------:R-:W-:-:S06]  /*a270*/  DADD R8, R12, UR4 ;  /* 0x000000040c087e29 */ /* 0x000fcc0008000000 */
[----:B------:R-:W-:-:S04]  /*a280*/  DFMA R74, R10, R66, R26 ;  /* 0x000000420a4a722b */ /* 0x000fc8000000001a */
[----:B------:R-:W-:Y:S02]  /*a290*/  FSEL R26, R8, R12, !P0 ;  /* 0x0000000c081a7208 */ /* 0x000fe40004000000 */
[----:B------:R-:W-:-:S04]  /*a2a0*/  FSEL R27, R9, R13, !P0 ;  /* 0x0000000d091b7208 */ /* 0x000fc80004000000 */
[----:B------:R-:W-:-:S05]  /*a2b0*/  FFMA R2, RZ, 29.999998092651367188, R75 ;  /* 0x41efffffff027823 */ /* 0x000fca000000004b */
[----:B------:R-:W-:Y:S01]  /*a2c0*/  FSETP.GT.AND P1, PT, |R2|, 1.469367938527859385e-39, PT ;  /* 0x001000000200780b */ /* 0x000fe20003f24200 */
[----:B-1----:R-:W-:-:S12]  /*a2d0*/  DFMA R2, R48, -131072, R6 ;  /* 0xc10000003002782b */ /* 0x002fd80000000006 */
[----:B------:R-:W-:Y:S05]  /*a2e0*/  @P1 BRA P2, `(.L_x_154) ;  /* 0x0000000000181947 */ /* 0x000fea0001000000 */
[----:B------:R-:W-:Y:S01]  /*a2f0*/  IMAD.MOV.U32 R12, RZ, RZ, R58 ;  /* 0x000000ffff0c7224 */ /* 0x000fe200078e003a */
[----:B------:R-:W-:Y:S01]  /*a300*/  MOV R8, 0xa350 ;  /* 0x0000a35000087802 */ /* 0x000fe20000000f00 */
[----:B------:R-:W-:Y:S02]  /*a310*/  IMAD.MOV.U32 R13, RZ, RZ, R59 ;  /* 0x000000ffff0d7224 */ /* 0x000fe400078e003b */
[----:B------:R-:W-:Y:S02]  /*a320*/  IMAD.MOV.U32 R66, RZ, RZ, -0x1a200000 ;  /* 0xe5e00000ff427424 */ /* 0x000fe400078e00ff */
[----:B------:R-:W-:-:S07]  /*a330*/  IMAD.MOV.U32 R11, RZ, RZ, 0x41efffff ;  /* 0x41efffffff0b7424 */ /* 0x000fce00078e00ff */
[----:B--2---:R-:W-:Y:S05]  /*a340*/  CALL.REL.NOINC `($__internal_1_$__cuda_sm20_div_rn_f64_full) ;  /* 0x000003a000547944 */ /* 0x004fea0003c00000 */
.L_x_154:
[----:B------:R-:W-:Y:S05]  /*a350*/  BSYNC.RECONVERGENT B4 ;  /* 0x0000000000047941 */ /* 0x000fea0003800200 */
.L_x_153:
        /* <DEDUP_REMOVED lines=32> */
.L_x_156:
[----:B------:R-:W-:Y:S05]  /*a560*/  BSYNC.RECONVERGENT B4 ;  /* 0x0000000000047941 */ /* 0x000fea0003800200 */
.L_x_155:
        /* <DEDUP_REMOVED lines=32> */
.L_x_158:
[----:B------:R-:W-:Y:S05]  /*a770*/  BSYNC.RECONVERGENT B4 ;  /* 0x0000000000047941 */ /* 0x000fea0003800200 */
.L_x_157:
        /* <DEDUP_REMOVED lines=36> */
.L_x_160:
[----:B------:R-:W-:Y:S05]  /*a9c0*/  BSYNC.RECONVERGENT B4 ;  /* 0x0000000000047941 */ /* 0x000fea0003800200 */
.L_x_159:
        /* <DEDUP_REMOVED lines=32> */
.L_x_162:
[----:B------:R-:W-:Y:S05]  /*abd0*/  BSYNC.RECONVERGENT B4 ;  /* 0x0000000000047941 */ /* 0x000fea0003800200 */
.L_x_161:
        /* <DEDUP_REMOVED lines=32> */
.L_x_164:
[----:B------:R-:W-:Y:S05]  /*ade0*/  BSYNC.RECONVERGENT B4 ;  /* 0x0000000000047941 */ /* 0x000fea0003800200 */
.L_x_163:
        /* <DEDUP_REMOVED lines=37> */
.L_x_166:
[----:B------:R-:W-:Y:S05]  /*b040*/  BSYNC.RECONVERGENT B4 ;  /* 0x0000000000047941 */ /* 0x000fea0003800200 */
.L_x_165:
        /* <DEDUP_REMOVED lines=32> */
.L_x_168:
[----:B------:R-:W-:Y:S05]  /*b250*/  BSYNC.RECONVERGENT B4 ;  /* 0x0000000000047941 */ /* 0x000fea0003800200 */
.L_x_167:
        /* <DEDUP_REMOVED lines=32> */
.L_x_170:
[----:B------:R-:W-:Y:S05]  /*b460*/  BSYNC.RECONVERGENT B4 ;  /* 0x0000000000047941 */ /* 0x000fea0003800200 */
.L_x_169:
        /* <DEDUP_REMOVED lines=36> */
.L_x_172:
[----:B------:R-:W-:Y:S05]  /*b6b0*/  BSYNC.RECONVERGENT B4 ;  /* 0x0000000000047941 */ /* 0x000fea0003800200 */
.L_x_171:
        /* <DEDUP_REMOVED lines=32> */
.L_x_174:
[----:B------:R-:W-:Y:S05]  /*b8c0*/  BSYNC.RECONVERGENT B4 ;  /* 0x0000000000047941 */ /* 0x000fea0003800200 */
.L_x_173:
        /* <DEDUP_REMOVED lines=32> */
.L_x_176:
[----:B------:R-:W-:Y:S05]  /*bad0*/  BSYNC.RECONVERGENT B4 ;  /* 0x0000000000047941 */ /* 0x000fea0003800200 */
.L_x_175:
        /* <DEDUP_REMOVED lines=32> */
.L_x_178:
[----:B------:R-:W-:Y:S05]  /*bce0*/  BSYNC.RECONVERGENT B4 ;  /* 0x0000000000047941 */ /* 0x000fea0003800200 */
.L_x_177:
        /* <DEDUP_REMOVED lines=36> */
.L_x_180:
[----:B------:R-:W-:Y:S05]  /*bf30*/  BSYNC.RECONVERGENT B4 ;  /* 0x0000000000047941 */ /* 0x000fea0003800200 */
.L_x_179:
        /* <DEDUP_REMOVED lines=32> */
.L_x_182:
[----:B------:R-:W-:Y:S05]  /*c140*/  BSYNC.RECONVERGENT B4 ;  /* 0x0000000000047941 */ /* 0x000fea0003800200 */
.L_x_181:
        /* <DEDUP_REMOVED lines=32> */
.L_x_184:
[----:B------:R-:W-:Y:S05]  /*c350*/  BSYNC.RECONVERGENT B4 ;  /* 0x0000000000047941 */ /* 0x000fea0003800200 */
.L_x_183:
        /* <DEDUP_REMOVED lines=37> */
.L_x_186:
[----:B------:R-:W-:Y:S05]  /*c5b0*/  BSYNC.RECONVERGENT B4 ;  /* 0x0000000000047941 */ /* 0x000fea0003800200 */
.L_x_185:
        /* <DEDUP_REMOVED lines=32> */
.L_x_188:
[----:B------:R-:W-:Y:S05]  /*c7c0*/  BSYNC.RECONVERGENT B4 ;  /* 0x0000000000047941 */ /* 0x000fea0003800200 */
.L_x_187:
        /* <DEDUP_REMOVED lines=32> */
.L_x_190:
[----:B------:R-:W-:Y:S05]  /*c9d0*/  BSYNC.RECONVERGENT B4 ;  /* 0x0000000000047941 */ /* 0x000fea0003800200 */
.L_x_189:
        /* <DEDUP_REMOVED lines=36> */
.L_x_192:
[----:B------:R-:W-:Y:S05]  /*cc20*/  BSYNC.RECONVERGENT B4 ;  /* 0x0000000000047941 */ /* 0x000fea0003800200 */
.L_x_191:
        /* <DEDUP_REMOVED lines=32> */
.L_x_194:
[----:B------:R-:W-:Y:S05]  /*ce30*/  BSYNC.RECONVERGENT B4 ;  /* 0x0000000000047941 */ /* 0x000fea0003800200 */
.L_x_193:
        /* <DEDUP_REMOVED lines=32> */
.L_x_196:
[----:B------:R-:W-:Y:S05]  /*d040*/  BSYNC.RECONVERGENT B4 ;  /* 0x0000000000047941 */ /* 0x000fea0003800200 */
.L_x_195:
        /* <DEDUP_REMOVED lines=32> */
.L_x_198:
[----:B------:R-:W-:Y:S05]  /*d250*/  BSYNC.RECONVERGENT B4 ;  /* 0x0000000000047941 */ /* 0x000fea0003800200 */
.L_x_197:
        /* <DEDUP_REMOVED lines=30> */
[----:B------:R-:W-:Y:S01]  /*d440*/  MOV R12, R52 ;  /* 0x00000034000c7202 */ /* 0x000fe20000000f00 */
[----:B------:R-:W-:Y:S01]  /*d450*/  IMAD.MOV.U32 R13, RZ, RZ, R53 ;  /* 0x000000ffff0d7224 */ /* 0x000fe200078e0035 */
[----:B------:R-:W-:Y:S01]  /*d460*/  MOV R8, 0xd4a0 ;  /* 0x0000d4a000087802 */ /* 0x000fe20000000f00 */
[----:B------:R-:W-:Y:S02]  /*d470*/  IMAD.MOV.U32 R66, RZ, RZ, -0x1a200000 ;  /* 0xe5e00000ff427424 */ /* 0x000fe400078e00ff */
[----:B------:R-:W-:-:S07]  /*d480*/  IMAD.MOV.U32 R11, RZ, RZ, 0x41efffff ;  /* 0x41efffffff0b7424 */ /* 0x000fce00078e00ff */
[----:B--2---:R-:W-:Y:S05]  /*d490*/  CALL.REL.NOINC `($__internal_1_$__cuda_sm20_div_rn_f64_full) ;  /* 0x0000037000007944 */ /* 0x004fea0003c00000 */
.L_x_200:
[----:B------:R-:W-:Y:S05]  /*d4a0*/  BSYNC.RECONVERGENT B4 ;  /* 0x0000000000047941 */ /* 0x000fea0003800200 */
.L_x_199:
        /* <DEDUP_REMOVED lines=32> */
.L_x_202:
[----:B------:R-:W-:Y:S05]  /*d6b0*/  BSYNC.RECONVERGENT B4 ;  /* 0x0000000000047941 */ /* 0x000fea0003800200 */
.L_x_201:
        /* <DEDUP_REMOVED lines=32> */
.L_x_204:
[----:B------:R-:W-:Y:S05]  /*d8c0*/  BSYNC.RECONVERGENT B4 ;  /* 0x0000000000047941 */ /* 0x000fea0003800200 */
.L_x_203:
        /* <DEDUP_REMOVED lines=37> */
.L_x_206:
[----:B------:R-:W-:Y:S05]  /*db20*/  BSYNC.RECONVERGENT B4 ;  /* 0x0000000000047941 */ /* 0x000fea0003800200 */
.L_x_205:
        /* <DEDUP_REMOVED lines=32> */
.L_x_208:
[----:B------:R-:W-:Y:S05]  /*dd30*/  BSYNC.RECONVERGENT B4 ;  /* 0x0000000000047941 */ /* 0x000fea0003800200 */
.L_x_207:
        /* <DEDUP_REMOVED lines=32> */
.L_x_210:
[----:B------:R-:W-:Y:S05]  /*df40*/  BSYNC.RECONVERGENT B4 ;  /* 0x0000000000047941 */ /* 0x000fea0003800200 */
.L_x_209:
        /* <DEDUP_REMOVED lines=36> */
.L_x_212:
[----:B------:R-:W-:Y:S05]  /*e190*/  BSYNC.RECONVERGENT B4 ;  /* 0x0000000000047941 */ /* 0x000fea0003800200 */
.L_x_211:
[----:B------:R-:W0:Y:S01]  /*e1a0*/  FRND.F64.FLOOR R74, R74 ;  /* 0x0000004a004a7313 */ /* 0x000e220000305800 */
[----:B------:R-:W-:Y:S01]  /*e1b0*/  UMOV UR4, 0xe5e00000 ;  /* 0xe5e0000000047882 */ /* 0x000fe20000000000 */
[----:B------:R-:W-:-:S06]  /*e1c0*/  UMOV UR5, 0x41efffff ;  /* 0x41efffff00057882 */ /* 0x000fcc0000000000 */
[----:B------:R1:W3:Y:S01]  /*e1d0*/  F2I.U32.F64.TRUNC R7, R34 ;  /* 0x0000002200077311 */ /* 0x0002e2000030d000 */
[----:B0-----:R-:W-:-:S07]  /*e1e0*/  DFMA R8, R74, -UR4, R2 ;  /* 0x800000044a087c2b */ /* 0x001fce0008000002 */
[----:B------:R1:W0:Y:S01]  /*e1f0*/  F2I.U32.F64.TRUNC R17, R40 ;  /* 0x0000002800117311 */ /* 0x000222000030d000 */
[----:B------:R-:W-:-:S07]  /*e200*/  DADD R10, R8, UR4 ;  /* 0x00000004080a7e29 */ /* 0x000fce0008000000 */
[----:B------:R1:W4:Y:S01]  /*e210*/  F2I.U32.F64.TRUNC R16, R44 ;  /* 0x0000002c00107311 */ /* 0x000322000030d000 */
[----:B------:R-:W-:-:S07]  /*e220*/  DSETP.GEU.AND P0, PT, R8, RZ, PT ;  /* 0x000000ff0800722a */ /* 0x000fce0003f0e000 */
[----:B------:R1:W0:Y:S01]  /*e230*/  F2I.U32.F64.TRUNC R15, R38 ;  /* 0x00000026000f7311 */ /* 0x000222000030d000 */
[----:B------:R-:W-:Y:S02]  /*e240*/  FSEL R8, R10, R8, !P0 ;  /* 0x000000080a087208 */ /* 0x000fe40004000000 */
[----:B------:R-:W-:-:S05]  /*e250*/  FSEL R9, R11, R9, !P0 ;  /* 0x000000090b097208 */ /* 0x000fca0004000000 */
[----:B------:R1:W0:Y:S08]  /*e260*/  F2I.U32.F64.TRUNC R14, R46 ;  /* 0x0000002e000e7311 */ /* 0x000230000030d000 */
[----:B------:R1:W0:Y:S08]  /*e270*/  F2I.U32.F64.TRUNC R6, R26 ;  /* 0x0000001a00067311 */ /* 0x000230000030d000 */
[----:B------:R1:W0:Y:S08]  /*e280*/  F2I.U32.F64.TRUNC R4, R24 ;  /* 0x0000001800047311 */ /* 0x000230000030d000 */
[----:B------:R1:W0:Y:S08]  /*e290*/  F2I.U32.F64.TRUNC R2, R28 ;  /* 0x0000001c00027311 */ /* 0x000230000030d000 */
[----:B---34-:R1:W0:Y:S02]  /*e2a0*/  F2I.U32.F64.TRUNC R3, R8 ;  /* 0x0000000800037311 */ /* 0x018224000030d000 */
.L_x_32:
[----:B------:R-:W-:Y:S05]  /*e2b0*/  BSYNC.RECONVERGENT B1 ;  /* 0x0000000000017941 */ /* 0x000fea0003800200 */
.L_x_31:
[C---:B------:R-:W-:Y:S01]  /*e2c0*/  ISETP.GT.U32.AND P0, PT, R5.reuse, 0x1, PT ;  /* 0x000000010500780c */ /* 0x040fe20003f04070 */
[----:B------:R-:W-:Y:S01]  /*e2d0*/  VIADD R18, R18, 0x1 ;  /* 0x0000000112127836 */ /* 0x000fe20000000000 */
[--C-:B------:R-:W-:Y:S02]  /*e2e0*/  SHF.R.U64 R5, R5, 0x1, R0.reuse ;  /* 0x0000000105057819 */ /* 0x100fe40000001200 */
[----:B------:R-:W-:Y:S02]  /*e2f0*/  ISETP.GT.U32.AND.EX P0, PT, R0, RZ, PT, P0 ;  /* 0x000000ff0000720c */ /* 0x000fe40003f04100 */
[----:B------:R-:W-:-:S11]  /*e300*/  SHF.R.U32.HI R0, RZ, 0x1, R0 ;  /* 0x00000001ff007819 */ /* 0x000fd60000011600 */
[----:B------:R-:W-:Y:S05]  /*e310*/  @P0 BRA `(.L_x_213) ;  /* 0xffffff3800880947 */ /* 0x000fea000383ffff */
[----:B------:R-:W-:Y:S05]  /*e320*/  BSYNC.RECONVERGENT B2 ;  /* 0x0000000000027941 */ /* 0x000fea0003800200 */
.L_x_30:
[----:B-1----:R1:W3:Y:S08]  /*e330*/  I2F.F64.U32 R8, R7 ;  /* 0x0000000700087312 */ /* 0x0022f00000201800 */
[----:B0-----:R1:W4:Y:S08]  /*e340*/  I2F.F64.U32 R18, R17 ;  /* 0x0000001100127312 */ /* 0x0013300000201800 */
[----:B------:R1:W0:Y:S08]  /*e350*/  I2F.F64.U32 R24, R16 ;  /* 0x0000001000187312 */ /* 0x0002300000201800 */
[----:B------:R1:W0:Y:S08]  /*e360*/  I2F.F64.U32 R26, R15 ;  /* 0x0000000f001a7312 */ /* 0x0002300000201800 */
[----:B------:R1:W0:Y:S08]  /*e370*/  I2F.F64.U32 R28, R14 ;  /* 0x0000000e001c7312 */ /* 0x0002300000201800 */
[----:B------:R1:W0:Y:S08]  /*e380*/  I2F.F64.U32 R30, R6 ;  /* 0x00000006001e7312 */ /* 0x0002300000201800 */
[----:B------:R1:W0:Y:S08]  /*e390*/  I2F.F64.U32 R32, R4 ;  /* 0x0000000400207312 */ /* 0x0002300000201800 */
[----:B------:R1:W0:Y:S08]  /*e3a0*/  I2F.F64.U32 R34, R2 ;  /* 0x0000000200227312 */ /* 0x0002300000201800 */
[----:B---34-:R1:W0:Y:S02]  /*e3b0*/  I2F.F64.U32 R36, R3 ;  /* 0x0000000300247312 */ /* 0x0182240000201800 */
.L_x_29:
[----:B------:R-:W-:Y:S05]  /*e3c0*/  BSYNC.RECONVERGENT B3 ;  /* 0x0000000000037941 */ /* 0x000fea0003800200 */
.L_x_28:
[----:B------:R-:W0:Y:S01]  /*e3d0*/  MUFU.RCP64H R5, 4.29496524800000000000e+09 ;  /* 0x41efffff00057908 */ /* 0x000e220000001800 */
[----:B-1----:R-:W-:Y:S01]  /*e3e0*/  IMAD.MOV.U32 R6, RZ, RZ, -0x1a200000 ;  /* 0xe5e00000ff067424 */ /* 0x002fe200078e00ff */
[----:B------:R-:W-:Y:S01]  /*e3f0*/  MOV R7, 0x41efffff ;  /* 0x41efffff00077802 */ /* 0x000fe20000000f00 */
[----:B------:R-:W-:Y:S01]  /*e400*/  IMAD.MOV.U32 R4, RZ, RZ, 0x1 ;  /* 0x00000001ff047424 */ /* 0x000fe200078e00ff */
[----:B------:R-:W1:Y:S01]  /*e410*/  S2R R0, SR_CTAID.X ;  /* 0x0000000000007919 */ /* 0x000e620000002500 */
[----:B------:R-:W-:Y:S01]  /*e420*/  BSSY.RECONVERGENT B1, `(.L_x_214) ;  /* 0x000001b000017945 */ /* 0x000fe20003800200 */
[----:B------:R-:W1:Y:S03]  /*e430*/  S2R R13, SR_TID.X ;  /* 0x00000000000d7919 */ /* 0x000e660000002100 */
[----:B0-----:R-:W-:-:S08]  /*e440*/  DFMA R2, R4, -R6, 1 ;  /* 0x3ff000000402742b */ /* 0x001fd00000000806 */
[----:B------:R-:W-:Y:S02]  /*e450*/  DFMA R10, R2, R2, R2 ;  /* 0x00000002020a722b */ /* 0x000fe40000000002 */
[----:B------:R-:W-:-:S06]  /*e460*/  DMUL R2, R8, 7.62939453125e-06 ;  /* 0x3ee0000008027828 */ /* 0x000fcc0000000000 */
[----:B------:R-:W-:-:S04]  /*e470*/  DFMA R10, R4, R10, R4 ;  /* 0x0000000a040a722b */ /* 0x000fc80000000004 */
[----:B------:R-:W0:Y:S04]  /*e480*/  FRND.F64.FLOOR R2, R2 ;  /* 0x0000000200027313 */ /* 0x000e280000305800 */
[----:B------:R-:W-:-:S08]  /*e490*/  DFMA R4, R10, -R6, 1 ;  /* 0x3ff000000a04742b */ /* 0x000fd00000000806 */
[----:B------:R-:W-:Y:S02]  /*e4a0*/  DFMA R10, R10, R4, R10 ;  /* 0x000000040a0a722b */ /* 0x000fe4000000000a */
[C---:B0-----:R-:W-:Y:S02]  /*e4b0*/  DMUL R14, R2.reuse, R20 ;  /* 0x00000014020e7228 */ /* 0x041fe40000000000 */
[----:B------:R-:W-:-:S06]  /*e4c0*/  DFMA R2, R2, -131072, R8 ;  /* 0xc10000000202782b */ /* 0x000fcc0000000008 */
[----:B------:R-:W-:Y:S02]  /*e4d0*/  DMUL R74, R10, R14 ;  /* 0x0000000e0a4a7228 */ /* 0x000fe40000000000 */
[----:B------:R-:W-:-:S06]  /*e4e0*/  FSETP.GEU.AND P2, PT, |R15|, 6.5827683646048100446e-37, PT ;  /* 0x036000000f00780b */ /* 0x000fcc0003f4e200 */
[----:B------:R-:W-:Y:S01]  /*e4f0*/  DFMA R4, R74, -R6, R14 ;  /* 0x800000064a04722b */ /* 0x000fe2000000000e */
[----:B-1----:R-:W-:-:S05]  /*e500*/  IMAD R6, R0, 0x20, R13 ;  /* 0x0000002000067824 */ /* 0x002fca00078e020d */
[----:B------:R-:W-:Y:S02]  /*e510*/  ISETP.NE.AND P1, PT, R6, RZ, PT ;  /* 0x000000ff0600720c */ /* 0x000fe40003f25270 */
[----:B------:R-:W-:Y:S01]  /*e520*/  DFMA R74, R10, R4, R74 ;  /* 0x000000040a4a722b */ /* 0x000fe2000000004a */
[----:B------:R-:W-:-:S09]  /*e530*/  IMAD.MOV.U32 R5, RZ, RZ, RZ ;  /* 0x000000ffff057224 */ /* 0x000fd200078e00ff */
        /* <DEDUP_REMOVED lines=9> */
.L_x_215:
[----:B------:R-:W-:Y:S05]  /*e5d0*/  BSYNC.RECONVERGENT B1 ;  /* 0x0000000000017941 */ /* 0x000fea0003800200 */
.L_x_214:
        /* <DEDUP_REMOVED lines=32> */
.L_x_217:
[----:B------:R-:W-:Y:S05]  /*e7e0*/  BSYNC.RECONVERGENT B1 ;  /* 0x0000000000017941 */ /* 0x000fea0003800200 */
.L_x_216:
        /* <DEDUP_REMOVED lines=32> */
.L_x_219:
[----:B------:R-:W-:Y:S05]  /*e9f0*/  BSYNC.RECONVERGENT B1 ;  /* 0x0000000000017941 */ /* 0x000fea0003800200 */
.L_x_218:
[----:B------:R-:W0:Y:S01]  /*ea00*/  MUFU.RCP64H R3, 4.29496524800000000000e+09 ;  /* 0x41efffff00037908 */ /* 0x000e220000001800 */
[----:B------:R-:W-:Y:S01]  /*ea10*/  IMAD.MOV.U32 R16, RZ, RZ, -0x1a200000 ;  /* 0xe5e00000ff107424 */ /* 0x000fe200078e00ff */
[----:B------:R-:W-:Y:S01]  /*ea20*/  MOV R2, 0x1 ;  /* 0x0000000100027802 */ /* 0x000fe20000000f00 */
[----:B------:R-:W-:Y:S01]  /*ea30*/  IMAD.MOV.U32 R17, RZ, RZ, 0x41efffff ;  /* 0x41efffffff117424 */ /* 0x000fe200078e00ff */
[----:B------:R-:W-:Y:S01]  /*ea40*/  DMUL R10, R18, 7.62939453125e-06 ;  /* 0x3ee00000120a7828 */ /* 0x000fe20000000000 */
[----:B------:R-:W-:Y:S01]  /*ea50*/  UMOV UR4, 0xe5e00000 ;  /* 0xe5e0000000047882 */ /* 0x000fe20000000000 */
[----:B------:R-:W-:Y:S01]  /*ea60*/  UMOV UR5, 0x41efffff ;  /* 0x41efffff00057882 */ /* 0x000fe20000000000 */
[----:B------:R-:W-:Y:S01]  /*ea70*/  BSSY.RECONVERGENT B1, `(.L_x_220) ;  /* 0x0000020000017945 */ /* 0x000fe20003800200 */
[----:B------:R-:W1:Y:S08]  /*ea80*/  FRND.F64.FLOOR R74, R74 ;  /* 0x0000004a004a7313 */ /* 0x000e700000305800 */
[----:B------:R-:W3:Y:S01]  /*ea90*/  FRND.F64.FLOOR R10, R10 ;  /* 0x0000000a000a7313 */ /* 0x000ee20000305800 */
[----:B0-----:R-:W-:-:S02]  /*eaa0*/  DFMA R8, R2, -R16, 1 ;  /* 0x3ff000000208742b */ /* 0x001fc40000000810 */
[----:B-1----:R-:W-:-:S06]  /*eab0*/  DFMA R14, R74, -R16, R14 ;  /* 0x800000104a0e722b */ /* 0x002fcc000000000e */
[----:B------:R-:W-:Y:S02]  /*eac0*/  DFMA R8, R8, R8, R8 ;  /* 0x000000080808722b */ /* 0x000fe40000000008 */
[----:B------:R-:W-:-:S06]  /*ead0*/  DSETP.GEU.AND P0, PT, R14, RZ, PT ;  /* 0x000000ff0e00722a */ /* 0x000fcc0003f0e000 */
[----:B------:R-:W-:Y:S02]  /*eae0*/  DFMA R8, R2, R8, R2 ;  /* 0x000000080208722b */ /* 0x000fe40000000002 */
[----:B---3--:R-:W-:-:S06]  /*eaf0*/  DMUL R2, R10, R22 ;  /* 0x000000160a027228 */ /* 0x008fcc0000000000 */
[----:B------:R-:W-:-:S04]  /*eb00*/  DFMA R12, R8, -R16, 1 ;  /* 0x3ff00000080c742b */ /* 0x000fc80000000810 */
[----:B------:R-:W-:-:S04]  /*eb10*/  FSETP.GEU.AND P3, PT, |R3|, 6.5827683646048100446e-37, PT ;  /* 0x036000000300780b */ /* 0x000fc80003f6e200 */
[----:B------:R-:W-:Y:S02]  /*eb20*/  DFMA R38, R8, R12, R8 ;  /* 0x0000000c0826722b */ /* 0x000fe40000000008 */
[----:B------:R-:W-:-:S06]  /*eb30*/  DADD R8, R14, UR4 ;  /* 0x000000040e087e29 */ /* 0x000fcc0008000000 */
[----:B------:R-:W-:-:S08]  /*eb40*/  DMUL R12, R38, R2 ;  /* 0x00000002260c7228 */ /* 0x000fd00000000000 */
[----:B------:R-:W-:-:S08]  /*eb50*/  DFMA R16, R12, -R16, R2 ;  /* 0x800000100c10722b */ /* 0x000fd00000000002 */
[----:B------:R-:W-:Y:S01]  /*eb60*/  DFMA R74, R38, R16, R12 ;  /* 0x00000010264a722b */ /* 0x000fe2000000000c */
[----:B------:R-:W-:Y:S02]  /*eb70*/  FSEL R12, R8, R14, !P0 ;  /* 0x0000000e080c7208 */ /* 0x000fe40004000000 */
[----:B------:R-:W-:Y:S01]  /*eb80*/  FSEL R13, R9, R15, !P0 ;  /* 0x0000000f090d7208 */ /* 0x000fe20004000000 */
[----:B------:R-:W-:-:S06]  /*eb90*/  DFMA R14, R10, -131072, R18 ;  /* 0xc10000000a0e782b */ /* 0x000fcc0000000012 */
        /* <DEDUP_REMOVED lines=9> */
[----:B------:R-:W-:Y:S02]  /*ec30*/  IMAD.MOV.U32 R13, RZ, RZ, R3 ;  /* 0x000000ffff0d7224 */ /* 0x000fe400078e0003 */
[----:B------:R-:W-:Y:S02]  /*ec40*/  IMAD.MOV.U32 R66, RZ, RZ, -0x1a200000 ;  /* 0xe5e00000ff427424 */ /* 0x000fe400078e00ff */
[----:B------:R-:W-:-:S07]  /*ec50*/  IMAD.MOV.U32 R11, RZ, RZ, 0x41efffff ;  /* 0x41efffffff0b7424 */ /* 0x000fce00078e00ff */
[----:B--2---:R-:W-:Y:S05]  /*ec60*/  CALL.REL.NOINC `($__internal_1_$__cuda_sm20_div_rn_f64_full) ;  /* 0x00000358000c7944 */ /* 0x004fea0003c00000 */
.L_x_221:
[----:B------:R-:W-:Y:S05]  /*ec70*/  BSYNC.RECONVERGENT B1 ;  /* 0x0000000000017941 */ /* 0x000fea0003800200 */
.L_x_220:
        /* <DEDUP_REMOVED lines=32> */
.L_x_223:
[----:B------:R-:W-:Y:S05]  /*ee80*/  BSYNC.RECONVERGENT B1 ;  /* 0x0000000000017941 */ /* 0x000fea0003800200 */
.L_x_222:
        /* <DEDUP_REMOVED lines=32> */
.L_x_225:
[----:B------:R-:W-:Y:S05]  /*f090*/  BSYNC.RECONVERGENT B1 ;  /* 0x0000000000017941 */ /* 0x000fea0003800200 */
.L_x_224:
[----:B------:R-:W0:Y:S01]  /*f0a0*/  MUFU.RCP64H R3, 4.29496524800000000000e+09 ;  /* 0x41efffff00037908 */ /* 0x000e220000001800 */
[----:B------:R-:W-:Y:S01]  /*f0b0*/  IMAD.MOV.U32 R18, RZ, RZ, -0x1a200000 ;  /* 0xe5e00000ff127424 */ /* 0x000fe200078e00ff */
[----:B------:R-:W-:Y:S01]  /*f0c0*/  DMUL R10, R24, 7.62939453125e-06 ;  /* 0x3ee00000180a7828 */ /* 0x000fe20000000000 */
[----:B------:R-:W-:Y:S01]  /*f0d0*/  IMAD.MOV.U32 R19, RZ, RZ, 0x41efffff ;  /* 0x41efffffff137424 */ /* 0x000fe200078e00ff */
[----:B------:R-:W-:Y:S01]  /*f0e0*/  UMOV UR4, 0xe5e00000 ;  /* 0xe5e0000000047882 */ /* 0x000fe20000000000 */
[----:B------:R-:W-:Y:S01]  /*f0f0*/  IMAD.MOV.U32 R2, RZ, RZ, 0x1 ;  /* 0x00000001ff027424 */ /* 0x000fe200078e00ff */
        /* <DEDUP_REMOVED lines=9> */
[C---:B---3--:R-:W-:Y:S02]  /*f190*/  DMUL R2, R10.reuse, R20 ;  /* 0x000000140a027228 */ /* 0x048fe40000000000 */
[----:B------:R-:W-:-:S04]  /*f1a0*/  DFMA R24, R10, -131072, R24 ;  /* 0xc10000000a18782b */ /* 0x000fc80000000018 */
[----:B------:R-:W-:-:S04]  /*f1b0*/  DFMA R12, R8, -R18, 1 ;  /* 0x3ff00000080c742b */ /* 0x000fc80000000812 */
[----:B------:R-:W-:-:S04]  /*f1c0*/  FSETP.GEU.AND P2, PT, |R3|, 6.5827683646048100446e-37, PT ;  /* 0x036000000300780b */ /* 0x000fc80003f4e200 */
        /* <DEDUP_REMOVED lines=21> */
.L_x_227:
[----:B------:R-:W-:Y:S05]  /*f320*/  BSYNC.RECONVERGENT B1 ;  /* 0x0000000000017941 */ /* 0x000fea0003800200 */
.L_x_226:
        /* <DEDUP_REMOVED lines=32> */
.L_x_229:
[----:B------:R-:W-:Y:S05]  /*f530*/  BSYNC.RECONVERGENT B1 ;  /* 0x0000000000017941 */ /* 0x000fea0003800200 */
.L_x_228:
        /* <DEDUP_REMOVED lines=32> */
.L_x_231:
[----:B------:R-:W-:Y:S05]  /*f740*/  BSYNC.RECONVERGENT B1 ;  /* 0x0000000000017941 */ /* 0x000fea0003800200 */
.L_x_230:
[----:B------:R-:W0:Y:S01]  /*f750*/  FRND.F64.FLOOR R74, R74 ;  /* 0x0000004a004a7313 */ /* 0x000e220000305800 */
[----:B------:R-:W-:Y:S02]  /*f760*/  IMAD.MOV.U32 R10, RZ, RZ, -0x1a200000 ;  /* 0xe5e00000ff0a7424 */ /* 0x000fe400078e00ff */
[----:B------:R-:W-:Y:S02]  /*f770*/  HFMA2 R12, -RZ, RZ, 0, 5.9604644775390625e-08 ;  /* 0x00000001ff0c7431 */ /* 0x000fe400000001ff */
[----:B------:R-:W-:Y:S01]  /*f780*/  IMAD.MOV.U32 R11, RZ, RZ, 0x41efffff ;  /* 0x41efffffff0b7424 */ /* 0x000fe200078e00ff */
[----:B------:R-:W-:Y:S01]  /*f790*/  UMOV UR4, 0xe5e00000 ;  /* 0xe5e0000000047882 */ /* 0x000fe20000000000 */
[----:B------:R-:W-:Y:S01]  /*f7a0*/  UMOV UR5, 0x41efffff ;  /* 0x41efffff00057882 */ /* 0x000fe20000000000 */
[----:B------:R-:W-:Y:S01]  /*f7b0*/  BSSY.RECONVERGENT B1, `(.L_x_232) ;  /* 0x000001e000017945 */ /* 0x000fe20003800200 */
[----:B------:R-:W1:Y:S02]  /*f7c0*/  MUFU.RCP64H R13, 4.29496524800000000000e+09 ;  /* 0x41efffff000d7908 */ /* 0x000e640000001800 */
        /* <DEDUP_REMOVED lines=28> */
.L_x_233:
[----:B------:R-:W-:Y:S05]  /*f990*/  BSYNC.RECONVERGENT B1 ;  /* 0x0000000000017941 */ /* 0x000fea0003800200 */
.L_x_232:
[----:B------:R-:W0:Y:S01]  /*f9a0*/  MUFU.RCP64H R3, 4.29496524800000000000e+09 ;  /* 0x41efffff00037908 */ /* 0x000e220000001800 */
[----:B------:R-:W-:Y:S01]  /*f9b0*/  IMAD.MOV.U32 R24, RZ, RZ, -0x1a200000 ;  /* 0xe5e00000ff187424 */ /* 0x000fe200078e00ff */
[----:B------:R-:W-:Y:S01]  /*f9c0*/  MOV R25, 0x41efffff ;  /* 0x41efffff00197802 */ /* 0x000fe20000000f00 */
[----:B------:R-:W-:Y:S01]  /*f9d0*/  IMAD.MOV.U32 R2, RZ, RZ, 0x1 ;  /* 0x00000001ff027424 */ /* 0x000fe200078e00ff */
[----:B------:R-:W-:Y:S01]  /*f9e0*/  DMUL R10, R26, 7.62939453125e-06 ;  /* 0x3ee000001a0a7828 */ /* 0x000fe20000000000 */
[----:B------:R-:W-:Y:S01]  /*f9f0*/  UMOV UR4, 0xe5e00000 ;  /* 0xe5e0000000047882 */ /* 0x000fe20000000000 */
[----:B------:R-:W-:Y:S01]  /*fa00*/  UMOV UR5, 0x41efffff ;  /* 0x41efffff00057882 */ /* 0x000fe20000000000 */
[----:B------:R-:W-:Y:S03]  /*fa10*/  BSSY.RECONVERGENT B1, `(.L_x_234) ;  /* 0x000001c000017945 */ /* 0x000fe60003800200 */
[----:B------:R-:W1:Y:S01]  /*fa20*/  FRND.F64.FLOOR R12, R10 ;  /* 0x0000000a000c7313 */ /* 0x000e620000305800 */
[----:B0-----:R-:W-:-:S08]  /*fa30*/  DFMA R8, R2, -R24, 1 ;  /* 0x3ff000000208742b */ /* 0x001fd00000000818 */
[----:B------:R-:W-:-:S08]  /*fa40*/  DFMA R8, R8, R8, R8 ;  /* 0x000000080808722b */ /* 0x000fd00000000008 */
[----:B------:R-:W-:Y:S02]  /*fa50*/  DFMA R8, R2, R8, R2 ;  /* 0x000000080208722b */ /* 0x000fe40000000002 */
[----:B-1----:R-:W-:-:S06]  /*fa60*/  DMUL R2, R12, R20 ;  /* 0x000000140c027228 */ /* 0x002fcc0000000000 */
[----:B------:R-:W-:-:S04]  /*fa70*/  DFMA R14, R8, -R24, 1 ;  /* 0x3ff00000080e742b */ /* 0x000fc80000000818 */
[----:B------:R-:W-:-:S04]  /*fa80*/  FSETP.GEU.AND P3, PT, |R3|, 6.5827683646048100446e-37, PT ;  /* 0x036000000300780b */ /* 0x000fc80003f6e200 */
[----:B------:R-:W-:Y:S01]  /*fa90*/  DFMA R38, R8, R14, R8 ;  /* 0x0000000e0826722b */ /* 0x000fe20000000008 */
[----:B------:R-:W0:Y:S07]  /*faa0*/  FRND.F64.FLOOR R8, R74 ;  /* 0x0000004a00087313 */ /* 0x000e2e0000305800 */
[----:B------:R-:W-:-:S08]  /*fab0*/  DMUL R14, R38, R2 ;  /* 0x00000002260e7228 */ /* 0x000fd00000000000 */
[-C--:B------:R-:W-:Y:S02]  /*fac0*/  DFMA R18, R14, -R24.reuse, R2 ;  /* 0x800000180e12722b */ /* 0x080fe40000000002 */
[----:B0-----:R-:W-:Y:S02]  /*fad0*/  DFMA R8, R8, -R24, R16 ;  /* 0x800000180808722b */ /* 0x001fe40000000010 */
[----:B------:R-:W-:-:S04]  /*fae0*/  DFMA R16, R12, -131072, R26 ;  /* 0xc10000000c10782b */ /* 0x000fc8000000001a */
        /* <DEDUP_REMOVED lines=14> */
.L_x_235:
[----:B------:R-:W-:Y:S05]  /*fbd0*/  BSYNC.RECONVERGENT B1 ;  /* 0x0000000000017941 */ /* 0x000fea0003800200 */
.L_x_234:
        /* <DEDUP_REMOVED lines=32> */
.L_x_237:
[----:B------:R-:W-:Y:S05]  /*fde0*/  BSYNC.RECONVERGENT B1 ;  /* 0x0000000000017941 */ /* 0x000fea0003800200 */
.L_x_236:
        /* <DEDUP_REMOVED lines=32> */
.L_x_239:
[----:B------:R-:W-:Y:S05]  /*fff0*/  BSYNC.RECONVERGENT B1 ;  /* 0x0000000000017941 */ /* 0x000fea0003800200 */
.L_x_238:
        /* <DEDUP_REMOVED lines=34> */
[----:B------:R-:W-:Y:S01]  /*10220*/  MOV R13, R3 ;  /* 0x00000003000d7202 */ /* 0x000fe20000000f00 */
[----:B------:R-:W-:Y:S01]  /*10230*/  IMAD.MOV.U32 R66, RZ, RZ, -0x1a200000 ;  /* 0xe5e00000ff427424 */ /* 0x000fe200078e00ff */
[----:B------:R-:W-:Y:S01]  /*10240*/  MOV R8, 0x10270 ;  /* 0x0001027000087802 */ /* 0x000fe20000000f00 */
[----:B------:R-:W-:-:S07]  /*10250*/  IMAD.MOV.U32 R11, RZ, RZ, 0x41efffff ;  /* 0x41efffffff0b7424 */ /* 0x000fce00078e00ff */
[----:B--2---:R-:W-:Y:S05]  /*10260*/  CALL.REL.NOINC `($__internal_1_$__cuda_sm20_div_rn_f64_full) ;  /* 0x00000340008c7944 */ /* 0x004fea0003c00000 */
.L_x_241:
[----:B------:R-:W-:Y:S05]  /*10270*/  BSYNC.RECONVERGENT B1 ;  /* 0x0000000000017941 */ /* 0x000fea0003800200 */
.L_x_240:
        /* <DEDUP_REMOVED lines=32> */
.L_x_243:
[----:B------:R-:W-:Y:S05]  /*10480*/  BSYNC.RECONVERGENT B1 ;  /* 0x0000000000017941 */ /* 0x000fea0003800200 */
.L_x_242:
        /* <DEDUP_REMOVED lines=32> */
.L_x_245:
[----:B------:R-:W-:Y:S05]  /*10690*/  BSYNC.RECONVERGENT B1 ;  /* 0x0000000000017941 */ /* 0x000fea0003800200 */
.L_x_244:
        /* <DEDUP_REMOVED lines=40> */
.L_x_247:
[----:B------:R-:W-:Y:S05]  /*10920*/  BSYNC.RECONVERGENT B1 ;  /* 0x0000000000017941 */ /* 0x000fea0003800200 */
.L_x_246:
        /* <DEDUP_REMOVED lines=32> */
.L_x_249:
[----:B------:R-:W-:Y:S05]  /*10b30*/  BSYNC.RECONVERGENT B1 ;  /* 0x0000000000017941 */ /* 0x000fea0003800200 */
.L_x_248:
        /* <DEDUP_REMOVED lines=32> */
.L_x_251:
[----:B------:R-:W-:Y:S05]  /*10d40*/  BSYNC.RECONVERGENT B1 ;  /* 0x0000000000017941 */ /* 0x000fea0003800200 */
.L_x_250:
        /* <DEDUP_REMOVED lines=36> */
.L_x_253:
[----:B------:R-:W-:Y:S05]  /*10f90*/  BSYNC.RECONVERGENT B1 ;  /* 0x0000000000017941 */ /* 0x000fea0003800200 */
.L_x_252:
        /* <DEDUP_REMOVED lines=8> */
[----:B------:R-:W1:Y:S03]  /*11020*/  FRND.F64.FLOOR R12, R10 ;  /* 0x0000000a000c7313 */ /* 0x000e660000305800 */
        /* <DEDUP_REMOVED lines=26> */
.L_x_255:
[----:B------:R-:W-:Y:S05]  /*111d0*/  BSYNC.RECONVERGENT B1 ;  /* 0x0000000000017941 */ /* 0x000fea0003800200 */
.L_x_254:
        /* <DEDUP_REMOVED lines=32> */
.L_x_257:
[----:B------:R-:W-:Y:S05]  /*113e0*/  BSYNC.RECONVERGENT B1 ;  /* 0x0000000000017941 */ /* 0x000fea0003800200 */
.L_x_256:
        /* <DEDUP_REMOVED lines=32> */
.L_x_259:
[----:B------:R-:W-:Y:S05]  /*115f0*/  BSYNC.RECONVERGENT B1 ;  /* 0x0000000000017941 */ /* 0x000fea0003800200 */
.L_x_258:
[----:B------:R-:W0:Y:S01]  /*11600*/  MUFU.RCP64H R3, 4.29496524800000000000e+09 ;  /* 0x41efffff00037908 */ /* 0x000e220000001800 */
[----:B------:R-:W-:Y:S01]  /*11610*/  MOV R24, 0xe5e00000 ;  /* 0xe5e0000000187802 */ /* 0x000fe20000000f00 */
[----:B------:R-:W-:Y:S01]  /*11620*/  IMAD.MOV.U32 R25, RZ, RZ, 0x41efffff ;  /* 0x41efffffff197424 */ /* 0x000fe200078e00ff */
[----:B------:R-:W-:Y:S01]  /*11630*/  DMUL R10, R34, 7.62939453125e-06 ;  /* 0x3ee00000220a7828 */ /* 0x000fe20000000000 */
[----:B------:R-:W-:Y:S01]  /*11640*/  IMAD.MOV.U32 R2, RZ, RZ, 0x1 ;  /* 0x00000001ff027424 */ /* 0x000fe200078e00ff */
        /* <DEDUP_REMOVED lines=32> */
[----:B------:R-:W-:-:S07]  /*11850*/  IMAD.MOV.U32 R66, RZ, RZ, -0x1a200000 ;  /* 0xe5e00000ff427424 */ /* 0x000fce00078e00ff */
[----:B--2---:R-:W-:Y:S05]  /*11860*/  CALL.REL.NOINC `($__internal_1_$__cuda_sm20_div_rn_f64_full) ;  /* 0x0000032c000c7944 */ /* 0x004fea0003c00000 */
.L_x_261:
[----:B------:R-:W-:Y:S05]  /*11870*/  BSYNC.RECONVERGENT B1 ;  /* 0x0000000000017941 */ /* 0x000fea0003800200 */
.L_x_260:
        /* <DEDUP_REMOVED lines=32> */
.L_x_263:
[----:B------:R-:W-:Y:S05]  /*11a80*/  BSYNC.RECONVERGENT B1 ;  /* 0x0000000000017941 */ /* 0x000fea0003800200 */
.L_x_262:
        /* <DEDUP_REMOVED lines=32> */
.L_x_265:
[----:B------:R-:W-:Y:S05]  /*11c90*/  BSYNC.RECONVERGENT B1 ;  /* 0x0000000000017941 */ /* 0x000fea0003800200 */
.L_x_264:
        /* <DEDUP_REMOVED lines=40> */
.L_x_267:
[----:B------:R-:W-:Y:S05]  /*11f20*/  BSYNC.RECONVERGENT B1 ;  /* 0x0000000000017941 */ /* 0x000fea0003800200 */
.L_x_266:
        /* <DEDUP_REMOVED lines=32> */
.L_x_269:
[----:B------:R-:W-:Y:S05]  /*12130*/  BSYNC.RECONVERGENT B1 ;  /* 0x0000000000017941 */ /* 0x000fea0003800200 */
.L_x_268:
        /* <DEDUP_REMOVED lines=32> */
.L_x_271:
[----:B------:R-:W-:Y:S05]  /*12340*/  BSYNC.RECONVERGENT B1 ;  /* 0x0000000000017941 */ /* 0x000fea0003800200 */
.L_x_270:
[----:B------:R-:W0:Y:S01]  /*12350*/  FRND.F64.FLOOR R74, R74 ;  /* 0x0000004a004a7313 */ /* 0x000e220000305800 */
[----:B------:R-:W-:Y:S01]  /*12360*/  MOV R10, 0xe5e00000 ;  /* 0xe5e00000000a7802 */ /* 0x000fe20000000f00 */
[----:B------:R-:W-:Y:S01]  /*12370*/  IMAD.MOV.U32 R11, RZ, RZ, 0x41efffff ;  /* 0x41efffffff0b7424 */ /* 0x000fe200078e00ff */
[----:B------:R-:W-:Y:S01]  /*12380*/  UMOV UR4, 0xe5e00000 ;  /* 0xe5e0000000047882 */ /* 0x000fe20000000000 */
[----:B------:R-:W-:Y:S01]  /*12390*/  IMAD.MOV.U32 R12, RZ, RZ, 0x1 ;  /* 0x00000001ff0c7424 */ /* 0x000fe200078e00ff */
        /* <DEDUP_REMOVED lines=31> */
.L_x_273:
[----:B------:R-:W-:Y:S05]  /*12590*/  BSYNC.RECONVERGENT B1 ;  /* 0x0000000000017941 */ /* 0x000fea0003800200 */
.L_x_272:
[----:B------:R-:W0:Y:S01]  /*125a0*/  FRND.F64.FLOOR R74, R74 ;  /* 0x0000004a004a7313 */ /* 0x000e220000305800 */
[----:B------:R-:W-:Y:S01]  /*125b0*/  UMOV UR4, 0xe5e00000 ;  /* 0xe5e0000000047882 */ /* 0x000fe20000000000 */
[----:B------:R-:W-:Y:S01]  /*125c0*/  UMOV UR5, 0x41efffff ;  /* 0x41efffff00057882 */ /* 0x000fe20000000000 */
[----:B------:R-:W-:Y:S01]  /*125d0*/  BSSY.RECONVERGENT B3, `(.L_x_274) ;  /* 0x0000c8c000037945 */ /* 0x000fe20003800200 */
[----:B------:R-:W-:Y:S01]  /*125e0*/  CS2R R44, SRZ ;  /* 0x00000000002c7805 */ /* 0x000fe2000001ff00 */
[----:B------:R-:W-:Y:S01]  /*125f0*/  IMAD.MOV.U32 R36, RZ, RZ, 0x0 ;  /* 0x00000000ff247424 */ /* 0x000fe200078e00ff */
[----:B------:R-:W-:Y:S01]  /*12600*/  CS2R R52, SRZ ;  /* 0x0000000000347805 */ /* 0x000fe2000001ff00 */
[----:B------:R-:W-:Y:S01]  /*12610*/  IMAD.MOV.U32 R37, RZ, RZ, 0x3ff00000 ;  /* 0x3ff00000ff257424 */ /* 0x000fe200078e00ff */
[----:B------:R1:W3:Y:S01]  /*12620*/  F2I.U32.F64.TRUNC R4, R14 ;  /* 0x0000000e00047311 */ /* 0x0002e2000030d000 */
[----:B------:R-:W-:Y:S01]  /*12630*/  CS2R R38, SRZ ;  /* 0x0000000000267805 */ /* 0x000fe2000001ff00 */
[----:B------:R-:W-:Y:S01]  /*12640*/  IMAD.MOV.U32 R46, RZ, RZ, 0x0 ;  /* 0x00000000ff2e7424 */ /* 0x000fe200078e00ff */
[----:B------:R-:W-:Y:S01]  /*12650*/  CS2R R20, SRZ ;  /* 0x0000000000147805 */ /* 0x000fe2000001ff00 */
[----:B------:R-:W-:Y:S01]  /*12660*/  IMAD.MOV.U32 R47, RZ, RZ, 0x3ff00000 ;  /* 0x3ff00000ff2f7424 */ /* 0x000fe200078e00ff */
[----:B------:R-:W-:-:S02]  /*12670*/  CS2R R22, SRZ ;  /* 0x0000000000167805 */ /* 0x000fc4000001ff00 */
[----:B------:R-:W-:Y:S01]  /*12680*/  CS2R R40, SRZ ;  /* 0x0000000000287805 */ /* 0x000fe2000001ff00 */
[----:B0-----:R-:W-:Y:S01]  /*12690*/  DFMA R18, R74, -UR4, R18 ;  /* 0x800000044a127c2b */ /* 0x001fe20008000012 */
[----:B------:R-:W0:Y:S01]  /*126a0*/  F2I.U32.F64.TRUNC R3, R16 ;  /* 0x0000001000037311 */ /* 0x000e22000030d000 */
[----:B-1----:R-:W-:Y:S01]  /*126b0*/  IMAD.MOV.U32 R14, RZ, RZ, 0x0 ;  /* 0x00000000ff0e7424 */ /* 0x002fe200078e00ff */
[----:B------:R-:W-:-:S05]  /*126c0*/  MOV R15, 0x3ff00000 ;  /* 0x3ff00000000f7802 */ /* 0x000fca0000000f00 */
[C---:B------:R-:W-:Y:S01]  /*126d0*/  DADD R8, R18.reuse, UR4 ;  /* 0x0000000412087e29 */ /* 0x040fe20008000000 */
[----:B---3--:R1:W-:Y:S01]  /*126e0*/  STG.E desc[UR6][R64.64], R4 ;  /* 0x0000000440007986 */ /* 0x0083e2000c101906 */
[----:B------:R-:W-:-:S03]  /*126f0*/  DSETP.GEU.AND P0, PT, R18, RZ, PT ;  /* 0x000000ff1200722a */ /* 0x000fc60003f0e000 */
[----:B0-----:R1:W-:Y:S05]  /*12700*/  STG.E desc[UR6][R64.64+0x4], R3 ;  /* 0x0000040340007986 */ /* 0x0013ea000c101906 */
[----:B------:R-:W-:Y:S02]  /*12710*/  FSEL R8, R8, R18, !P0 ;  /* 0x0000001208087208 */ /* 0x000fe40004000000 */
[----:B------:R-:W-:-:S04]  /*12720*/  FSEL R9, R9, R19, !P0 ;  /* 0x0000001309097208 */ /* 0x000fc80004000000 */
[----:B------:R-:W0:Y:S02]  /*12730*/  F2I.U32.F64.TRUNC R2, R8 ;  /* 0x0000000800027311 */ /* 0x000e24000030d000 */
[----:B0-----:R1:W-:Y:S01]  /*12740*/  STG.E desc[UR6][R64.64+0x8], R2 ;  /* 0x0000080240007986 */ /* 0x0013e2000c101906 */
[----:B------:R-:W-:Y:S05]  /*12750*/  @!P1 BRA `(.L_x_275) ;  /* 0x000000c400cc9947 */ /* 0x000fea0003800000 */
[----:B------:R-:W-:Y:S01]  /*12760*/  BSSY.RECONVERGENT B2, `(.L_x_276) ;  /* 0x0000c69000027945 */ /* 0x000fe20003800200 */
[----:B------:R-:W-:Y:S01]  /*12770*/  IMAD.MOV.U32 R44, RZ, RZ, RZ ;  /* 0x000000ffff2c7224 */ /* 0x000fe200078e00ff */
[----:B------:R-:W-:Y:S01]  /*12780*/  MOV R20, RZ ;  /* 0x000000ff00147202 */ /* 0x000fe20000000f00 */
[----:B------:R-:W-:Y:S02]  /*12790*/  IMAD.MOV.U32 R36, RZ, RZ, 0x1 ;  /* 0x00000001ff247424 */ /* 0x000fe400078e00ff */
[----:B------:R-:W-:Y:S02]  /*127a0*/  IMAD.MOV.U32 R52, RZ, RZ, RZ ;  /* 0x000000ffff347224 */ /* 0x000fe400078e00ff */
[----:B------:R-:W-:Y:S02]  /*127b0*/  IMAD.MOV.U32 R38, RZ, RZ, RZ ;  /* 0x000000ffff267224 */ /* 0x000fe400078e00ff */
[----:B------:R-:W-:Y:S02]  /*127c0*/  IMAD.MOV.U32 R46, RZ, RZ, 0x1 ;  /* 0x00000001ff2e7424 */ /* 0x000fe400078e00ff */
[----:B------:R-:W-:-:S02]  /*127d0*/  IMAD.MOV.U32 R22, RZ, RZ, RZ ;  /* 0x000000ffff167224 */ /* 0x000fc400078e00ff */
[----:B------:R-:W-:Y:S02]  /*127e0*/  IMAD.MOV.U32 R40, RZ, RZ, RZ ;  /* 0x000000ffff287224 */ /* 0x000fe400078e00ff */
[----:B------:R-:W-:Y:S02]  /*127f0*/  IMAD.MOV.U32 R48, RZ, RZ, 0x1 ;  /* 0x00000001ff307424 */ /* 0x000fe400078e00ff */
[----:B------:R-:W-:-:S07]  /*12800*/  IMAD.MOV.U32 R0, RZ, RZ, RZ ;  /* 0x000000ffff007224 */ /* 0x000fce00078e00ff */
.L_x_459:
[----:B------:R-:W-:Y:S01]  /*12810*/  LOP3.LUT R7, R6, 0x1, RZ, 0xc0, !PT ;  /* 0x0000000106077812 */ /* 0x000fe200078ec0ff */
[----:B------:R-:W-:Y:S03]  /*12820*/  BSSY.RECONVERGENT B1, `(.L_x_277) ;  /* 0x0000c56000017945 */ /* 0x000fe60003800200 */
[----:B------:R-:W-:-:S04]  /*12830*/  ISETP.NE.U32.AND P0, PT, R7, 0x1, PT ;  /* 0x000000010700780c */ /* 0x000fc80003f05070 */
[----:B------:R-:W-:-:S13]  /*12840*/  ISETP.NE.U32.AND.EX P0, PT, RZ, RZ, PT, P0 ;  /* 0x000000ffff00720c */ /* 0x000fda0003f05100 */
[----:B0--3--:R-:W-:Y:S05]  /*12850*/  @P0 BRA `(.L_x_278) ;  /* 0x000000c400480947 */ /* 0x009fea0003800000 */
[----:B------:R-:W0:Y:S02]  /*12860*/  LDC.64 R58, c[0x4][0x28] ;  /* 0x01000a00ff3a7b82 */ /* 0x000e240000000a00 */
[----:B0-----:R-:W-:-:S05]  /*12870*/  IMAD.WIDE.U32 R58, R0, 0x24, R58 ;  /* 0x00000024003a7825 */ /* 0x001fca00078e003a */
[----:B------:R-:W3:Y:S04]  /*12880*/  LDG.E R26, desc[UR6][R58.64] ;  /* 0x000000063a1a7981 */ /* 0x000ee8000c1e1900 */
[----:B------:R-:W4:Y:S04]  /*12890*/  LDG.E R18, desc[UR6][R58.64+0x4] ;  /* 0x000004063a127981 */ /* 0x000f28000c1e1900 */
[----:B------:R-:W5:Y:S01]  /*128a0*/  LDG.E R14, desc[UR6][R58.64+0x8] ;  /* 0x000008063a0e7981 */ /* 0x000f62000c1e1900 */
[----:B------:R-:W0:Y:S01]  /*128b0*/  MUFU.RCP64H R11, 4.29494272000000000000e+09 ;  /* 0x41effff4000b7908 */ /* 0x000e220000001800 */
[----:B------:R-:W-:Y:S01]  /*128c0*/  IMAD.MOV.U32 R12, RZ, RZ, -0x28a00000 ;  /* 0xd7600000ff0c7424 */ /* 0x000fe200078e00ff */
[----:B------:R-:W-:Y:S01]  /*128d0*/  MOV R13, 0x41effff4 ;  /* 0x41effff4000d7802 */ /* 0x000fe20000000f00 */
[----:B------:R-:W-:Y:S01]  /*128e0*/  IMAD.MOV.U32 R10, RZ, RZ, 0x1 ;  /* 0x00000001ff0a7424 */ /* 0x000fe200078e00ff */
[----:B------:R-:W-:Y:S01]  /*128f0*/  UMOV UR4, 0x0 ;  /* 0x0000000000047882 */ /* 0x000fe20000000000 */
[----:B------:R-:W-:Y:S01]  /*12900*/  UMOV UR5, 0x3ff00000 ;  /* 0x3ff0000000057882 */ /* 0x000fe20000000000 */
[----:B------:R-:W-:Y:S02]  /*12910*/  BSSY.RECONVERGENT B4, `(.L_x_279) ;  /* 0x0000021000047945 */ /* 0x000fe40003800200 */
[----:B------:R-:W-:Y:S01]  /*12920*/  I2F.F64.U32 R56, R48 ;  /* 0x0000003000387312 */ /* 0x000fe20000201800 */
[----:B0-----:R-:W-:-:S08]  /*12930*/  DFMA R8, R10, -R12, UR4 ;  /* 0x000000040a087e2b */ /* 0x001fd0000800080c */
[----:B------:R-:W-:-:S08]  /*12940*/  DFMA R8, R8, R8, R8 ;  /* 0x000000080808722b */ /* 0x000fd00000000008 */
[----:B------:R-:W-:-:S08]  /*12950*/  DFMA R8, R10, R8, R10 ;  /* 0x000000080a08722b */ /* 0x000fd0000000000a */
[----:B------:R-:W-:-:S08]  /*12960*/  DFMA R10, R8, -R12, 1 ;  /* 0x3ff00000080a742b */ /* 0x000fd0000000080c */
[----:B------:R-:W-:Y:S01]  /*12970*/  DFMA R10, R8, R10, R8 ;  /* 0x0000000a080a722b */ /* 0x000fe20000000008 */
[----:B---3--:R-:W0:Y:S08]  /*12980*/  I2F.F64.U32 R26, R26 ;  /* 0x0000001a001a7312 */ /* 0x008e300000201800 */
[----:B----4-:R-:W3:Y:S01]  /*12990*/  I2F.F64.U32 R18, R18 ;  /* 0x0000001200127312 */ /* 0x010ee20000201800 */
[----:B0-----:R-:W-:-:S07]  /*129a0*/  DMUL R28, R26, 7.62939453125e-06 ;  /* 0x3ee000001a1c7828 */ /* 0x001fce0000000000 */
[----:B-----5:R-:W0:Y:S01]  /*129b0*/  I2F.F64.U32 R14, R14 ;  /* 0x0000000e000e7312 */ /* 0x020e220000201800 */
[----:B---3--:R-:W-:-:S07]  /*129c0*/  DMUL R24, R18, 7.62939453125e-06 ;  /* 0x3ee0000012187828 */ /* 0x008fce0000000000 */
[----:B------:R-:W3:Y:S01]  /*129d0*/  FRND.F64.FLOOR R28, R28 ;  /* 0x0000001c001c7313 */ /* 0x000ee20000305800 */
[----:B0-----:R-:W-:-:S07]  /*129e0*/  DMUL R16, R14, 7.62939453125e-06 ;  /* 0x3ee000000e107828 */ /* 0x001fce0000000000 */
[----:B------:R-:W0:Y:S01]  /*129f0*/  FRND.F64.FLOOR R24, R24 ;  /* 0x0000001800187313 */ /* 0x000e220000305800 */
[----:B---3--:R-:W-:-:S07]  /*12a00*/  DMUL R32, R28, R56 ;  /* 0x000000381c207228 */ /* 0x008fce0000000000 */
[----:B------:R-:W3:Y:S01]  /*12a10*/  FRND.F64.FLOOR R16, R16 ;  /* 0x0000001000107313 */ /* 0x000ee20000305800 */
[----:B------:R-:W-:Y:S02]  /*12a20*/  DFMA R26, R28, -131072, R26 ;  /* 0xc10000001c1a782b */ /* 0x000fe4000000001a */
[----:B------:R-:W-:Y:S01]  /*12a30*/  DMUL R74, R32, R10 ;  /* 0x0000000a204a7228 */ /* 0x000fe20000000000 */
[----:B------:R-:W-:Y:S01]  /*12a40*/  FSETP.GEU.AND P1, PT, |R33|, 6.5827683646048100446e-37, PT ;  /* 0x036000002100780b */ /* 0x000fe20003f2e200 */
[----:B0-----:R-:W-:-:S06]  /*12a50*/  DFMA R18, R24, -131072, R18 ;  /* 0xc10000001812782b */ /* 0x001fcc0000000012 */
[----:B------:R-:W-:Y:S02]  /*12a60*/  DFMA R8, R74, -R12, R32 ;  /* 0x8000000c4a08722b */ /* 0x000fe40000000020 */
[----:B---3--:R-:W-:-:S06]  /*12a70*/  DFMA R14, R16, -131072, R14 ;  /* 0xc1000000100e782b */ /* 0x008fcc000000000e */
[----:B------:R-:W-:-:S10]  /*12a80*/  DFMA R74, R10, R8, R74 ;  /* 0x000000080a4a722b */ /* 0x000fd4000000004a */
[----:B------:R-:W-:-:S05]  /*12a90*/  FFMA R7, RZ, 29.99997711181640625, R75 ;  /* 0x41effff4ff077823 */ /* 0x000fca000000004b */
[----:B------:R-:W-:-:S13]  /*12aa0*/  FSETP.GT.AND P0, PT, |R7|, 1.469367938527859385e-39, PT ;  /* 0x001000000700780b */ /* 0x000fda0003f04200 */
[----:B------:R-:W-:Y:S05]  /*12ab0*/  @P0 BRA P1, `(.L_x_280) ;  /* 0x0000000000180947 */ /* 0x000fea0000800000 */
[----:B------:R-:W-:Y:S01]  /*12ac0*/  IMAD.MOV.U32 R12, RZ, RZ, R32 ;  /* 0x000000ffff0c7224 */ /* 0x000fe200078e0020 */
[----:B------:R-:W-:Y:S01]  /*12ad0*/  MOV R8, 0x12b20 ;  /* 0x00012b2000087802 */ /* 0x000fe20000000f00 */
[----:B------:R-:W-:Y:S02]  /*12ae0*/  IMAD.MOV.U32 R13, RZ, RZ, R33 ;  /* 0x000000ffff0d7224 */ /* 0x000fe400078e0021 */
[----:B------:R-:W-:Y:S02]  /*12af0*/  IMAD.MOV.U32 R66, RZ, RZ, -0x28a00000 ;  /* 0xd7600000ff427424 */ /* 0x000fe400078e00ff */
[----:B------:R-:W-:-:S07]  /*12b00*/  IMAD.MOV.U32 R11, RZ, RZ, 0x41effff4 ;  /* 0x41effff4ff0b7424 */ /* 0x000fce00078e00ff */
[----:B-12---:R-:W-:Y:S05]  /*12b10*/  CALL.REL.NOINC `($__internal_1_$__cuda_sm20_div_rn_f64_full) ;  /* 0x0000031800607944 */ /* 0x006fea0003c00000 */
.L_x_280:
[----:B------:R-:W-:Y:S05]  /*12b20*/  BSYNC.RECONVERGENT B4 ;  /* 0x0000000000047941 */ /* 0x000fea0003800200 */
.L_x_279:
[----:B------:R-:W0:Y:S01]  /*12b30*/  MUFU.RCP64H R11, 4.29494272000000000000e+09 ;  /* 0x41effff4000b7908 */ /* 0x000e220000001800 */
        /* <DEDUP_REMOVED lines=30> */
[----:B-12---:R-:W-:Y:S05]  /*12d20*/  CALL.REL.NOINC `($__internal_1_$__cuda_sm20_div_rn_f64_full) ;  /* 0x0000031400dc7944 */ /* 0x006fea0003c00000 */
.L_x_282:
[----:B------:R-:W-:Y:S05]  /*12d30*/  BSYNC.RECONVERGENT B4 ;  /* 0x0000000000047941 */ /* 0x000fea0003800200 */
.L_x_281:
[----:B------:R-:W0:Y:S01]  /*12d40*/  MUFU.RCP64H R13, 4.29494272000000000000e+09 ;  /* 0x41effff4000d7908 */ /* 0x000e220000001800 */
[----:B------:R-:W-:Y:S01]  /*12d50*/  IMAD.MOV.U32 R8, RZ, RZ, -0x28a00000 ;  /* 0xd7600000ff087424 */ /* 0x000fe200078e00ff */
[----:B------:R-:W-:Y:S01]  /*12d60*/  UMOV UR4, 0xd7600000 ;  /* 0xd760000000047882 */ /* 0x000fe20000000000 */
[----:B------:R-:W-:Y:S01]  /*12d70*/  IMAD.MOV.U32 R9, RZ, RZ, 0x41effff4 ;  /* 0x41effff4ff097424 */ /* 0x000fe200078e00ff */
[----:B------:R-:W-:Y:S01]  /*12d80*/  UMOV UR5, 0x41effff4 ;  /* 0x41effff400057882 */ /* 0x000fe20000000000 */
[----:B------:R-:W-:Y:S01]  /*12d90*/  IMAD.MOV.U32 R12, RZ, RZ, 0x1 ;  /* 0x00000001ff0c7424 */ /* 0x000fe200078e00ff */
[----:B------:R-:W-:Y:S02]  /*12da0*/  BSSY.RECONVERGENT B4, `(.L_x_283) ;  /* 0x000001a000047945 */ /* 0x000fe40003800200 */
[----:B------:R-:W3:Y:S03]  /*12db0*/  FRND.F64.FLOOR R74, R74 ;  /* 0x0000004a004a7313 */ /* 0x000ee60000305800 */
[----:B0-----:R-:W-:-:S02]  /*12dc0*/  DFMA R10, R12, -R8, 1 ;  /* 0x3ff000000c0a742b */ /* 0x001fc40000000808 */
[----:B---3--:R-:W-:-:S06]  /*12dd0*/  DFMA R30, R74, -R8, R30 ;  /* 0x800000084a1e722b */ /* 0x008fcc000000001e */
        /* <DEDUP_REMOVED lines=20> */
[----:B------:R-:W-:-:S07]  /*12f20*/  IMAD.MOV.U32 R11, RZ, RZ, 0x41effff4 ;  /* 0x41effff4ff0b7424 */ /* 0x000fce00078e00ff */
[----:B-12---:R-:W-:Y:S05]  /*12f30*/  CALL.REL.NOINC `($__internal_1_$__cuda_sm20_div_rn_f64_full) ;  /* 0x0000031400587944 */ /* 0x006fea0003c00000 */
.L_x_284:
[----:B------:R-:W-:Y:S05]  /*12f40*/  BSYNC.RECONVERGENT B4 ;  /* 0x0000000000047941 */ /* 0x000fea0003800200 */
.L_x_283:
[----:B------:R-:W0:Y:S01]  /*12f50*/  MUFU.RCP64H R11, 4.29494272000000000000e+09 ;  /* 0x41effff4000b7908 */ /* 0x000e220000001800 */
[----:B------:R-:W-:Y:S01]  /*12f60*/  IMAD.MOV.U32 R8, RZ, RZ, -0x28a00000 ;  /* 0xd7600000ff087424 */ /* 0x000fe200078e00ff */
[----:B------:R-:W-:Y:S01]  /*12f70*/  UMOV UR4, 0xd7600000 ;  /* 0xd760000000047882 */ /* 0x000fe20000000000 */
[----:B------:R-:W-:Y:S01]  /*12f80*/  IMAD.MOV.U32 R9, RZ, RZ, 0x41effff4 ;  /* 0x41effff4ff097424 */ /* 0x000fe200078e00ff */
[----:B------:R-:W-:Y:S01]  /*12f90*/  UMOV UR5, 0x41effff4 ;  /* 0x41effff400057882 */ /* 0x000fe20000000000 */
[----:B------:R-:W-:Y:S01]  /*12fa0*/  IMAD.MOV.U32 R10, RZ, RZ, 0x1 ;  /* 0x00000001ff0a7424 */ /* 0x000fe200078e00ff */
[----:B------:R-:W-:Y:S02]  /*12fb0*/  BSSY.RECONVERGENT B4, `(.L_x_285) ;  /* 0x000001f000047945 */ /* 0x000fe40003800200 */
[----:B------:R-:W3:Y:S08]  /*12fc0*/  I2F.F64.U32 R54, R20 ;  /* 0x0000001400367312 */ /* 0x000ef00000201800 */
[----:B------:R-:W4:Y:S01]  /*12fd0*/  FRND.F64.FLOOR R74, R74 ;  /* 0x0000004a004a7313 */ /* 0x000f220000305800 */
[----:B0-----:R-:W-:-:S02]  /*12fe0*/  DFMA R12, R10, -R8, 1 ;  /* 0x3ff000000a0c742b */ /* 0x001fc40000000808 */
[----:B---3--:R-:W-:-:S06]  /*12ff0*/  DMUL R32, R24, R54 ;  /* 0x0000003618207228 */ /* 0x008fcc0000000000 */
[----:B------:R-:W-:Y:S02]  /*13000*/  DFMA R12, R12, R12, R12 ;  /* 0x0000000c0c0c722b */ /* 0x000fe4000000000c */
[----:B----4-:R-:W-:-:S06]  /*13010*/  DFMA R30, R74, -R8, R30 ;  /* 0x800000084a1e722b */ /* 0x010fcc000000001e */
        /* <DEDUP_REMOVED lines=11> */
[----:B------:R-:W-:Y:S02]  /*130d0*/  FFMA R7, RZ, 29.99997711181640625, R75 ;  /* 0x41effff4ff077823 */ /* 0x000fe4000000004b */
[C---:B------:R-:W-:Y:S02]  /*130e0*/  DADD R8, R10.reuse, UR4 ;  /* 0x000000040a087e29 */ /* 0x040fe40008000000 */
[----:B------:R-:W-:Y:S01]  /*130f0*/  DSETP.GEU.AND P0, PT, R10, RZ, PT ;  /* 0x000000ff0a00722a */ /* 0x000fe20003f0e000 */
[----:B------:R-:W-:-:S07]  /*13100*/  FSETP.GT.AND P1, PT, |R7|, 1.469367938527859385e-39, PT ;  /* 0x001000000700780b */ /* 0x000fce0003f24200 */
[----:B------:R-:W-:Y:S02]  /*13110*/  FSEL R30, R8, R10, !P0 ;  /* 0x0000000a081e7208 */ /* 0x000fe40004000000 */
[----:B------:R-:W-:-:S04]  /*13120*/  FSEL R31, R9, R11, !P0 ;  /* 0x0000000b091f7208 */ /* 0x000fc80004000000 */
[----:B------:R-:W-:Y:S05]  /*13130*/  @P1 BRA P2, `(.L_x_286) ;  /* 0x0000000000181947 */ /* 0x000fea0001000000 */
[----:B------:R-:W-:Y:S01]  /*13140*/  IMAD.MOV.U32 R12, RZ, RZ, R32 ;  /* 0x000000ffff0c7224 */ /* 0x000fe200078e0020 */
[----:B------:R-:W-:Y:S01]  /*13150*/  MOV R13, R33 ;  /* 0x00000021000d7202 */ /* 0x000fe20000000f00 */
[----:B------:R-:W-:Y:S01]  /*13160*/  IMAD.MOV.U32 R66, RZ, RZ, -0x28a00000 ;  /* 0xd7600000ff427424 */ /* 0x000fe200078e00ff */
[----:B------:R-:W-:Y:S01]  /*13170*/  MOV R8, 0x131a0 ;  /* 0x000131a000087802 */ /* 0x000fe20000000f00 */
[----:B------:R-:W-:-:S07]  /*13180*/  IMAD.MOV.U32 R11, RZ, RZ, 0x41effff4 ;  /* 0x41effff4ff0b7424 */ /* 0x000fce00078e00ff */
[----:B-12---:R-:W-:Y:S05]  /*13190*/  CALL.REL.NOINC `($__internal_1_$__cuda_sm20_div_rn_f64_full) ;  /* 0x0000031000c07944 */ /* 0x006fea0003c00000 */
.L_x_286:
[----:B------:R-:W-:Y:S05]  /*131a0*/  BSYNC.RECONVERGENT B4 ;  /* 0x0000000000047941 */ /* 0x000fea0003800200 */
.L_x_285:
[----:B------:R-:W0:Y:S01]  /*131b0*/  MUFU.RCP64H R11, 4.29494272000000000000e+09 ;  /* 0x41effff4000b7908 */ /* 0x000e220000001800 */
        /* <DEDUP_REMOVED lines=30> */
[----:B-12---:R-:W-:Y:S05]  /*133a0*/  CALL.REL.NOINC `($__internal_1_$__cuda_sm20_div_rn_f64_full) ;  /* 0x00000310003c7944 */ /* 0x006fea0003c00000 */
.L_x_288:
[----:B------:R-:W-:Y:S05]  /*133b0*/  BSYNC.RECONVERGENT B4 ;  /* 0x0000000000047941 */ /* 0x000fea0003800200 */
.L_x_287:
[----:B------:R-:W0:Y:S01]  /*133c0*/  MUFU.RCP64H R13, 4.29494272000000000000e+09 ;  /* 0x41effff4000d7908 */ /* 0x000e220000001800 */
[----:B------:R-:W-:Y:S01]  /*133d0*/  IMAD.MOV.U32 R8, RZ, RZ, -0x28a00000 ;  /* 0xd7600000ff087424 */ /* 0x000fe200078e00ff */
[----:B------:R-:W-:Y:S01]  /*133e0*/  MOV R12, 0x1 ;  /* 0x00000001000c7802 */ /* 0x000fe20000000f00 */
[----:B------:R-:W-:Y:S01]  /*133f0*/  IMAD.MOV.U32 R9, RZ, RZ, 0x41effff4 ;  /* 0x41effff4ff097424 */ /* 0x000fe200078e00ff */
[----:B------:R-:W-:Y:S01]  /*13400*/  UMOV UR4, 0xd7600000 ;  /* 0xd760000000047882 */ /* 0x000fe20000000000 */
[----:B------:R-:W-:Y:S01]  /*13410*/  UMOV UR5, 0x41effff4 ;  /* 0x41effff400057882 */ /* 0x000fe20000000000 */
[----:B------:R-:W-:Y:S02]  /*13420*/  BSSY.RECONVERGENT B4, `(.L_x_289) ;  /* 0x000001a000047945 */ /* 0x000fe40003800200 */
[----:B------:R-:W3:Y:S01]  /*13430*/  FRND.F64.FLOOR R74, R74 ;  /* 0x0000004a004a7313 */ /* 0x000ee20000305800 */
[-C--:B0-----:R-:W-:Y:S02]  /*13440*/  DFMA R10, R12, -R8.reuse, 1 ;  /* 0x3ff000000c0a742b */ /* 0x081fe40000000808 */
        /* <DEDUP_REMOVED lines=23> */
.L_x_290:
[----:B------:R-:W-:Y:S05]  /*135c0*/  BSYNC.RECONVERGENT B4 ;  /* 0x0000000000047941 */ /* 0x000fea0003800200 */
.L_x_289:
[----:B------:R-:W0:Y:S01]  /*135d0*/  MUFU.RCP64H R11, 4.29494272000000000000e+09 ;  /* 0x41effff4000b7908 */ /* 0x000e220000001800 */
[----:B------:R-:W-:Y:S01]  /*135e0*/  IMAD.MOV.U32 R8, RZ, RZ, -0x28a00000 ;  /* 0xd7600000ff087424 */ /* 0x000fe200078e00ff */
[----:B------:R-:W-:Y:S01]  /*135f0*/  MOV R9, 0x41effff4 ;  /* 0x41effff400097802 */ /* 0x000fe20000000f00 */
[----:B------:R-:W-:Y:S01]  /*13600*/  IMAD.MOV.U32 R10, RZ, RZ, 0x1 ;  /* 0x00000001ff0a7424 */ /* 0x000fe200078e00ff */
[----:B------:R-:W-:Y:S01]  /*13610*/  UMOV UR4, 0xd7600000 ;  /* 0xd760000000047882 */ /* 0x000fe20000000000 */
[----:B------:R-:W-:Y:S01]  /*13620*/  UMOV UR5, 0x41effff4 ;  /* 0x41effff400057882 */ /* 0x000fe20000000000 */
        /* <DEDUP_REMOVED lines=20> */
[----:B------:R-:W-:Y:S02]  /*13770*/  FFMA R7, RZ, 29.99997711181640625, R75 ;  /* 0x41effff4ff077823 */ /* 0x000fe4000000004b */
        /* <DEDUP_REMOVED lines=10> */
[----:B-12---:R-:W-:Y:S05]  /*13820*/  CALL.REL.NOINC `($__internal_1_$__cuda_sm20_div_rn_f64_full) ;  /* 0x0000030c001c7944 */ /* 0x006fea0003c00000 */
.L_x_292:
[----:B------:R-:W-:Y:S05]  /*13830*/  BSYNC.RECONVERGENT B4 ;  /* 0x0000000000047941 */ /* 0x000fea0003800200 */
.L_x_291:
        /* <DEDUP_REMOVED lines=32> */
.L_x_294:
[----:B------:R-:W-:Y:S05]  /*13a40*/  BSYNC.RECONVERGENT B4 ;  /* 0x0000000000047941 */ /* 0x000fea0003800200 */
.L_x_293:
        /* <DEDUP_REMOVED lines=32> */
.L_x_296:
[----:B------:R-:W-:Y:S05]  /*13c50*/  BSYNC.RECONVERGENT B4 ;  /* 0x0000000000047941 */ /* 0x000fea0003800200 */
.L_x_295:
[----:B------:R-:W0:Y:S01]  /*13c60*/  FRND.F64.FLOOR R74, R74 ;  /* 0x0000004a004a7313 */ /* 0x000e220000305800 */
[----:B------:R-:W-:Y:S01]  /*13c70*/  IMAD.MOV.U32 R8, RZ, RZ, -0x28a00000 ;  /* 0xd7600000ff087424 */ /* 0x000fe200078e00ff */
[----:B------:R-:W-:Y:S01]  /*13c80*/  UMOV UR4, 0xd7600000 ;  /* 0xd760000000047882 */ /* 0x000fe20000000000 */
[----:B------:R-:W-:Y:S01]  /*13c90*/  IMAD.MOV.U32 R9, RZ, RZ, 0x41effff4 ;  /* 0x41effff4ff097424 */ /* 0x000fe200078e00ff */
[----:B------:R-:W-:Y:S01]  /*13ca0*/  UMOV UR5, 0x41effff4 ;  /* 0x41effff400057882 */ /* 0x000fe20000000000 */
[----:B------:R-:W-:Y:S01]  /*13cb0*/  IMAD.MOV.U32 R20, RZ, RZ, 0x1 ;  /* 0x00000001ff147424 */ /* 0x000fe200078e00ff */
[----:B------:R-:W-:Y:S02]  /*13cc0*/  BSSY.RECONVERGENT B4, `(.L_x_297) ;  /* 0x000001e000047945 */ /* 0x000fe40003800200 */
[----:B------:R-:W3:Y:S01]  /*13cd0*/  MUFU.RCP64H R21, 4.29494272000000000000e+09 ;  /* 0x41effff400157908 */ /* 0x000ee20000001800 */
[----:B0-----:R-:W-:-:S08]  /*13ce0*/  DFMA R32, R74, -R8, R32 ;  /* 0x800000084a20722b */ /* 0x001fd00000000020 */
[----:B------:R-:W-:Y:S02]  /*13cf0*/  DADD R10, R32, UR4 ;  /* 0x00000004200a7e29 */ /* 0x000fe40008000000 */
[----:B---3--:R-:W-:Y:S02]  /*13d00*/  DFMA R12, R20, -R8, 1 ;  /* 0x3ff00000140c742b */ /* 0x008fe40000000808 */
        /* <DEDUP_REMOVED lines=24> */
[----:B-12---:R-:W-:Y:S05]  /*13e90*/  CALL.REL.NOINC `($__internal_1_$__cuda_sm20_div_rn_f64_full) ;  /* 0x0000030400807944 */ /* 0x006fea0003c00000 */
.L_x_298:
[----:B------:R-:W-:Y:S05]  /*13ea0*/  BSYNC.RECONVERGENT B4 ;  /* 0x0000000000047941 */ /* 0x000fea0003800200 */
.L_x_297:
[----:B------:R-:W0:Y:S01]  /*13eb0*/  MUFU.RCP64H R11, 4.29494272000000000000e+09 ;  /* 0x41effff4000b7908 */ /* 0x000e220000001800 */
[----:B------:R-:W-:Y:S01]  /*13ec0*/  IMAD.MOV.U32 R8, RZ, RZ, -0x28a00000 ;  /* 0xd7600000ff087424 */ /* 0x000fe200078e00ff */
[----:B------:R-:W-:Y:S01]  /*13ed0*/  UMOV UR4, 0xd7600000 ;  /* 0xd760000000047882 */ /* 0x000fe20000000000 */
[----:B------:R-:W-:Y:S01]  /*13ee0*/  IMAD.MOV.U32 R9, RZ, RZ, 0x41effff4 ;  /* 0x41effff4ff097424 */ /* 0x000fe200078e00ff */
[----:B------:R-:W-:Y:S01]  /*13ef0*/  UMOV UR5, 0x41effff4 ;  /* 0x41effff400057882 */ /* 0x000fe20000000000 */
[----:B------:R-:W-:Y:S01]  /*13f00*/  IMAD.MOV.U32 R10, RZ, RZ, 0x1 ;  /* 0x00000001ff0a7424 */ /* 0x000fe200078e00ff */
[----:B------:R-:W-:Y:S02]  /*13f10*/  BSSY.RECONVERGENT B4, `(.L_x_299) ;  /* 0x000001b000047945 */ /* 0x000fe40003800200 */
[----:B------:R-:W3:Y:S03]  /*13f20*/  I2F.F64.U32 R50, R40 ;  /* 0x0000002800327312 */ /* 0x000ee60000201800 */
[----:B0-----:R-:W-:-:S02]  /*13f30*/  DFMA R12, R10, -R8, 1 ;  /* 0x3ff000000a0c742b */ /* 0x001fc40000000808 */
[----:B---3--:R-:W-:-:S06]  /*13f40*/  DMUL R30, R28, R50 ;  /* 0x000000321c1e7228 */ /* 0x008fcc0000000000 */
        /* <DEDUP_REMOVED lines=23> */
.L_x_300:
[----:B------:R-:W-:Y:S05]  /*140c0*/  BSYNC.RECONVERGENT B4 ;  /* 0x0000000000047941 */ /* 0x000fea0003800200 */
.L_x_299:
[----:B------:R-:W0:Y:S01]  /*140d0*/  MUFU.RCP64H R11, 4.29494272000000000000e+09 ;  /* 0x41effff4000b7908 */ /* 0x000e220000001800 */
        /* <DEDUP_REMOVED lines=31> */
.L_x_302:
[----:B------:R-:W-:Y:S05]  /*142d0*/  BSYNC.RECONVERGENT B4 ;  /* 0x0000000000047941 */ /* 0x000fea0003800200 */
.L_x_301:
        /* <DEDUP_REMOVED lines=32> */
.L_x_304:
[----:B------:R-:W-:Y:S05]  /*144e0*/  BSYNC.RECONVERGENT B4 ;  /* 0x0000000000047941 */ /* 0x000fea0003800200 */
.L_x_303:
[----:B------:R-:W0:Y:S01]  /*144f0*/  MUFU.RCP64H R11, 4.29494272000000000000e+09 ;  /* 0x41effff4000b7908 */ /* 0x000e220000001800 */
[----:B------:R-:W-:Y:S01]  /*14500*/  MOV R8, 0xd7600000 ;  /* 0xd760000000087802 */ /* 0x000fe20000000f00 */
[----:B------:R-:W-:Y:S01]  /*14510*/  IMAD.MOV.U32 R9, RZ, RZ, 0x41effff4 ;  /* 0x41effff4ff097424 */ /* 0x000fe200078e00ff */
[----:B------:R-:W-:Y:S01]  /*14520*/  UMOV UR4, 0xd7600000 ;  /* 0xd760000000047882 */ /* 0x000fe20000000000 */
[----:B------:R-:W-:Y:S01]  /*14530*/  IMAD.MOV.U32 R10, RZ, RZ, 0x1 ;  /* 0x00000001ff0a7424 */ /* 0x000fe200078e00ff */
        /* <DEDUP_REMOVED lines=30> */
[----:B------:R-:W-:-:S07]  /*14720*/  IMAD.MOV.U32 R66, RZ, RZ, -0x28a00000 ;  /* 0xd7600000ff427424 */ /* 0x000fce00078e00ff */
[----:B-12---:R-:W-:Y:S05]  /*14730*/  CALL.REL.NOINC `($__internal_1_$__cuda_sm20_div_rn_f64_full) ;  /* 0x000002fc00587944 */ /* 0x006fea0003c00000 */
.L_x_306:
[----:B------:R-:W-:Y:S05]  /*14740*/  BSYNC.RECONVERGENT B4 ;  /* 0x0000000000047941 */ /* 0x000fea0003800200 */
.L_x_305:
        /* <DEDUP_REMOVED lines=32> */
.L_x_308:
[----:B------:R-:W-:Y:S05]  /*14950*/  BSYNC.RECONVERGENT B4 ;  /* 0x0000000000047941 */ /* 0x000fea0003800200 */
.L_x_307:
        /* <DEDUP_REMOVED lines=32> */
.L_x_310:
[----:B------:R-:W-:Y:S05]  /*14b60*/  BSYNC.RECONVERGENT B4 ;  /* 0x0000000000047941 */ /* 0x000fea0003800200 */
.L_x_309:
        /* <DEDUP_REMOVED lines=32> */
[----:B------:R-:W-:Y:S01]  /*14d70*/  MOV R12, R32 ;  /* 0x00000020000c7202 */ /* 0x000fe20000000f00 */
[----:B------:R-:W-:Y:S01]  /*14d80*/  IMAD.MOV.U32 R13, RZ, RZ, R33 ;  /* 0x000000ffff0d7224 */ /* 0x000fe200078e0021 */
[----:B------:R-:W-:Y:S01]  /*14d90*/  MOV R8, 0x14dd0 ;  /* 0x00014dd000087802 */ /* 0x000fe20000000f00 */
[----:B------:R-:W-:Y:S02]  /*14da0*/  IMAD.MOV.U32 R66, RZ, RZ, -0x28a00000 ;  /* 0xd7600000ff427424 */ /* 0x000fe400078e00ff */
[----:B------:R-:W-:-:S07]  /*14db0*/  IMAD.MOV.U32 R11, RZ, RZ, 0x41effff4 ;  /* 0x41effff4ff0b7424 */ /* 0x000fce00078e00ff */
[----:B-12---:R-:W-:Y:S05]  /*14dc0*/  CALL.REL.NOINC `($__internal_1_$__cuda_sm20_div_rn_f64_full) ;  /* 0x000002f400b47944 */ /* 0x006fea0003c00000 */
.L_x_312:
[----:B------:R-:W-:Y:S05]  /*14dd0*/  BSYNC.RECONVERGENT B4 ;  /* 0x0000000000047941 */ /* 0x000fea0003800200 */
.L_x_311:
        /* <DEDUP_REMOVED lines=32> */
.L_x_314:
[----:B------:R-:W-:Y:S05]  /*14fe0*/  BSYNC.RECONVERGENT B4 ;  /* 0x0000000000047941 */ /* 0x000fea0003800200 */
.L_x_313:
        /* <DEDUP_REMOVED lines=32> */
.L_x_316:
[----:B------:R-:W-:Y:S05]  /*151f0*/  BSYNC.RECONVERGENT B4 ;  /* 0x0000000000047941 */ /* 0x000fea0003800200 */
.L_x_315:
[----:B------:R-:W0:Y:S01]  /*15200*/  FRND.F64.FLOOR R74, R74 ;  /* 0x0000004a004a7313 */ /* 0x000e220000305800 */
[----:B------:R-:W-:Y:S01]  /*15210*/  MOV R8, 0xd7600000 ;  /* 0xd760000000087802 */ /* 0x000fe20000000f00 */
[----:B------:R-:W-:Y:S01]  /*15220*/  IMAD.MOV.U32 R9, RZ, RZ, 0x41effff4 ;  /* 0x41effff4ff097424 */ /* 0x000fe200078e00ff */
[----:B------:R-:W-:Y:S01]  /*15230*/  UMOV UR4, 0xd7600000 ;  /* 0xd760000000047882 */ /* 0x000fe20000000000 */
[----:B------:R-:W-:Y:S01]  /*15240*/  IMAD.MOV.U32 R20, RZ, RZ, 0x1 ;  /* 0x00000001ff147424 */ /* 0x000fe200078e00ff */
[----:B------:R-:W-:Y:S01]  /*15250*/  UMOV UR5, 0x41effff4 ;  /* 0x41effff400057882 */ /* 0x000fe20000000000 */
        /* <DEDUP_REMOVED lines=30> */
.L_x_318:
[----:B------:R-:W-:Y:S05]  /*15440*/  BSYNC.RECONVERGENT B4 ;  /* 0x0000000000047941 */ /* 0x000fea0003800200 */
.L_x_317:
        /* <DEDUP_REMOVED lines=33> */
.L_x_320:
[----:B------:R-:W-:Y:S05]  /*15660*/  BSYNC.RECONVERGENT B4 ;  /* 0x0000000000047941 */ /* 0x000fea0003800200 */
.L_x_319:
        /* <DEDUP_REMOVED lines=32> */
.L_x_322:
[----:B------:R-:W-:Y:S05]  /*15870*/  BSYNC.RECONVERGENT B4 ;  /* 0x0000000000047941 */ /* 0x000fea0003800200 */
.L_x_321:
        /* <DEDUP_REMOVED lines=32> */
.L_x_324:
[----:B------:R-:W-:Y:S05]  /*15a80*/  BSYNC.RECONVERGENT B4 ;  /* 0x0000000000047941 */ /* 0x000fea0003800200 */
.L_x_323:
        /* <DEDUP_REMOVED lines=36> */
[----:B-12---:R-:W-:Y:S05]  /*15cd0*/  CALL.REL.NOINC `($__internal_1_$__cuda_sm20_div_rn_f64_full) ;  /* 0x000002e400f07944 */ /* 0x006fea0003c00000 */
.L_x_326:
[----:B------:R-:W-:Y:S05]  /*15ce0*/  BSYNC.RECONVERGENT B4 ;  /* 0x0000000000047941 */ /* 0x000fea0003800200 */
.L_x_325:
        /* <DEDUP_REMOVED lines=32> */
.L_x_328:
[----:B------:R-:W-:Y:S05]  /*15ef0*/  BSYNC.RECONVERGENT B4 ;  /* 0x0000000000047941 */ /* 0x000fea0003800200 */
.L_x_327:
[----:B------:R-:W0:Y:S01]  /*15f00*/  MUFU.RCP64H R13, 4.29494272000000000000e+09 ;  /* 0x41effff4000d7908 */ /* 0x000e220000001800 */
[----:B------:R-:W-:Y:S01]  /*15f10*/  MOV R8, 0xd7600000 ;  /* 0xd760000000087802 */ /* 0x000fe20000000f00 */
[----:B------:R-:W-:Y:S01]  /*15f20*/  IMAD.MOV.U32 R9, RZ, RZ, 0x41effff4 ;  /* 0x41effff4ff097424 */ /* 0x000fe200078e00ff */
[----:B------:R-:W-:Y:S01]  /*15f30*/  UMOV UR4, 0xd7600000 ;  /* 0xd760000000047882 */ /* 0x000fe20000000000 */
[----:B------:R-:W-:Y:S01]  /*15f40*/  IMAD.MOV.U32 R12, RZ, RZ, 0x1 ;  /* 0x00000001ff0c7424 */ /* 0x000fe200078e00ff */
[----:B------:R-:W-:Y:S01]  /*15f50*/  UMOV UR5, 0x41effff4 ;  /* 0x41effff400057882 */ /* 0x000fe20000000000 */
[----:B------:R-:W-:Y:S02]  /*15f60*/  BSSY.RECONVERGENT B4, `(.L_x_329) ;  /* 0x000001a000047945 */ /* 0x000fe40003800200 */
[----:B------:R-:W3:Y:S02]  /*15f70*/  FRND.F64.FLOOR R74, R74 ;  /* 0x0000004a004a7313 */ /* 0x000ee40000305800 */
        /* <DEDUP_REMOVED lines=24> */
.L_x_330:
[----:B------:R-:W-:Y:S05]  /*16100*/  BSYNC.RECONVERGENT B4 ;  /* 0x0000000000047941 */ /* 0x000fea0003800200 */
.L_x_329:
        /* <DEDUP_REMOVED lines=36> */
[----:B------:R-:W-:-:S07]  /*16350*/  IMAD.MOV.U32 R11, RZ, RZ, 0x41effff4 ;  /* 0x41effff4ff0b7424 */ /* 0x000fce00078e00ff */
[----:B-12---:R-:W-:Y:S05]  /*16360*/  CALL.REL.NOINC `($__internal_1_$__cuda_sm20_div_rn_f64_full) ;  /* 0x000002e0004c7944 */ /* 0x006fea0003c00000 */
.L_x_332:
[----:B------:R-:W-:Y:S05]  /*16370*/  BSYNC.RECONVERGENT B4 ;  /* 0x0000000000047941 */ /* 0x000fea0003800200 */
.L_x_331:
        /* <DEDUP_REMOVED lines=32> */
.L_x_334:
[----:B------:R-:W-:Y:S05]  /*16580*/  BSYNC.RECONVERGENT B4 ;  /* 0x0000000000047941 */ /* 0x000fea0003800200 */
.L_x_333:
        /* <DEDUP_REMOVED lines=32> */
.L_x_336:
[----:B------:R-:W-:Y:S05]  /*16790*/  BSYNC.RECONVERGENT B4 ;  /* 0x0000000000047941 */ /* 0x000fea0003800200 */
.L_x_335:
[----:B------:R-:W0:Y:S01]  /*167a0*/  FRND.F64.FLOOR R74, R74 ;  /* 0x0000004a004a7313 */ /* 0x000e220000305800 */
[----:B------:R-:W-:Y:S02]  /*167b0*/  IMAD.MOV.U32 R12, RZ, RZ, -0x28a00000 ;  /* 0xd7600000ff0c7424 */ /* 0x000fe400078e00ff */
[----:B------:R-:W-:Y:S02]  /*167c0*/  HFMA2 R14, -RZ, RZ, 0, 5.9604644775390625e-08 ;  /* 0x00000001ff0e7431 */ /* 0x000fe400000001ff */
[----:B------:R-:W-:Y:S01]  /*167d0*/  IMAD.MOV.U32 R13, RZ, RZ, 0x41effff4 ;  /* 0x41effff4ff0d7424 */ /* 0x000fe200078e00ff */
[----:B------:R-:W-:Y:S01]  /*167e0*/  UMOV UR4, 0xd7600000 ;  /* 0xd760000000047882 */ /* 0x000fe20000000000 */
[----:B------:R-:W-:Y:S01]  /*167f0*/  UMOV UR5, 0x41effff4 ;  /* 0x41effff400057882 */ /* 0x000fe20000000000 */
[----:B------:R-:W-:Y:S01]  /*16800*/  BSSY.RECONVERGENT B4, `(.L_x_337) ;  /* 0x000001e000047945 */ /* 0x000fe20003800200 */
[----:B------:R-:W3:Y:S02]  /*16810*/  MUFU.RCP64H R15, 4.29494272000000000000e+09 ;  /* 0x41effff4000f7908 */ /* 0x000ee40000001800 */
        /* <DEDUP_REMOVED lines=28> */
.L_x_338:
[----:B------:R-:W-:Y:S05]  /*169e0*/  BSYNC.RECONVERGENT B4 ;  /* 0x0000000000047941 */ /* 0x000fea0003800200 */
.L_x_337:
        /* <DEDUP_REMOVED lines=17> */
[----:B------:R-:W-:Y:S01]  /*16b00*/  DSETP.GEU.AND P0, PT, R10, RZ, PT ;  /* 0x000000ff0a00722a */ /* 0x000fe20003f0e000 */
        /* <DEDUP_REMOVED lines=15> */
[----:B------:R-:W-:Y:S02]  /*16c00*/  DADD R8, R10, UR4 ;  /* 0x000000040a087e29 */ /* 0x000fe40008000000 */
[----:B---3--:R-:W-:-:S04]  /*16c10*/  DFMA R24, R30, -131072, R24 ;  /* 0xc10000001e18782b */ /* 0x008fc80000000018 */
[----:B------:R-:W-:-:S04]  /*16c20*/  DFMA R74, R20, R18, R12 ;  /* 0x00000012144a722b */ /* 0x000fc8000000000c */
[----:B------:R-:W-:Y:S02]  /*16c30*/  FSEL R22, R8, R10, !P0 ;  /* 0x0000000a08167208 */ /* 0x000fe40004000000 */
[----:B------:R-:W-:-:S04]  /*16c40*/  FSEL R23, R9, R11, !P0 ;  /* 0x0000000b09177208 */ /* 0x000fc80004000000 */
        /* <DEDUP_REMOVED lines=9> */
.L_x_340:
[----:B------:R-:W-:Y:S05]  /*16ce0*/  BSYNC.RECONVERGENT B4 ;  /* 0x0000000000047941 */ /* 0x000fea0003800200 */
.L_x_339:
        /* <DEDUP_REMOVED lines=32> */
.L_x_342:
[----:B------:R-:W-:Y:S05]  /*16ef0*/  BSYNC.RECONVERGENT B4 ;  /* 0x0000000000047941 */ /* 0x000fea0003800200 */
.L_x_341:
        /* <DEDUP_REMOVED lines=32> */
.L_x_344:
[----:B------:R-:W-:Y:S05]  /*17100*/  BSYNC.RECONVERGENT B4 ;  /* 0x0000000000047941 */ /* 0x000fea0003800200 */
.L_x_343:
[----:B------:R-:W0:Y:S01]  /*17110*/  MUFU.RCP64H R11, 4.29494272000000000000e+09 ;  /* 0x41effff4000b7908 */ /* 0x000e220000001800 */
[----:B------:R-:W-:Y:S01]  /*17120*/  IMAD.MOV.U32 R8, RZ, RZ, -0x28a00000 ;  /* 0xd7600000ff087424 */ /* 0x000fe200078e00ff */
[----:B------:R-:W-:Y:S01]  /*17130*/  DMUL R16, R54, R32 ;  /* 0x0000002036107228 */ /* 0x000fe20000000000 */
[----:B------:R-:W-:Y:S01]  /*17140*/  IMAD.MOV.U32 R9, RZ, RZ, 0x41effff4 ;  /* 0x41effff4ff097424 */ /* 0x000fe200078e00ff */
[----:B------:R-:W-:Y:S01]  /*17150*/  UMOV UR4, 0xd7600000 ;  /* 0xd760000000047882 */ /* 0x000fe20000000000 */
[----:B------:R-:W-:Y:S01]  /*17160*/  IMAD.MOV.U32 R10, RZ, RZ, 0x1 ;  /* 0x00000001ff0a7424 */ /* 0x000fe200078e00ff */
[----:B------:R-:W-:Y:S01]  /*17170*/  UMOV UR5, 0x41effff4 ;  /* 0x41effff400057882 */ /* 0x000fe20000000000 */
[----:B------:R-:W-:Y:S01]  /*17180*/  BSSY.RECONVERGENT B4, `(.L_x_345) ;  /* 0x000001d000047945 */ /* 0x000fe20003800200 */
[----:B------:R-:W3:Y:S04]  /*17190*/  FRND.F64.FLOOR R74, R74 ;  /* 0x0000004a004a7313 */ /* 0x000ee80000305800 */
[----:B------:R-:W-:Y:S01]  /*171a0*/  FSETP.GEU.AND P2, PT, |R17|, 6.5827683646048100446e-37, PT ;  /* 0x036000001100780b */ /* 0x000fe20003f4e200 */
[----:B0-----:R-:W-:-:S02]  /*171b0*/  DFMA R12, R10, -R8, 1 ;  /* 0x3ff000000a0c742b */ /* 0x001fc40000000808 */
[----:B---3--:R-:W-:-:S06]  /*171c0*/  DFMA R14, R74, -R8, R14 ;  /* 0x800000084a0e722b */ /* 0x008fcc000000000e */
        /* <DEDUP_REMOVED lines=24> */
.L_x_346:
[----:B------:R-:W-:Y:S05]  /*17350*/  BSYNC.RECONVERGENT B4 ;  /* 0x0000000000047941 */ /* 0x000fea0003800200 */
.L_x_345:
        /* <DEDUP_REMOVED lines=32> */
.L_x_348:
[----:B------:R-:W-:Y:S05]  /*17560*/  BSYNC.RECONVERGENT B4 ;  /* 0x0000000000047941 */ /* 0x000fea0003800200 */
.L_x_347:
        /* <DEDUP_REMOVED lines=32> */
.L_x_350:
[----:B------:R-:W-:Y:S05]  /*17770*/  BSYNC.RECONVERGENT B4 ;  /* 0x0000000000047941 */ /* 0x000fea0003800200 */
.L_x_349:
[----:B------:R-:W0:Y:S01]  /*17780*/  MUFU.RCP64H R9, 4.29494272000000000000e+09 ;  /* 0x41effff400097908 */ /* 0x000e220000001800 */
[----:B------:R-:W-:Y:S01]  /*17790*/  IMAD.MOV.U32 R10, RZ, RZ, -0x28a00000 ;  /* 0xd7600000ff0a7424 */ /* 0x000fe200078e00ff */
[----:B------:R-:W-:Y:S01]  /*177a0*/  MOV R11, 0x41effff4 ;  /* 0x41effff4000b7802 */ /* 0x000fe20000000f00 */
[----:B------:R-:W-:Y:S01]  /*177b0*/  IMAD.MOV.U32 R8, RZ, RZ, 0x1 ;  /* 0x00000001ff087424 */ /* 0x000fe200078e00ff */
[----:B------:R-:W-:Y:S01]  /*177c0*/  DMUL R16, R52, R30 ;  /* 0x0000001e34107228 */ /* 0x000fe20000000000 */
[----:B------:R-:W-:Y:S01]  /*177d0*/  UMOV UR4, 0xd7600000 ;  /* 0xd760000000047882 */ /* 0x000fe20000000000 */
[----:B------:R-:W-:Y:S01]  /*177e0*/  UMOV UR5, 0x41effff4 ;  /* 0x41effff400057882 */ /* 0x000fe20000000000 */
[----:B------:R-:W-:Y:S01]  /*177f0*/  BSSY.RECONVERGENT B4, `(.L_x_351) ;  /* 0x000001e000047945 */ /* 0x000fe20003800200 */
[----:B------:R-:W3:Y:S06]  /*17800*/  FRND.F64.FLOOR R74, R74 ;  /* 0x0000004a004a7313 */ /* 0x000eec0000305800 */
[----:B------:R-:W-:Y:S01]  /*17810*/  FSETP.GEU.AND P1, PT, |R17|, 6.5827683646048100446e-37, PT ;  /* 0x036000001100780b */ /* 0x000fe20003f2e200 */
[----:B0-----:R-:W-:-:S02]  /*17820*/  DFMA R12, R8, -R10, 1 ;  /* 0x3ff00000080c742b */ /* 0x001fc4000000080a */
[----:B---3--:R-:W-:-:S06]  /*17830*/  DFMA R14, R74, -R10, R14 ;  /* 0x8000000a4a0e722b */ /* 0x008fcc000000000e */
        /* <DEDUP_REMOVED lines=25> */
.L_x_352:
[----:B------:R-:W-:Y:S05]  /*179d0*/  BSYNC.RECONVERGENT B4 ;  /* 0x0000000000047941 */ /* 0x000fea0003800200 */
.L_x_351:
        /* <DEDUP_REMOVED lines=32> */
.L_x_354:
[----:B------:R-:W-:Y:S05]  /*17be0*/  BSYNC.RECONVERGENT B4 ;  /* 0x0000000000047941 */ /* 0x000fea0003800200 */
.L_x_353:
        /* <DEDUP_REMOVED lines=32> */
.L_x_356:
[----:B------:R-:W-:Y:S05]  /*17df0*/  BSYNC.RECONVERGENT B4 ;  /* 0x0000000000047941 */ /* 0x000fea0003800200 */
.L_x_355:
        /* <DEDUP_REMOVED lines=36> */
.L_x_358:
[----:B------:R-:W-:Y:S05]  /*18040*/  BSYNC.RECONVERGENT B4 ;  /* 0x0000000000047941 */ /* 0x000fea0003800200 */
.L_x_357:
        /* <DEDUP_REMOVED lines=32> */
.L_x_360:
[----:B------:R-:W-:Y:S05]  /*18250*/  BSYNC.RECONVERGENT B4 ;  /* 0x0000000000047941 */ /* 0x000fea0003800200 */
.L_x_359:
        /* <DEDUP_REMOVED lines=32> */
.L_x_362:
[----:B------:R-:W-:Y:S05]  /*18460*/  BSYNC.RECONVERGENT B4 ;  /* 0x0000000000047941 */ /* 0x000fea0003800200 */
.L_x_361:
        /* <DEDUP_REMOVED lines=32> */
.L_x_364:
[----:B------:R-:W-:Y:S05]  /*18670*/  BSYNC.RECONVERGENT B4 ;  /* 0x0000000000047941 */ /* 0x000fea0003800200 */
.L_x_363:
[----:B------:R-:W0:Y:S01]  /*18680*/  MUFU.RCP64H R11, 4.29494272000000000000e+09 ;  /* 0x41effff4000b7908 */ /* 0x000e220000001800 */
[----:B------:R-:W-:Y:S01]  /*18690*/  MOV R8, 0xd7600000 ;  /* 0xd760000000087802 */ /* 0x000fe20000000f00 */
[----:B------:R-:W-:Y:S01]  /*186a0*/  IMAD.MOV.U32 R9, RZ, RZ, 0x41effff4 ;  /* 0x41effff4ff097424 */ /* 0x000fe200078e00ff */
[----:B------:R-:W-:Y:S01]  /*186b0*/  DMUL R18, R46, R32 ;  /* 0x000000202e127228 */ /* 0x000fe20000000000 */
[----:B------:R-:W-:Y:S01]  /*186c0*/  IMAD.MOV.U32 R10, RZ, RZ, 0x1 ;  /* 0x00000001ff0a7424 */ /* 0x000fe200078e00ff */
[----:B------:R-:W-:Y:S01]  /*186d0*/  UMOV UR4, 0xd7600000 ;  /* 0xd760000000047882 */ /* 0x000fe20000000000 */
[----:B------:R-:W-:Y:S01]  /*186e0*/  UMOV UR5, 0x41effff4 ;  /* 0x41effff400057882 */ /* 0x000fe20000000000 */
[----:B------:R-:W-:Y:S01]  /*186f0*/  BSSY.RECONVERGENT B4, `(.L_x_365) ;  /* 0x000001d000047945 */ /* 0x000fe20003800200 */
[----:B------:R-:W3:Y:S05]  /*18700*/  FRND.F64.FLOOR R74, R74 ;  /* 0x0000004a004a7313 */ /* 0x000eea0000305800 */
        /* <DEDUP_REMOVED lines=27> */
.L_x_366:
[----:B------:R-:W-:Y:S05]  /*188c0*/  BSYNC.RECONVERGENT B4 ;  /* 0x0000000000047941 */ /* 0x000fea0003800200 */
.L_x_365:
        /* <DEDUP_REMOVED lines=32> */
.L_x_368:
[----:B------:R-:W-:Y:S05]  /*18ad0*/  BSYNC.RECONVERGENT B4 ;  /* 0x0000000000047941 */ /* 0x000fea0003800200 */
.L_x_367:
        /* <DEDUP_REMOVED lines=32> */
.L_x_370:
[----:B------:R-:W-:Y:S05]  /*18ce0*/  BSYNC.RECONVERGENT B4 ;  /* 0x0000000000047941 */ /* 0x000fea0003800200 */
.L_x_369:
        /* <DEDUP_REMOVED lines=37> */
.L_x_372:
[----:B------:R-:W-:Y:S05]  /*18f40*/  BSYNC.RECONVERGENT B4 ;  /* 0x0000000000047941 */ /* 0x000fea0003800200 */
.L_x_371:
        /* <DEDUP_REMOVED lines=32> */
.L_x_374:
[----:B------:R-:W-:Y:S05]  /*19150*/  BSYNC.RECONVERGENT B4 ;  /* 0x0000000000047941 */ /* 0x000fea0003800200 */
.L_x_373:
        /* <DEDUP_REMOVED lines=32> */
.L_x_376:
[----:B------:R-:W-:Y:S05]  /*19360*/  BSYNC.RECONVERGENT B4 ;  /* 0x0000000000047941 */ /* 0x000fea0003800200 */
.L_x_375:
        /* <DEDUP_REMOVED lines=36> */
.L_x_378:
[----:B------:R-:W-:Y:S05]  /*195b0*/  BSYNC.RECONVERGENT B4 ;  /* 0x0000000000047941 */ /* 0x000fea0003800200 */
.L_x_377:
        /* <DEDUP_REMOVED lines=32> */
.L_x_380:
[----:B------:R-:W-:Y:S05]  /*197c0*/  BSYNC.RECONVERGENT B4 ;  /* 0x0000000000047941 */ /* 0x000fea0003800200 */
.L_x_379:
        /* <DEDUP_REMOVED lines=32> */
.L_x_382:
[----:B------:R-:W-:Y:S05]  /*199d0*/  BSYNC.RECONVERGENT B4 ;  /* 0x0000000000047941 */ /* 0x000fea0003800200 */
.L_x_381:
        /* <DEDUP_REMOVED lines=32> */
.L_x_384:
[----:B------:R-:W-:Y:S05]  /*19be0*/  BSYNC.RECONVERGENT B4 ;  /* 0x0000000000047941 */ /* 0x000fea0003800200 */
.L_x_383:
        /* <DEDUP_REMOVED lines=36> */
.L_x_386:
[----:B------:R-:W-:Y:S05]  /*19e30*/  BSYNC.RECONVERGENT B4 ;  /* 0x0000000000047941 */ /* 0x000fea0003800200 */
.L_x_385:
        /* <DEDUP_REMOVED lines=32> */
.L_x_388:
[----:B------:R-:W-:Y:S05]  /*1a040*/  BSYNC.RECONVERGENT B4 ;  /* 0x0000000000047941 */ /* 0x000fea0003800200 */
.L_x_387:
        /* <DEDUP_REMOVED lines=32> */
.L_x_390:
[----:B------:R-:W-:Y:S05]  /*1a250*/  BSYNC.RECONVERGENT B4 ;  /* 0x0000000000047941 */ /* 0x000fea0003800200 */
.L_x_389:
        /* <DEDUP_REMOVED lines=37> */
.L_x_392:
[----:B------:R-:W-:Y:S05]  /*1a4b0*/  BSYNC.RECONVERGENT B4 ;  /* 0x0000000000047941 */ /* 0x000fea0003800200 */
.L_x_391:
        /* <DEDUP_REMOVED lines=32> */
.L_x_394:
[----:B------:R-:W-:Y:S05]  /*1a6c0*/  BSYNC.RECONVERGENT B4 ;  /* 0x0000000000047941 */ /* 0x000fea0003800200 */
.L_x_393:
        /* <DEDUP_REMOVED lines=32> */
.L_x_396:
[----:B------:R-:W-:Y:S05]  /*1a8d0*/  BSYNC.RECONVERGENT B4 ;  /* 0x0000000000047941 */ /* 0x000fea0003800200 */
.L_x_395:
        /* <DEDUP_REMOVED lines=36> */
.L_x_398:
[----:B------:R-:W-:Y:S05]  /*1ab20*/  BSYNC.RECONVERGENT B4 ;  /* 0x0000000000047941 */ /* 0x000fea0003800200 */
.L_x_397:
        /* <DEDUP_REMOVED lines=47> */
.L_x_400:
[----:B------:R-:W-:Y:S05]  /*1ae20*/  BSYNC.RECONVERGENT B4 ;  /* 0x0000000000047941 */ /* 0x000fea0003800200 */
.L_x_399:
        /* <DEDUP_REMOVED lines=32> */
.L_x_402:
[----:B------:R-:W-:Y:S05]  /*1b030*/  BSYNC.RECONVERGENT B4 ;  /* 0x0000000000047941 */ /* 0x000fea0003800200 */
.L_x_401:
        /* <DEDUP_REMOVED lines=32> */
.L_x_404:
[----:B------:R-:W-:Y:S05]  /*1b240*/  BSYNC.RECONVERGENT B4 ;  /* 0x0000000000047941 */ /* 0x000fea0003800200 */
.L_x_403:
        /* <DEDUP_REMOVED lines=36> */
.L_x_406:
[----:B------:R-:W-:Y:S05]  /*1b490*/  BSYNC.RECONVERGENT B4 ;  /* 0x0000000000047941 */ /* 0x000fea0003800200 */
.L_x_405:
        /* <DEDUP_REMOVED lines=32> */
.L_x_408:
[----:B------:R-:W-:Y:S05]  /*1b6a0*/  BSYNC.RECONVERGENT B4 ;  /* 0x0000000000047941 */ /* 0x000fea0003800200 */
.L_x_407:
        /* <DEDUP_REMOVED lines=32> */
.L_x_410:
[----:B------:R-:W-:Y:S05]  /*1b8b0*/  BSYNC.RECONVERGENT B4 ;  /* 0x0000000000047941 */ /* 0x000fea0003800200 */
.L_x_409:
        /* <DEDUP_REMOVED lines=37> */
.L_x_412:
[----:B------:R-:W-:Y:S05]  /*1bb10*/  BSYNC.RECONVERGENT B4 ;  /* 0x0000000000047941 */ /* 0x000fea0003800200 */
.L_x_411:
        /* <DEDUP_REMOVED lines=32> */
.L_x_414:
[----:B------:R-:W-:Y:S05]  /*1bd20*/  BSYNC.RECONVERGENT B4 ;  /* 0x0000000000047941 */ /* 0x000fea0003800200 */
.L_x_413:
        /* <DEDUP_REMOVED lines=32> */
.L_x_416:
[----:B------:R-:W-:Y:S05]  /*1bf30*/  BSYNC.RECONVERGENT B4 ;  /* 0x0000000000047941 */ /* 0x000fea0003800200 */
.L_x_415:
        /* <DEDUP_REMOVED lines=36> */
.L_x_418:
[----:B------:R-:W-:Y:S05]  /*1c180*/  BSYNC.RECONVERGENT B4 ;  /* 0x0000000000047941 */ /* 0x000fea0003800200 */
.L_x_417:
        /* <DEDUP_REMOVED lines=32> */
.L_x_420:
[----:B------:R-:W-:Y:S05]  /*1c390*/  BSYNC.RECONVERGENT B4 ;  /* 0x0000000000047941 */ /* 0x000fea0003800200 */
.L_x_419:
        /* <DEDUP_REMOVED lines=32> */
.L_x_422:
[----:B------:R-:W-:Y:S05]  /*1c5a0*/  BSYNC.RECONVERGENT B4 ;  /* 0x0000000000047941 */ /* 0x000fea0003800200 */
.L_x_421:
        /* <DEDUP_REMOVED lines=32> */
.L_x_424:
[----:B------:R-:W-:Y:S05]  /*1c7b0*/  BSYNC.RECONVERGENT B4 ;  /* 0x0000000000047941 */ /* 0x000fea0003800200 */
.L_x_423:
        /* <DEDUP_REMOVED lines=36> */
.L_x_426:
[----:B------:R-:W-:Y:S05]  /*1ca00*/  BSYNC.RECONVERGENT B4 ;  /* 0x0000000000047941 */ /* 0x000fea0003800200 */
.L_x_425:
        /* <DEDUP_REMOVED lines=32> */
.L_x_428:
[----:B------:R-:W-:Y:S05]  /*1cc10*/  BSYNC.RECONVERGENT B4 ;  /* 0x0000000000047941 */ /* 0x000fea0003800200 */
.L_x_427:
        /* <DEDUP_REMOVED lines=32> */
.L_x_430:
[----:B------:R-:W-:Y:S05]  /*1ce20*/  BSYNC.RECONVERGENT B4 ;  /* 0x0000000000047941 */ /* 0x000fea0003800200 */
.L_x_429:
        /* <DEDUP_REMOVED lines=37> */
.L_x_432:
[----:B------:R-:W-:Y:S05]  /*1d080*/  BSYNC.RECONVERGENT B4 ;  /* 0x0000000000047941 */ /* 0x000fea0003800200 */
.L_x_431:
        /* <DEDUP_REMOVED lines=32> */
.L_x_434:
[----:B------:R-:W-:Y:S05]  /*1d290*/  BSYNC.RECONVERGENT B4 ;  /* 0x0000000000047941 */ /* 0x000fea0003800200 */
.L_x_433:
        /* <DEDUP_REMOVED lines=32> */
.L_x_436:
[----:B------:R-:W-:Y:S05]  /*1d4a0*/  BSYNC.RECONVERGENT B4 ;  /* 0x0000000000047941 */ /* 0x000fea0003800200 */
.L_x_435:
        /* <DEDUP_REMOVED lines=36> */
.L_x_438:
[----:B------:R-:W-:Y:S05]  /*1d6f0*/  BSYNC.RECONVERGENT B4 ;  /* 0x0000000000047941 */ /* 0x000fea0003800200 */
.L_x_437:
        /* <DEDUP_REMOVED lines=32> */
.L_x_440:
[----:B------:R-:W-:Y:S05]  /*1d900*/  BSYNC.RECONVERGENT B4 ;  /* 0x0000000000047941 */ /* 0x000fea0003800200 */
.L_x_439:
        /* <DEDUP_REMOVED lines=32> */
.L_x_442:
[----:B------:R-:W-:Y:S05]  /*1db10*/  BSYNC.RECONVERGENT B4 ;  /* 0x0000000000047941 */ /* 0x000fea0003800200 */
.L_x_441:
        /* <DEDUP_REMOVED lines=32> */
.L_x_444:
[----:B------:R-:W-:Y:S05]  /*1dd20*/  BSYNC.RECONVERGENT B4 ;  /* 0x0000000000047941 */ /* 0x000fea0003800200 */
.L_x_443:
        /* <DEDUP_REMOVED lines=23> */
[----:B------:R-:W-:Y:S01]  /*1dea0*/  FFMA R7, RZ, 29.99997711181640625, R75 ;  /* 0x41effff4ff077823 */ /* 0x000fe2000000004b */
        /* <DEDUP_REMOVED lines=11> */
[----:B-12---:R-:W-:Y:S05]  /*1df60*/  CALL.REL.NOINC `($__internal_1_$__cuda_sm20_div_rn_f64_full) ;  /* 0x00000264004c7944 */ /* 0x006fea0003c00000 */
.L_x_446:
[----:B------:R-:W-:Y:S05]  /*1df70*/  BSYNC.RECONVERGENT B4 ;  /* 0x0000000000047941 */ /* 0x000fea0003800200 */
.L_x_445:
        /* <DEDUP_REMOVED lines=32> */
.L_x_448:
[----:B------:R-:W-:Y:S05]  /*1e180*/  BSYNC.RECONVERGENT B4 ;  /* 0x0000000000047941 */ /* 0x000fea0003800200 */
.L_x_447:
        /* <DEDUP_REMOVED lines=32> */
.L_x_450:
[----:B------:R-:W-:Y:S05]  /*1e390*/  BSYNC.RECONVERGENT B4 ;  /* 0x0000000000047941 */ /* 0x000fea0003800200 */
.L_x_449:
        /* <DEDUP_REMOVED lines=27> */
[----:B------:R-:W-:-:S04]  /*1e550*/  FFMA R7, RZ, 29.99997711181640625, R75 ;  /* 0x41effff4ff077823 */ /* 0x000fc8000000004b */
        /* <DEDUP_REMOVED lines=9> */
.L_x_452:
[----:B------:R-:W-:Y:S05]  /*1e5f0*/  BSYNC.RECONVERGENT B4 ;  /* 0x0000000000047941 */ /* 0x000fea0003800200 */
.L_x_451:
        /* <DEDUP_REMOVED lines=32> */
.L_x_454:
[----:B------:R-:W-:Y:S05]  /*1e800*/  BSYNC.RECONVERGENT B4 ;  /* 0x0000000000047941 */ /* 0x000fea0003800200 */
.L_x_453:
        /* <DEDUP_REMOVED lines=32> */
.L_x_456:
[----:B------:R-:W-:Y:S05]  /*1ea10*/  BSYNC.RECONVERGENT B4 ;  /* 0x0000000000047941 */ /* 0x000fea0003800200 */
.L_x_455:
        /* <DEDUP_REMOVED lines=36> */
.L_x_458:
[----:B------:R-:W-:Y:S05]  /*1ec60*/  BSYNC.RECONVERGENT B4 ;  /* 0x0000000000047941 */ /* 0x000fea0003800200 */
.L_x_457:
[----:B------:R-:W0:Y:S01]  /*1ec70*/  FRND.F64.FLOOR R74, R74 ;  /* 0x0000004a004a7313 */ /* 0x000e220000305800 */
[----:B------:R-:W-:Y:S01]  /*1ec80*/  UMOV UR4, 0xd7600000 ;  /* 0xd760000000047882 */ /* 0x000fe20000000000 */
[----:B------:R-:W-:-:S06]  /*1ec90*/  UMOV UR5, 0x41effff4 ;  /* 0x41effff400057882 */ /* 0x000fcc0000000000 */
[----:B------:R3:W4:Y:S01]  /*1eca0*/  F2I.U32.F64.TRUNC R48, R48 ;  /* 0x0000003000307311 */ /* 0x000722000030d000 */
[----:B0-----:R-:W-:-:S07]  /*1ecb0*/  DFMA R18, R74, -UR4, R18 ;  /* 0x800000044a127c2b */ /* 0x001fce0008000012 */
[----:B------:R3:W0:Y:S01]  /*1ecc0*/  F2I.U32.F64.TRUNC R40, R40 ;  /* 0x0000002800287311 */ /* 0x000622000030d000 */
[----:B------:R-:W-:-:S07]  /*1ecd0*/  DADD R8, R18, UR4 ;  /* 0x0000000412087e29 */ /* 0x000fce0008000000 */
[----:B------:R3:W0:Y:S01]  /*1ece0*/  F2I.U32.F64.TRUNC R22, R22 ;  /* 0x0000001600167311 */ /* 0x000622000030d000 */
        /* <DEDUP_REMOVED lines=8> */
[----:B----4-:R3:W0:Y:S02]  /*1ed70*/  F2I.U32.F64.TRUNC R36, R36 ;  /* 0x0000002400247311 */ /* 0x010624000030d000 */
.L_x_278:
[----:B------:R-:W-:Y:S05]  /*1ed80*/  BSYNC.RECONVERGENT B1 ;  /* 0x0000000000017941 */ /* 0x000fea0003800200 */
.L_x_277:
[----:B------:R-:W-:Y:S01]  /*1ed90*/  ISETP.GT.U32.AND P0, PT, R6, 0x1, PT ;  /* 0x000000010600780c */ /* 0x000fe20003f04070 */
[----:B------:R-:W-:Y:S01]  /*1eda0*/  VIADD R0, R0, 0x1 ;  /* 0x0000000100007836 */ /* 0x000fe20000000000 */
[--C-:B------:R-:W-:Y:S02]  /*1edb0*/  SHF.R.U64 R6, R6, 0x1, R5.reuse ;  /* 0x0000000106067819 */ /* 0x100fe40000001205 */
[----:B------:R-:W-:Y:S02]  /*1edc0*/  ISETP.GT.U32.AND.EX P0, PT, R5, RZ, PT, P0 ;  /* 0x000000ff0500720c */ /* 0x000fe40003f04100 */
[----:B------:R-:W-:-:S11]  /*1edd0*/  SHF.R.U32.HI R5, RZ, 0x1, R5 ;  /* 0x00000001ff057819 */ /* 0x000fd60000011605 */
[----:B------:R-:W-:Y:S05]  /*1ede0*/  @P0 BRA `(.L_x_459) ;  /* 0xffffff3800880947 */ /* 0x000fea000383ffff */
[----:B------:R-:W-:Y:S05]  /*1edf0*/  BSYNC.RECONVERGENT B2 ;  /* 0x0000000000027941 */ /* 0x000fea0003800200 */
.L_x_276:
[----:B---3--:R3:W4:Y:S08]  /*1ee00*/  I2F.F64.U32 R14, R48 ;  /* 0x00000030000e7312 */ /* 0x0087300000201800 */
[----:B0-----:R-:W0:Y:S08]  /*1ee10*/  I2F.F64.U32 R40, R40 ;  /* 0x0000002800287312 */ /* 0x001e300000201800 */
[----:B------:R-:W0:Y:S08]  /*1ee20*/  I2F.F64.U32 R22, R22 ;  /* 0x0000001600167312 */ /* 0x000e300000201800 */
[----:B------:R-:W0:Y:S08]  /*1ee30*/  I2F.F64.U32 R20, R20 ;  /* 0x0000001400147312 */ /* 0x000e300000201800 */
[----:B------:R-:W0:Y:S08]  /*1ee40*/  I2F.F64.U32 R46, R46 ;  /* 0x0000002e002e7312 */ /* 0x000e300000201800 */
[----:B------:R-:W0:Y:S08]  /*1ee50*/  I2F.F64.U32 R38, R38 ;  /* 0x0000002600267312 */ /* 0x000e300000201800 */
[----:B------:R-:W0:Y:S08]  /*1ee60*/  I2F.F64.U32 R52, R52 ;  /* 0x0000003400347312 */ /* 0x000e300000201800 */
[----:B------:R-:W0:Y:S08]  /*1ee70*/  I2F.F64.U32 R44, R44 ;  /* 0x0000002c002c7312 */ /* 0x000e300000201800 */
[----:B---34-:R-:W0:Y:S02]  /*1ee80*/  I2F.F64.U32 R36, R36 ;  /* 0x0000002400247312 */ /* 0x018e240000201800 */
.L_x_275:
[----:B------:R-:W-:Y:S05]  /*1ee90*/  BSYNC.RECONVERGENT B3 ;  /* 0x0000000000037941 */ /* 0x000fea0003800200 */
.L_x_274:
[----:B------:R-:W3:Y:S01]  /*1eea0*/  MUFU.RCP64H R9, 4.29494272000000000000e+09 ;  /* 0x41effff400097908 */ /* 0x000ee20000001800 */
[----:B------:R-:W-:Y:S01]  /*1eeb0*/  MOV R10, 0xd7600000 ;  /* 0xd7600000000a7802 */ /* 0x000fe20000000f00 */
[----:B------:R-:W-:Y:S01]  /*1eec0*/  IMAD.MOV.U32 R11, RZ, RZ, 0x41effff4 ;  /* 0x41effff4ff0b7424 */ /* 0x000fe200078e00ff */
[----:B------:R-:W-:Y:S01]  /*1eed0*/  BSSY.RECONVERGENT B1, `(.L_x_460) ;  /* 0x0000018000017945 */ /* 0x000fe20003800200 */
[----:B------:R-:W-:-:S06]  /*1eee0*/  IMAD.MOV.U32 R8, RZ, RZ, 0x1 ;  /* 0x00000001ff087424 */ /* 0x000fcc00078e00ff */
[----:B---3--:R-:W-:-:S08]  /*1eef0*/  DFMA R6, R8, -R10, 1 ;  /* 0x3ff000000806742b */ /* 0x008fd0000000080a */
[----:B------:R-:W-:Y:S02]  /*1ef00*/  DFMA R12, R6, R6, R6 ;  /* 0x00000006060c722b */ /* 0x000fe40000000006 */
[----:B------:R-:W-:-:S06]  /*1ef10*/  DMUL R6, R14, 7.62939453125e-06 ;  /* 0x3ee000000e067828 */ /* 0x000fcc0000000000 */
[----:B------:R-:W-:-:S04]  /*1ef20*/  DFMA R12, R8, R12, R8 ;  /* 0x0000000c080c722b */ /* 0x000fc80000000008 */
[----:B------:R-:W3:Y:S04]  /*1ef30*/  FRND.F64.FLOOR R6, R6 ;  /* 0x0000000600067313 */ /* 0x000ee80000305800 */
[----:B------:R-:W-:-:S08]  /*1ef40*/  DFMA R8, R12, -R10, 1 ;  /* 0x3ff000000c08742b */ /* 0x000fd0000000080a */
[----:B------:R-:W-:Y:S02]  /*1ef50*/  DFMA R12, R12, R8, R12 ;  /* 0x000000080c0c722b */ /* 0x000fe4000000000c */
[C---:B---3--:R-:W-:Y:S02]  /*1ef60*/  DMUL R16, R6.reuse, R60 ;  /* 0x0000003c06107228 */ /* 0x048fe40000000000 */
[----:B------:R-:W-:-:S06]  /*1ef70*/  DFMA R14, R6, -131072, R14 ;  /* 0xc1000000060e782b */ /* 0x000fcc000000000e */
        /* <DEDUP_REMOVED lines=12> */
[----:B012---:R-:W-:Y:S05]  /*1f040*/  CALL.REL.NOINC `($__internal_1_$__cuda_sm20_div_rn_f64_full) ;  /* 0x0000025400147944 */ /* 0x007fea0003c00000 */
.L_x_461:
[----:B------:R-:W-:Y:S05]  /*1f050*/  BSYNC.RECONVERGENT B1 ;  /* 0x0000000000017941 */ /* 0x000fea0003800200 */
.L_x_460:
[----:B------:R-:W3:Y:S01]  /*1f060*/  MUFU.RCP64H R7, 4.29494272000000000000e+09 ;  /* 0x41effff400077908 */ /* 0x000ee20000001800 */
        /* <DEDUP_REMOVED lines=8> */
[----:B---3--:R-:W-:-:S08]  /*1f0f0*/  DFMA R8, R6, -R12, 1 ;  /* 0x3ff000000608742b */ /* 0x008fd0000000080c */
[----:B------:R-:W-:-:S08]  /*1f100*/  DFMA R8, R8, R8, R8 ;  /* 0x000000080808722b */ /* 0x000fd00000000008 */
[----:B------:R-:W-:-:S08]  /*1f110*/  DFMA R8, R6, R8, R6 ;  /* 0x000000080608722b */ /* 0x000fd00000000006 */
[----:B------:R-:W-:-:S08]  /*1f120*/  DFMA R6, R8, -R12, 1 ;  /* 0x3ff000000806742b */ /* 0x000fd0000000080c */
[----:B------:R-:W-:Y:S02]  /*1f130*/  DFMA R18, R8, R6, R8 ;  /* 0x000000060812722b */ /* 0x000fe40000000008 */
[----:B------:R-:W3:Y:S06]  /*1f140*/  FRND.F64.FLOOR R6, R74 ;  /* 0x0000004a00067313 */ /* 0x000eec0000305800 */
[----:B------:R-:W-:-:S08]  /*1f150*/  DMUL R8, R18, R14 ;  /* 0x0000000e12087228 */ /* 0x000fd00000000000 */
[-C--:B------:R-:W-:Y:S02]  /*1f160*/  DFMA R10, R8, -R12.reuse, R14 ;  /* 0x8000000c080a722b */ /* 0x080fe4000000000e */
[----:B---3--:R-:W-:-:S06]  /*1f170*/  DFMA R6, R6, -R12, R16 ;  /* 0x8000000c0606722b */ /* 0x008fcc0000000010 */
        /* <DEDUP_REMOVED lines=13> */
[----:B012---:R-:W-:Y:S05]  /*1f250*/  CALL.REL.NOINC `($__internal_1_$__cuda_sm20_div_rn_f64_full) ;  /* 0x0000025000907944 */ /* 0x007fea0003c00000 */
.L_x_463:
[----:B------:R-:W-:Y:S05]  /*1f260*/  BSYNC.RECONVERGENT B1 ;  /* 0x0000000000017941 */ /* 0x000fea0003800200 */
.L_x_462:
[----:B------:R-:W3:Y:S01]  /*1f270*/  MUFU.RCP64H R11, 4.29494272000000000000e+09 ;  /* 0x41effff4000b7908 */ /* 0x000ee20000001800 */
[----:B------:R-:W-:Y:S01]  /*1f280*/  IMAD.MOV.U32 R8, RZ, RZ, -0x28a00000 ;  /* 0xd7600000ff087424 */ /* 0x000fe200078e00ff */
[----:B------:R-:W-:Y:S01]  /*1f290*/  UMOV UR4, 0xd7600000 ;  /* 0xd760000000047882 */ /* 0x000fe20000000000 */
[----:B------:R-:W-:Y:S01]  /*1f2a0*/  IMAD.MOV.U32 R9, RZ, RZ, 0x41effff4 ;  /* 0x41effff4ff097424 */ /* 0x000fe200078e00ff */
[----:B------:R-:W-:Y:S01]  /*1f2b0*/  UMOV UR5, 0x41effff4 ;  /* 0x41effff400057882 */ /* 0x000fe20000000000 */
[----:B------:R-:W-:Y:S01]  /*1f2c0*/  IMAD.MOV.U32 R10, RZ, RZ, 0x1 ;  /* 0x00000001ff0a7424 */ /* 0x000fe200078e00ff */
[----:B------:R-:W-:Y:S02]  /*1f2d0*/  BSSY.RECONVERGENT B1, `(.L_x_464) ;  /* 0x000001a000017945 */ /* 0x000fe40003800200 */
[----:B------:R-:W4:Y:S03]  /*1f2e0*/  FRND.F64.FLOOR R74, R74 ;  /* 0x0000004a004a7313 */ /* 0x000f260000305800 */
[----:B---3--:R-:W-:-:S02]  /*1f2f0*/  DFMA R6, R10, -R8, 1 ;  /* 0x3ff000000a06742b */ /* 0x008fc40000000808 */
[----:B----4-:R-:W-:-:S06]  /*1f300*/  DFMA R14, R74, -R8, R14 ;  /* 0x800000084a0e722b */ /* 0x010fcc000000000e */
        /* <DEDUP_REMOVED lines=21> */
[----:B012---:R-:W-:Y:S05]  /*1f460*/  CALL.REL.NOINC `($__internal_1_$__cuda_sm20_div_rn_f64_full) ;  /* 0x00000250000c7944 */ /* 0x007fea0003c00000 */
.L_x_465:
[----:B------:R-:W-:Y:S05]  /*1f470*/  BSYNC.RECONVERGENT B1 ;  /* 0x0000000000017941 */ /* 0x000fea0003800200 */
.L_x_464:
        /* <DEDUP_REMOVED lines=11> */
[----:B0-----:R-:W-:Y:S02]  /*1f530*/  DMUL R8, R40, 7.62939453125e-06 ;  /* 0x3ee0000028087828 */ /* 0x001fe40000000000 */
[----:B------:R-:W-:-:S04]  /*1f540*/  DSETP.GEU.AND P0, PT, R16, RZ, PT ;  /* 0x000000ff1000722a */ /* 0x000fc80003f0e000 */
[----:B------:R-:W-:-:S04]  /*1f550*/  DFMA R10, R6, R10, R6 ;  /* 0x0000000a060a722b */ /* 0x000fc80000000006 */
[----:B------:R-:W2:Y:S04]  /*1f560*/  FRND.F64.FLOOR R8, R8 ;  /* 0x0000000800087313 */ /* 0x000ea80000305800 */
[----:B------:R-:W-:-:S08]  /*1f570*/  DFMA R6, R10, -R12, 1 ;  /* 0x3ff000000a06742b */ /* 0x000fd0000000080c */
[----:B------:R-:W-:Y:S02]  /*1f580*/  DFMA R18, R10, R6, R10 ;  /* 0x000000060a12722b */ /* 0x000fe4000000000a */
[----:B------:R-:W-:Y:S02]  /*1f590*/  DADD R6, R16, UR4 ;  /* 0x0000000410067e29 */ /* 0x000fe40008000000 */
[----:B--2---:R-:W-:-:S08]  /*1f5a0*/  DMUL R14, R8, R62 ;  /* 0x0000003e080e7228 */ /* 0x004fd00000000000 */
[----:B------:R-:W-:Y:S02]  /*1f5b0*/  DMUL R10, R18, R14 ;  /* 0x0000000e120a7228 */ /* 0x000fe40000000000 */
[----:B------:R-:W-:-:S06]  /*1f5c0*/  FSETP.GEU.AND P2, PT, |R15|, 6.5827683646048100446e-37, PT ;  /* 0x036000000f00780b */ /* 0x000fcc0003f4e200 */
[----:B------:R-:W-:-:S08]  /*1f5d0*/  DFMA R12, R10, -R12, R14 ;  /* 0x8000000c0a0c722b */ /* 0x000fd0000000000e */
[----:B------:R-:W-:Y:S01]  /*1f5e0*/  DFMA R74, R18, R12, R10 ;  /* 0x0000000c124a722b */ /* 0x000fe2000000000a */
[----:B------:R-:W-:Y:S02]  /*1f5f0*/  FSEL R10, R6, R16, !P0 ;  /* 0x00000010060a7208 */ /* 0x000fe40004000000 */
[----:B------:R-:W-:Y:S01]  /*1f600*/  FSEL R11, R7, R17, !P0 ;  /* 0x00000011070b7208 */ /* 0x000fe20004000000 */
[----:B------:R-:W-:-:S06]  /*1f610*/  DFMA R16, R8, -131072, R40 ;  /* 0xc10000000810782b */ /* 0x000fcc0000000028 */
[----:B------:R-:W-:Y:S01]  /*1f620*/  FFMA R0, RZ, 29.99997711181640625, R75 ;  /* 0x41effff4ff007823 */ /* 0x000fe2000000004b */
        /* <DEDUP_REMOVED lines=11> */
[----:B-1----:R-:W-:Y:S05]  /*1f6e0*/  CALL.REL.NOINC `($__internal_1_$__cuda_sm20_div_rn_f64_full) ;  /* 0x0000024c006c7944 */ /* 0x002fea0003c00000 */
.L_x_467:
[----:B------:R-:W-:Y:S05]  /*1f6f0*/  BSYNC.RECONVERGENT B1 ;  /* 0x0000000000017941 */ /* 0x000fea0003800200 */
.L_x_466:
        /* <DEDUP_REMOVED lines=31> */
[----:B-1----:R-:W-:Y:S05]  /*1f8f0*/  CALL.REL.NOINC `($__internal_1_$__cuda_sm20_div_rn_f64_full) ;  /* 0x0000024800e87944 */ /* 0x002fea0003c00000 */
.L_x_469:
[----:B------:R-:W-:Y:S05]  /*1f900*/  BSYNC.RECONVERGENT B1 ;  /* 0x0000000000017941 */ /* 0x000fea0003800200 */
.L_x_468:
[----:B------:R-:W0:Y:S01]  /*1f910*/  MUFU.RCP64H R11, 4.29494272000000000000e+09 ;  /* 0x41effff4000b7908 */ /* 0x000e220000001800 */
[----:B------:R-:W-:Y:S01]  /*1f920*/  IMAD.MOV.U32 R8, RZ, RZ, -0x28a00000 ;  /* 0xd7600000ff087424 */ /* 0x000fe200078e00ff */
[----:B------:R-:W-:Y:S01]  /*1f930*/  MOV R9, 0x41effff4 ;  /* 0x41effff400097802 */ /* 0x000fe20000000f00 */
[----:B------:R-:W-:Y:S01]  /*1f940*/  IMAD.MOV.U32 R10, RZ, RZ, 0x1 ;  /* 0x00000001ff0a7424 */ /* 0x000fe200078e00ff */
[----:B------:R-:W-:Y:S01]  /*1f950*/  UMOV UR4, 0xd7600000 ;  /* 0xd760000000047882 */ /* 0x000fe20000000000 */
[----:B------:R-:W-:Y:S01]  /*1f960*/  UMOV UR5, 0x41effff4 ;  /* 0x41effff400057882 */ /* 0x000fe20000000000 */
[----:B------:R-:W-:Y:S02]  /*1f970*/  BSSY.RECONVERGENT B1, `(.L_x_470) ;  /* 0x000001a000017945 */ /* 0x000fe40003800200 */
[----:B------:R-:W2:Y:S01]  /*1f980*/  FRND.F64.FLOOR R74, R74 ;  /* 0x0000004a004a7313 */ /* 0x000ea20000305800 */
[-C--:B0-----:R-:W-:Y:S02]  /*1f990*/  DFMA R6, R10, -R8.reuse, 1 ;  /* 0x3ff000000a06742b */ /* 0x081fe40000000808 */
[----:B--2---:R-:W-:-:S06]  /*1f9a0*/  DFMA R16, R74, -R8, R16 ;  /* 0x800000084a10722b */ /* 0x004fcc0000000010 */
        /* <DEDUP_REMOVED lines=22> */
.L_x_471:
[----:B------:R-:W-:Y:S05]  /*1fb10*/  BSYNC.RECONVERGENT B1 ;  /* 0x0000000000017941 */ /* 0x000fea0003800200 */
.L_x_470:
[----:B------:R-:W0:Y:S01]  /*1fb20*/  MUFU.RCP64H R7, 4.29494272000000000000e+09 ;  /* 0x41effff400077908 */ /* 0x000e220000001800 */
[----:B------:R-:W-:Y:S01]  /*1fb30*/  MOV R12, 0xd7600000 ;  /* 0xd7600000000c7802 */ /* 0x000fe20000000f00 */
[----:B------:R-:W-:Y:S01]  /*1fb40*/  IMAD.MOV.U32 R13, RZ, RZ, 0x41effff4 ;  /* 0x41effff4ff0d7424 */ /* 0x000fe200078e00ff */
[----:B------:R-:W-:Y:S01]  /*1fb50*/  UMOV UR4, 0xd7600000 ;  /* 0xd760000000047882 */ /* 0x000fe20000000000 */
[----:B------:R-:W-:Y:S01]  /*1fb60*/  IMAD.MOV.U32 R6, RZ, RZ, 0x1 ;  /* 0x00000001ff067424 */ /* 0x000fe200078e00ff */
[----:B------:R-:W-:Y:S01]  /*1fb70*/  UMOV UR5, 0x41effff4 ;  /* 0x41effff400057882 */ /* 0x000fe20000000000 */
[----:B------:R-:W-:Y:S02]  /*1fb80*/  BSSY.RECONVERGENT B1, `(.L_x_472) ;  /* 0x0000022000017945 */ /* 0x000fe40003800200 */
[----:B------:R-:W2:Y:S02]  /*1fb90*/  FRND.F64.FLOOR R74, R74 ;  /* 0x0000004a004a7313 */ /* 0x000ea40000305800 */
[----:B0-----:R-:W-:-:S02]  /*1fba0*/  DFMA R8, R6, -R12, 1 ;  /* 0x3ff000000608742b */ /* 0x001fc4000000080c */
[----:B--2---:R-:W-:-:S06]  /*1fbb0*/  DFMA R16, R74, -R12, R16 ;  /* 0x8000000c4a10722b */ /* 0x004fcc0000000010 */
[----:B------:R-:W-:Y:S02]  /*1fbc0*/  DFMA R10, R8, R8, R8 ;  /* 0x00000008080a722b */ /* 0x000fe40000000008 */
[----:B------:R-:W-:Y:S02]  /*1fbd0*/  DMUL R8, R22, 7.62939453125e-06 ;  /* 0x3ee0000016087828 */ /* 0x000fe40000000000 */
[----:B------:R-:W-:-:S04]  /*1fbe0*/  DSETP.GEU.AND P0, PT, R16, RZ, PT ;  /* 0x000000ff1000722a */ /* 0x000fc80003f0e000 */
[----:B------:R-:W-:-:S04]  /*1fbf0*/  DFMA R10, R6, R10, R6 ;  /* 0x0000000a060a722b */ /* 0x000fc80000000006 */
[----:B------:R-:W0:Y:S04]  /*1fc00*/  FRND.F64.FLOOR R8, R8 ;  /* 0x0000000800087313 */ /* 0x000e280000305800 */
[----:B------:R-:W-:-:S08]  /*1fc10*/  DFMA R6, R10, -R12, 1 ;  /* 0x3ff000000a06742b */ /* 0x000fd0000000080c */
[----:B------:R-:W-:Y:S02]  /*1fc20*/  DFMA R24, R10, R6, R10 ;  /* 0x000000060a18722b */ /* 0x000fe4000000000a */
[----:B------:R-:W-:Y:S02]  /*1fc30*/  DADD R6, R16, UR4 ;  /* 0x0000000410067e29 */ /* 0x000fe40008000000 */
[C---:B0-----:R-:W-:Y:S02]  /*1fc40*/  DMUL R14, R8.reuse, R60 ;  /* 0x0000003c080e7228 */ /* 0x041fe40000000000 */
        /* <DEDUP_REMOVED lines=11> */
[----:B------:R-:W-:Y:S02]  /*1fd00*/  FFMA R0, RZ, 29.99997711181640625, R75 ;  /* 0x41effff4ff007823 */ /* 0x000fe4000000004b */
[----:B------:R-:W-:-:S03]  /*1fd10*/  DADD R18, R18, R6 ;  /* 0x0000000012127229 */ /* 0x000fc60000000006 */
[----:B------:R-:W-:-:S13]  /*1fd20*/  FSETP.GT.AND P0, PT, |R0|, 1.469367938527859385e-39, PT ;  /* 0x001000000000780b */ /* 0x000fda0003f04200 */
[----:B------:R-:W-:Y:S05]  /*1fd30*/  @P0 BRA P1, `(.L_x_473) ;  /* 0x0000000000180947 */ /* 0x000fea0000800000 */
[----:B------:R-:W-:Y:S01]  /*1fd40*/  IMAD.MOV.U32 R12, RZ, RZ, R14 ;  /* 0x000000ffff0c7224 */ /* 0x000fe200078e000e */
[----:B------:R-:W-:Y:S01]  /*1fd50*/  MOV R11, 0x41effff4 ;  /* 0x41effff4000b7802 */ /* 0x000fe20000000f00 */
[----:B------:R-:W-:Y:S01]  /*1fd60*/  IMAD.MOV.U32 R13, RZ, RZ, R15 ;  /* 0x000000ffff0d7224 */ /* 0x000fe200078e000f */
[----:B------:R-:W-:Y:S01]  /*1fd70*/  MOV R8, 0x1fda0 ;  /* 0x0001fda000087802 */ /* 0x000fe20000000f00 */
[----:B------:R-:W-:-:S07]  /*1fd80*/  IMAD.MOV.U32 R66, RZ, RZ, -0x28a00000 ;  /* 0xd7600000ff427424 */ /* 0x000fce00078e00ff */
[----:B-1----:R-:W-:Y:S05]  /*1fd90*/  CALL.REL.NOINC `($__internal_1_$__cuda_sm20_div_rn_f64_full) ;  /* 0x0000024400c07944 */ /* 0x002fea0003c00000 */
.L_x_473:
[----:B------:R-:W-:Y:S05]  /*1fda0*/  BSYNC.RECONVERGENT B1 ;  /* 0x0000000000017941 */ /* 0x000fea0003800200 */
.L_x_472:
        /* <DEDUP_REMOVED lines=31> */
[----:B-1----:R-:W-:Y:S05]  /*1ffa0*/  CALL.REL.NOINC `($__internal_1_$__cuda_sm20_div_rn_f64_full) ;  /* 0x00000244003c7944 */ /* 0x002fea0003c00000 */
.L_x_475:
[----:B------:R-:W-:Y:S05]  /*1ffb0*/  BSYNC.RECONVERGENT B1 ;  /* 0x0000000000017941 */ /* 0x000fea0003800200 */
.L_x_474:
[----:B------:R-:W0:Y:S01]  /*1ffc0*/  MUFU.RCP64H R11, 4.29494272000000000000e+09 ;  /* 0x41effff4000b7908 */ /* 0x000e220000001800 */
[----:B------:R-:W-:Y:S01]  /*1ffd0*/  IMAD.MOV.U32 R8, RZ, RZ, -0x28a00000 ;  /* 0xd7600000ff087424 */ /* 0x000fe200078e00ff */
[----:B------:R-:W-:Y:S01]  /*1ffe0*/  UMOV UR4, 0xd7600000 ;  /* 0xd760000000047882 */ /* 0x000fe20000000000 */
[----:B------:R-:W-:Y:S01]  /*1fff0*/  IMAD.MOV.U32 R9, RZ, RZ, 0x41effff4 ;  /* 0x41effff4ff097424 */ /* 0x000fe200078e00ff */
[----:B------:R-:W-:Y:S01]  /*20000*/  UMOV UR5, 0x41effff4 ;  /* 0x41effff400057882 */ /* 0x000fe20000000000 */
[----:B------:R-:W-:Y:S01]  /*20010*/  IMAD.MOV.U32 R10, RZ, RZ, 0x1 ;  /* 0x00000001ff0a7424 */ /* 0x000fe200078e00ff */
[----:B------:R-:W-:Y:S02]  /*20020*/  BSSY.RECONVERGENT B1, `(.L_x_476) ;  /* 0x000001a000017945 */ /* 0x000fe40003800200 */
[----:B------:R-:W2:Y:S03]  /*20030*/  FRND.F64.FLOOR R74, R74 ;  /* 0x0000004a004a7313 */ /* 0x000ea60000305800 */
[----:B0-----:R-:W-:-:S02]  /*20040*/  DFMA R6, R10, -R8, 1 ;  /* 0x3ff000000a06742b */ /* 0x001fc40000000808 */
        /* <DEDUP_REMOVED lines=22> */
[----:B-1----:R-:W-:Y:S05]  /*201b0*/  CALL.REL.NOINC `($__internal_1_$__cuda_sm20_div_rn_f64_full) ;  /* 0x0000024000b87944 */ /* 0x002fea0003c00000 */
.L_x_477:
[----:B------:R-:W-:Y:S05]  /*201c0*/  BSYNC.RECONVERGENT B1 ;  /* 0x0000000000017941 */ /* 0x000fea0003800200 */
.L_x_476:
[----:B------:R-:W0:Y:S01]  /*201d0*/  FRND.F64.FLOOR R74, R74 ;  /* 0x0000004a004a7313 */ /* 0x000e220000305800 */
[----:B------:R-:W-:Y:S01]  /*201e0*/  IMAD.MOV.U32 R10, RZ, RZ, -0x28a00000 ;  /* 0xd7600000ff0a7424 */ /* 0x000fe200078e00ff */
[----:B------:R-:W-:Y:S01]  /*201f0*/  UMOV UR4, 0xd7600000 ;  /* 0xd760000000047882 */ /* 0x000fe20000000000 */
[----:B------:R-:W-:Y:S01]  /*20200*/  IMAD.MOV.U32 R11, RZ, RZ, 0x41effff4 ;  /* 0x41effff4ff0b7424 */ /* 0x000fe200078e00ff */
[----:B------:R-:W-:Y:S01]  /*20210*/  UMOV UR5, 0x41effff4 ;  /* 0x41effff400057882 */ /* 0x000fe20000000000 */
[----:B------:R-:W-:Y:S01]  /*20220*/  IMAD.MOV.U32 R12, RZ, RZ, 0x1 ;  /* 0x00000001ff0c7424 */ /* 0x000fe200078e00ff */
[----:B------:R-:W-:Y:S02]  /*20230*/  BSSY.RECONVERGENT B1, `(.L_x_478) ;  /* 0x000001e000017945 */ /* 0x000fe40003800200 */
[----:B------:R-:W2:Y:S01]  /*20240*/  MUFU.RCP64H R13, 4.29494272000000000000e+09 ;  /* 0x41effff4000d7908 */ /* 0x000ea20000001800 */
[----:B0-----:R-:W-:-:S08]  /*20250*/  DFMA R14, R74, -R10, R14 ;  /* 0x8000000a4a0e722b */ /* 0x001fd0000000000e */
[----:B------:R-:W-:Y:S02]  /*20260*/  DADD R6, R14, UR4 ;  /* 0x000000040e067e29 */ /* 0x000fe40008000000 */
[----:B--2---:R-:W-:Y:S02]  /*20270*/  DFMA R8, R12, -R10, 1 ;  /* 0x3ff000000c08742b */ /* 0x004fe4000000080a */
        /* <DEDUP_REMOVED lines=24> */
[----:B-1----:R-:W-:Y:S05]  /*20400*/  CALL.REL.NOINC `($__internal_1_$__cuda_sm20_div_rn_f64_full) ;  /* 0x0000024000247944 */ /* 0x002fea0003c00000 */
.L_x_479:
[----:B------:R-:W-:Y:S05]  /*20410*/  BSYNC.RECONVERGENT B1 ;  /* 0x0000000000017941 */ /* 0x000fea0003800200 */
.L_x_478:
        /* <DEDUP_REMOVED lines=8> */
[----:B------:R-:W-:Y:S02]  /*204a0*/  DFMA R10, R8, R8, R8 ;  /* 0x00000008080a722b */ /* 0x000fe40000000008 */
[----:B------:R-:W-:-:S06]  /*204b0*/  DMUL R8, R20, 7.62939453125e-06 ;  /* 0x3ee0000014087828 */ /* 0x000fcc0000000000 */
[----:B------:R-:W-:Y:S01]  /*204c0*/  DFMA R10, R6, R10, R6 ;  /* 0x0000000a060a722b */ /* 0x000fe20000000006 */
[----:B------:R-:W0:Y:S07]  /*204d0*/  FRND.F64.FLOOR R16, R8 ;  /* 0x0000000800107313 */ /* 0x000e2e0000305800 */
[----:B------:R-:W-:Y:S02]  /*204e0*/  DFMA R6, R10, -R22, 1 ;  /* 0x3ff000000a06742b */ /* 0x000fe40000000816 */
[----:B0-----:R-:W-:-:S06]  /*204f0*/  DMUL R14, R16, R60 ;  /* 0x0000003c100e7228 */ /* 0x001fcc0000000000 */
[----:B------:R-:W-:Y:S02]  /*20500*/  DFMA R24, R10, R6, R10 ;  /* 0x000000060a18722b */ /* 0x000fe4000000000a */
[----:B------:R-:W0:Y:S01]  /*20510*/  FRND.F64.FLOOR R6, R74 ;  /* 0x0000004a00067313 */ /* 0x000e220000305800 */
[----:B------:R-:W-:-:S05]  /*20520*/  DFMA R16, R16, -131072, R20 ;  /* 0xc10000001010782b */ /* 0x000fca0000000014 */
[----:B------:R-:W-:Y:S01]  /*20530*/  DMUL R10, R24, R14 ;  /* 0x0000000e180a7228 */ /* 0x000fe20000000000 */
[----:B------:R-:W-:-:S07]  /*20540*/  FSETP.GEU.AND P2, PT, |R15|, 6.5827683646048100446e-37, PT ;  /* 0x036000000f00780b */ /* 0x000fce0003f4e200 */
        /* <DEDUP_REMOVED lines=16> */
.L_x_481:
[----:B------:R-:W-:Y:S05]  /*20650*/  BSYNC.RECONVERGENT B1 ;  /* 0x0000000000017941 */ /* 0x000fea0003800200 */
.L_x_480:
        /* <DEDUP_REMOVED lines=32> */
.L_x_483:
[----:B------:R-:W-:Y:S05]  /*20860*/  BSYNC.RECONVERGENT B1 ;  /* 0x0000000000017941 */ /* 0x000fea0003800200 */
.L_x_482:
        /* <DEDUP_REMOVED lines=32> */
.L_x_485:
[----:B------:R-:W-:Y:S05]  /*20a70*/  BSYNC.RECONVERGENT B1 ;  /* 0x0000000000017941 */ /* 0x000fea0003800200 */
.L_x_484:
        /* <DEDUP_REMOVED lines=18> */
[----:B0-----:R-:W-:-:S08]  /*20ba0*/  DMUL R14, R8, R62 ;  /* 0x0000003e080e7228 */ /* 0x001fd00000000000 */
        /* <DEDUP_REMOVED lines=19> */
[----:B-1----:R-:W-:Y:S05]  /*20ce0*/  CALL.REL.NOINC `($__internal_1_$__cuda_sm20_div_rn_f64_full) ;  /* 0x0000023400ec7944 */ /* 0x002fea0003c00000 */
.L_x_487:
[----:B------:R-:W-:Y:S05]  /*20cf0*/  BSYNC.RECONVERGENT B1 ;  /* 0x0000000000017941 */ /* 0x000fea0003800200 */
.L_x_486:
        /* <DEDUP_REMOVED lines=32> */
.L_x_489:
[----:B------:R-:W-:Y:S05]  /*20f00*/  BSYNC.RECONVERGENT B1 ;  /* 0x0000000000017941 */ /* 0x000fea0003800200 */
.L_x_488:
        /* <DEDUP_REMOVED lines=32> */
.L_x_491:
[----:B------:R-:W-:Y:S05]  /*21110*/  BSYNC.RECONVERGENT B1 ;  /* 0x0000000000017941 */ /* 0x000fea0003800200 */
.L_x_490:
        /* <DEDUP_REMOVED lines=40> */
.L_x_493:
[----:B------:R-:W-:Y:S05]  /*213a0*/  BSYNC.RECONVERGENT B1 ;  /* 0x0000000000017941 */ /* 0x000fea0003800200 */
.L_x_492:
        /* <DEDUP_REMOVED lines=32> */
.L_x_495:
[----:B------:R-:W-:Y:S05]  /*215b0*/  BSYNC.RECONVERGENT B1 ;  /* 0x0000000000017941 */ /* 0x000fea0003800200 */
.L_x_494:
        /* <DEDUP_REMOVED lines=32> */
.L_x_497:
[----:B------:R-:W-:Y:S05]  /*217c0*/  BSYNC.RECONVERGENT B1 ;  /* 0x0000000000017941 */ /* 0x000fea0003800200 */
.L_x_496:
        /* <DEDUP_REMOVED lines=36> */
.L_x_499:
[----:B------:R-:W-:Y:S05]  /*21a10*/  BSYNC.RECONVERGENT B1 ;  /* 0x0000000000017941 */ /* 0x000fea0003800200 */
.L_x_498:
[----:B------:R-:W0:Y:S01]  /*21a20*/  MUFU.RCP64H R7, 4.29494272000000000000e+09 ;  /* 0x41effff400077908 */ /* 0x000e220000001800 */
[----:B------:R-:W-:Y:S01]  /*21a30*/  IMAD.MOV.U32 R22, RZ, RZ, -0x28a00000 ;  /* 0xd7600000ff167424 */ /* 0x000fe200078e00ff */
[----:B------:R-:W-:Y:S01]  /*21a40*/  UMOV UR4, 0xd7600000 ;  /* 0xd760000000047882 */ /* 0x000fe20000000000 */
[----:B------:R-:W-:Y:S01]  /*21a50*/  IMAD.MOV.U32 R23, RZ, RZ, 0x41effff4 ;  /* 0x41effff4ff177424 */ /* 0x000fe200078e00ff */
[----:B------:R-:W-:Y:S01]  /*21a60*/  UMOV UR5, 0x41effff4 ;  /* 0x41effff400057882 */ /* 0x000fe20000000000 */
[----:B------:R-:W-:Y:S01]  /*21a70*/  IMAD.MOV.U32 R6, RZ, RZ, 0x1 ;  /* 0x00000001ff067424 */ /* 0x000fe200078e00ff */
[----:B------:R-:W-:Y:S05]  /*21a80*/  BSSY.RECONVERGENT B1, `(.L_x_500) ;  /* 0x000001d000017945 */ /* 0x000fea0003800200 */
        /* <DEDUP_REMOVED lines=8> */
[----:B------:R-:W0:Y:S06]  /*21b10*/  FRND.F64.FLOOR R6, R74 ;  /* 0x0000004a00067313 */ /* 0x000e2c0000305800 */
[----:B------:R-:W-:Y:S01]  /*21b20*/  DMUL R12, R24, R16 ;  /* 0x00000010180c7228 */ /* 0x000fe20000000000 */
[----:B------:R-:W-:-:S07]  /*21b30*/  FSETP.GEU.AND P2, PT, |R17|, 6.5827683646048100446e-37, PT ;  /* 0x036000001100780b */ /* 0x000fce0003f4e200 */
[-C--:B------:R-:W-:Y:S02]  /*21b40*/  DFMA R14, R12, -R22.reuse, R16 ;  /* 0x800000160c0e722b */ /* 0x080fe40000000010 */
[----:B0-----:R-:W-:Y:S02]  /*21b50*/  DFMA R6, R6, -R22, R20 ;  /* 0x800000160606722b */ /* 0x001fe40000000014 */
[----:B------:R-:W-:-:S04]  /*21b60*/  DFMA R20, R10, -131072, R52 ;  /* 0xc10000000a14782b */ /* 0x000fc80000000034 */
        /* <DEDUP_REMOVED lines=14> */
.L_x_501:
[----:B------:R-:W-:Y:S05]  /*21c50*/  BSYNC.RECONVERGENT B1 ;  /* 0x0000000000017941 */ /* 0x000fea0003800200 */
.L_x_500:
        /* <DEDUP_REMOVED lines=32> */
.L_x_503:
[----:B------:R-:W-:Y:S05]  /*21e60*/  BSYNC.RECONVERGENT B1 ;  /* 0x0000000000017941 */ /* 0x000fea0003800200 */
.L_x_502:
        /* <DEDUP_REMOVED lines=32> */
.L_x_505:
[----:B------:R-:W-:Y:S05]  /*22070*/  BSYNC.RECONVERGENT B1 ;  /* 0x0000000000017941 */ /* 0x000fea0003800200 */
.L_x_504:
        /* <DEDUP_REMOVED lines=20> */
[----:B------:R-:W-:Y:S02]  /*221c0*/  DMUL R10, R22, R16 ;  /* 0x00000010160a7228 */ /* 0x000fe40000000000 */
[----:B------:R-:W-:-:S06]  /*221d0*/  FSETP.GEU.AND P2, PT, |R17|, 6.5827683646048100446e-37, PT ;  /* 0x036000001100780b */ /* 0x000fcc0003f4e200 */
        /* <DEDUP_REMOVED lines=16> */
[----:B-1----:R-:W-:Y:S05]  /*222e0*/  CALL.REL.NOINC `($__internal_1_$__cuda_sm20_div_rn_f64_full) ;  /* 0x00000220006c7944 */ /* 0x002fea0003c00000 */
.L_x_507:
[----:B------:R-:W-:Y:S05]  /*222f0*/  BSYNC.RECONVERGENT B1 ;  /* 0x0000000000017941 */ /* 0x000fea0003800200 */
.L_x_506:
        /* <DEDUP_REMOVED lines=32> */
.L_x_509:
[----:B------:R-:W-:Y:S05]  /*22500*/  BSYNC.RECONVERGENT B1 ;  /* 0x0000000000017941 */ /* 0x000fea0003800200 */
.L_x_508:
        /* <DEDUP_REMOVED lines=32> */
.L_x_511:
[----:B------:R-:W-:Y:S05]  /*22710*/  BSYNC.RECONVERGENT B1 ;  /* 0x0000000000017941 */ /* 0x000fea0003800200 */
.L_x_510:
        /* <DEDUP_REMOVED lines=40> */
.L_x_513:
[----:B------:R-:W-:Y:S05]  /*229a0*/  BSYNC.RECONVERGENT B1 ;  /* 0x0000000000017941 */ /* 0x000fea0003800200 */
.L_x_512:
        /* <DEDUP_REMOVED lines=32> */
.L_x_515:
[----:B------:R-:W-:Y:S05]  /*22bb0*/  BSYNC.RECONVERGENT B1 ;  /* 0x0000000000017941 */ /* 0x000fea0003800200 */
.L_x_514:
        /* <DEDUP_REMOVED lines=32> */
.L_x_517:
[----:B------:R-:W-:Y:S05]  /*22dc0*/  BSYNC.RECONVERGENT B1 ;  /* 0x0000000000017941 */ /* 0x000fea0003800200 */
.L_x_516:
[----:B------:R-:W0:Y:S01]  /*22dd0*/  FRND.F64.FLOOR R74, R74 ;  /* 0x0000004a004a7313 */ /* 0x000e220000305800 */
[----:B------:R-:W-:Y:S01]  /*22de0*/  IMAD.MOV.U32 R10, RZ, RZ, -0x28a00000 ;  /* 0xd7600000ff0a7424 */ /* 0x000fe200078e00ff */
[----:B------:R-:W-:Y:S01]  /*22df0*/  MOV R11, 0x41effff4 ;  /* 0x41effff4000b7802 */ /* 0x000fe20000000f00 */
[----:B------:R-:W-:Y:S01]  /*22e00*/  IMAD.MOV.U32 R12, RZ, RZ, 0x1 ;  /* 0x00000001ff0c7424 */ /* 0x000fe200078e00ff */
[----:B------:R-:W-:Y:S01]  /*22e10*/  UMOV UR4, 0xd7600000 ;  /* 0xd760000000047882 */ /* 0x000fe20000000000 */
[----:B------:R-:W-:Y:S01]  /*22e20*/  UMOV UR5, 0x41effff4 ;  /* 0x41effff400057882 */ /* 0x000fe20000000000 */
        /* <DEDUP_REMOVED lines=30> */
.L_x_519:
[----:B------:R-:W-:Y:S05]  /*23010*/  BSYNC.RECONVERGENT B1 ;  /* 0x0000000000017941 */ /* 0x000fea0003800200 */
.L_x_518:
[----:B------:R-:W0:Y:S01]  /*23020*/  FRND.F64.FLOOR R74, R74 ;  /* 0x0000004a004a7313 */ /* 0x000e220000305800 */
[----:B------:R-:W-:Y:S01]  /*23030*/  UMOV UR4, 0xd7600000 ;  /* 0xd760000000047882 */ /* 0x000fe20000000000 */
[----:B------:R-:W-:Y:S01]  /*23040*/  UMOV UR5, 0x41effff4 ;  /* 0x41effff400057882 */ /* 0x000fe20000000000 */
[----:B------:R-:W-:Y:S02]  /*23050*/  HFMA2 R0, -RZ, RZ, 0, 0 ;  /* 0x00000000ff007431 */ /* 0x000fe400000001ff */
[----:B------:R-:W-:Y:S01]  /*23060*/  IMAD.MOV.U32 R30, RZ, RZ, 0x1 ;  /* 0x00000001ff1e7424 */ /* 0x000fe200078e00ff */
[----:B------:R-:W-:Y:S01]  /*23070*/  UMOV UR8, 0xa ;  /* 0x0000000a00087882 */ /* 0x000fe20000000000 */
[----:B------:R-:W-:Y:S01]  /*23080*/  IMAD.MOV.U32 R16, RZ, RZ, 0x1 ;  /* 0x00000001ff107424 */ /* 0x000fe200078e00ff */
[----:B------:R2:W3:Y:S01]  /*23090*/  F2I.U32.F64.TRUNC R5, R18 ;  /* 0x0000001200057311 */ /* 0x0004e2000030d000 */
[----:B0-----:R-:W-:-:S07]  /*230a0*/  DFMA R20, R74, -UR4, R20 ;  /* 0x800000044a147c2b */ /* 0x001fce0008000014 */
[----:B------:R0:W4:Y:S01]  /*230b0*/  F2I.U32.F64.TRUNC R15, R14 ;  /* 0x0000000e000f7311 */ /* 0x000122000030d000 */
[----:B--2---:R-:W-:Y:S01]  /*230c0*/  CS2R R18, SRZ ;  /* 0x0000000000127805 */ /* 0x004fe2000001ff00 */
[C---:B------:R-:W-:Y:S01]  /*230d0*/  DADD R6, R20.reuse, UR4 ;  /* 0x0000000414067e29 */ /* 0x040fe20008000000 */
[----:B------:R-:W2:Y:S01]  /*230e0*/  LDCU.64 UR4, c[0x4][0x10] ;  /* 0x01000200ff0477ac */ /* 0x000ea20008000a00 */
[----:B------:R-:W-:Y:S01]  /*230f0*/  DSETP.GEU.AND P0, PT, R20, RZ, PT ;  /* 0x000000ff1400722a */ /* 0x000fe20003f0e000 */
[----:B---3--:R3:W-:Y:S01]  /*23100*/  STG.E desc[UR6][R64.64+0xc], R5 ;  /* 0x00000c0540007986 */ /* 0x0087e2000c101906 */
[----:B0-----:R-:W-:-:S03]  /*23110*/  IMAD.MOV.U32 R14, RZ, RZ, RZ ;  /* 0x000000ffff0e7224 */ /* 0x001fc600078e00ff */
[----:B----4-:R3:W-:Y:S03]  /*23120*/  STG.E desc[UR6][R64.64+0x10], R15 ;  /* 0x0000100f40007986 */ /* 0x0107e6000c101906 */
[----:B------:R-:W-:Y:S01]  /*23130*/  FSEL R8, R6, R20, !P0 ;  /* 0x0000001406087208 */ /* 0x000fe20004000000 */
[----:B------:R-:W-:Y:S01]  /*23140*/  IMAD.MOV.U32 R6, RZ, RZ, RZ ;  /* 0x000000ffff067224 */ /* 0x000fe200078e00ff */
[----:B------:R-:W-:Y:S01]  /*23150*/  FSEL R9, R7, R21, !P0 ;  /* 0x0000001507097208 */ /* 0x000fe20004000000 */
[----:B------:R-:W-:Y:S01]  /*23160*/  IMAD.MOV.U32 R20, RZ, RZ, RZ ;  /* 0x000000ffff147224 */ /* 0x000fe200078e00ff */
[----:B------:R-:W-:Y:S02]  /*23170*/  MOV R21, 0x1 ;  /* 0x0000000100157802 */ /* 0x000fe40000000f00 */
[----:B------:R-:W0:Y:S01]  /*23180*/  F2I.U32.F64.TRUNC R17, R8 ;  /* 0x0000000800117311 */ /* 0x000e22000030d000 */
[----:B--2---:R-:W-:-:S04]  /*23190*/  UIADD3 UR4, UP0, UPT, UR4, 0x10, URZ ;  /* 0x0000001004047890 */ /* 0x004fc8000ff1e0ff */
[----:B------:R-:W-:Y:S02]  /*231a0*/  UIADD3.X UR5, UPT, UPT, URZ, UR5, URZ, UP0, !UPT ;  /* 0x00000005ff057290 */ /* 0x000fe400087fe4ff */
[----:B------:R-:W-:Y:S01]  /*231b0*/  IMAD.U32 R24, RZ, RZ, UR4 ;  /* 0x00000004ff187e24 */ /* 0x000fe2000f8e00ff */
[----:B------:R-:W-:-:S03]  /*231c0*/  UMOV UR4, URZ ;  /* 0x000000ff00047c82 */ /* 0x000fc60008000000 */
[----:B------:R-:W-:Y:S01]  /*231d0*/  IMAD.U32 R25, RZ, RZ, UR5 ;  /* 0x00000005ff197e24 */ /* 0x000fe2000f8e00ff */
[----:B------:R-:W-:Y:S01]  /*231e0*/  UMOV UR5, URZ ;  /* 0x000000ff00057c82 */ /* 0x000fe20008000000 */
[----:B0-----:R3:W-:Y:S05]  /*231f0*/  STG.E desc[UR6][R64.64+0x14], R17 ;  /* 0x0000141140007986 */ /* 0x0017ea000c101906 */
.L_x_701:
[----:B------:R-:W-:Y:S02]  /*23200*/  ULOP3.LUT UR9, UR8, 0x1, URZ, 0xc0, !UPT ;  /* 0x0000000108097892 */ /* 0x000fe4000f8ec0ff */
[----:B------:R-:W-:Y:S02]  /*23210*/  UIADD3 UR5, UPT, UPT, UR5, 0x1, URZ ;  /* 0x0000000105057890 */ /* 0x000fe4000fffe0ff */
[----:B------:R-:W-:Y:S02]  /*23220*/  UISETP.NE.U32.AND UP0, UPT, UR9, 0x1, UPT ;  /* 0x000000010900788c */ /* 0x000fe4000bf05070 */
[----:B------:R-:W-:Y:S02]  /*23230*/  UISETP.NE.AND UP1, UPT, UR5, 0x4, UPT ;  /* 0x000000040500788c */ /* 0x000fe4000bf25270 */
[----:B------:R-:W-:-:S09]  /*23240*/  UISETP.NE.U32.AND.EX UP0, UPT, URZ, URZ, UPT, UP0 ;  /* 0x000000ffff00728c */ /* 0x000fd2000bf05100 */
[----:B0-2---:R-:W-:Y:S05]  /*23250*/  BRA.U UP0, `(.L_x_520) ;  /* 0x000000c500387547 */ /* 0x005fea000b800000 */
[----:B------:R-:W2:Y:S04]  /*23260*/  LDG.E R50, desc[UR6][R24.64+-0x10] ;  /* 0xfffff00618327981 */ /* 0x000ea8000c1e1900 */
[----:B------:R-:W4:Y:S04]  /*23270*/  LDG.E R44, desc[UR6][R24.64+-0xc] ;  /* 0xfffff406182c7981 */ /* 0x000f28000c1e1900 */
[----:B------:R-:W5:Y:S01]  /*23280*/  LDG.E R36, desc[UR6][R24.64+-0x8] ;  /* 0xfffff80618247981 */ /* 0x000f62000c1e1900 */
[----:B------:R-:W0:Y:S01]  /*23290*/  MUFU.RCP64H R9, 4.29496524800000000000e+09 ;  /* 0x41efffff00097908 */ /* 0x000e220000001800 */
[----:B------:R-:W-:Y:S01]  /*232a0*/  IMAD.MOV.U32 R10, RZ, RZ, -0x1a200000 ;  /* 0xe5e00000ff0a7424 */ /* 0x000fe200078e00ff */
[----:B------:R-:W-:Y:S01]  /*232b0*/  BSSY.RECONVERGENT B1, `(.L_x_521) ;  /* 0x0000023000017945 */ /* 0x000fe20003800200 */
[----:B------:R-:W-:-:S02]  /*232c0*/  IMAD.MOV.U32 R11, RZ, RZ, 0x41efffff ;  /* 0x41efffffff0b7424 */ /* 0x000fc400078e00ff */
[----:B------:R-:W-:-:S03]  /*232d0*/  IMAD.MOV.U32 R8, RZ, RZ, 0x1 ;  /* 0x00000001ff087424 */ /* 0x000fc600078e00ff */
[----:B------:R-:W-:Y:S03]  /*232e0*/  I2F.F64.U32 R22, R30 ;  /* 0x0000001e00167312 */ /* 0x000fe60000201800 */
[----:B0-----:R-:W-:-:S08]  /*232f0*/  DFMA R12, R8, -R10, 1 ;  /* 0x3ff00000080c742b */ /* 0x001fd0000000080a */
[----:B------:R-:W-:-:S08]  /*23300*/  DFMA R12, R12, R12, R12 ;  /* 0x0000000c0c0c722b */ /* 0x000fd0000000000c */
[----:B------:R-:W-:-:S08]  /*23310*/  DFMA R12, R8, R12, R8 ;  /* 0x0000000c080c722b */ /* 0x000fd00000000008 */
[----:B------:R-:W-:-:S08]  /*23320*/  DFMA R8, R12, -R10, 1 ;  /* 0x3ff000000c08742b */ /* 0x000fd0000000080a */
[----:B------:R-:W-:Y:S01]  /*23330*/  DFMA R12, R12, R8, R12 ;  /* 0x000000080c0c722b */ /* 0x000fe2000000000c */
[----:B--2---:R-:W0:Y:S08]  /*23340*/  I2F.F64.U32 R50, R50 ;  /* 0x0000003200327312 */ /* 0x004e300000201800 */
[----:B----4-:R-:W2:Y:S01]  /*23350*/  I2F.F64.U32 R44, R44 ;  /* 0x0000002c002c7312 */ /* 0x010ea20000201800 */
[----:B0-----:R-:W-:-:S07]  /*23360*/  DMUL R46, R50, 7.62939453125e-06 ;  /* 0x3ee00000322e7828 */ /* 0x001fce0000000000 */
[----:B-----5:R-:W0:Y:S01]  /*23370*/  I2F.F64.U32 R36, R36 ;  /* 0x0000002400247312 */ /* 0x020e220000201800 */
[----:B--2---:R-:W-:-:S07]  /*23380*/  DMUL R48, R44, 7.62939453125e-06 ;  /* 0x3ee000002c307828 */ /* 0x004fce0000000000 */
[----:B------:R-:W2:Y:S01]  /*23390*/  FRND.F64.FLOOR R46, R46 ;  /* 0x0000002e002e7313 */ /* 0x000ea20000305800 */
[----:B0-----:R-:W-:-:S07]  /*233a0*/  DMUL R40, R36, 7.62939453125e-06 ;  /* 0x3ee0000024287828 */ /* 0x001fce0000000000 */
[----:B------:R-:W0:Y:S01]  /*233b0*/  FRND.F64.FLOOR R48, R48 ;  /* 0x0000003000307313 */ /* 0x000e220000305800 */
[----:B--2---:R-:W-:-:S07]  /*233c0*/  DMUL R28, R46, R22 ;  /* 0x000000162e1c7228 */ /* 0x004fce0000000000 */
[----:B------:R-:W2:Y:S01]  /*233d0*/  FRND.F64.FLOOR R40, R40 ;  /* 0x0000002800287313 */ /* 0x000ea20000305800 */
[----:B------:R-:W-:Y:S02]  /*233e0*/  DFMA R50, R46, -131072, R50 ;  /* 0xc10000002e32782b */ /* 0x000fe40000000032 */
[----:B------:R-:W-:Y:S01]  /*233f0*/  DMUL R74, R12, R28 ;  /* 0x0000001c0c4a7228 */ /* 0x000fe20000000000 */
[----:B------:R-:W-:Y:S01]  /*23400*/  FSETP.GEU.AND P1, PT, |R29|, 6.5827683646048100446e-37, PT ;  /* 0x036000001d00780b */ /* 0x000fe20003f2e200 */
[----:B0-----:R-:W-:-:S06]  /*23410*/  DFMA R44, R48, -131072, R44 ;  /* 0xc1000000302c782b */ /* 0x001fcc000000002c */
[----:B------:R-:W-:Y:S02]  /*23420*/  DFMA R8, R74, -R10, R28 ;  /* 0x8000000a4a08722b */ /* 0x000fe4000000001c */
[----:B--2---:R-:W-:-:S06]  /*23430*/  DFMA R36, R40, -131072, R36 ;  /* 0xc10000002824782b */ /* 0x004fcc0000000024 */
        /* <DEDUP_REMOVED lines=9> */
[----:B-1-3--:R-:W-:Y:S05]  /*234d0*/  CALL.REL.NOINC `($__internal_1_$__cuda_sm20_div_rn_f64_full) ;  /* 0x0000020c00f07944 */ /* 0x00afea0003c00000 */
.L_x_522:
[----:B------:R-:W-:Y:S05]  /*234e0*/  BSYNC.RECONVERGENT B1 ;  /* 0x0000000000017941 */ /* 0x000fea0003800200 */
.L_x_521:
        /* <DEDUP_REMOVED lines=31> */
[----:B-1-3--:R-:W-:Y:S05]  /*236e0*/  CALL.REL.NOINC `($__internal_1_$__cuda_sm20_div_rn_f64_full) ;  /* 0x0000020c006c7944 */ /* 0x00afea0003c00000 */
.L_x_524:
[----:B------:R-:W-:Y:S05]  /*236f0*/  BSYNC.RECONVERGENT B1 ;  /* 0x0000000000017941 */ /* 0x000fea0003800200 */
.L_x_523:
[----:B------:R-:W0:Y:S01]  /*23700*/  MUFU.RCP64H R13, 4.29496524800000000000e+09 ;  /* 0x41efffff000d7908 */ /* 0x000e220000001800 */
        /* <DEDUP_REMOVED lines=31> */
.L_x_526:
[----:B------:R-:W-:Y:S05]  /*23900*/  BSYNC.RECONVERGENT B1 ;  /* 0x0000000000017941 */ /* 0x000fea0003800200 */
.L_x_525:
[----:B------:R-:W0:Y:S01]  /*23910*/  MUFU.RCP64H R9, 4.29496524800000000000e+09 ;  /* 0x41efffff00097908 */ /* 0x000e220000001800 */
[----:B------:R-:W-:Y:S01]  /*23920*/  MOV R12, 0xe5e00000 ;  /* 0xe5e00000000c7802 */ /* 0x000fe20000000f00 */
[----:B------:R-:W-:Y:S01]  /*23930*/  IMAD.MOV.U32 R13, RZ, RZ, 0x41efffff ;  /* 0x41efffffff0d7424 */ /* 0x000fe200078e00ff */
[----:B------:R-:W-:Y:S01]  /*23940*/  UMOV UR10, 0xe5e00000 ;  /* 0xe5e00000000a7882 */ /* 0x000fe20000000000 */
[----:B------:R-:W-:Y:S01]  /*23950*/  IMAD.MOV.U32 R8, RZ, RZ, 0x1 ;  /* 0x00000001ff087424 */ /* 0x000fe200078e00ff */
[----:B------:R-:W-:Y:S01]  /*23960*/  UMOV UR11, 0x41efffff ;  /* 0x41efffff000b7882 */ /* 0x000fe20000000000 */
[----:B------:R-:W-:Y:S02]  /*23970*/  BSSY.RECONVERGENT B1, `(.L_x_527) ;  /* 0x000001f000017945 */ /* 0x000fe40003800200 */
[----:B------:R-:W2:Y:S08]  /*23980*/  I2F.F64.U32 R26, R14 ;  /* 0x0000000e001a7312 */ /* 0x000eb00000201800 */
[----:B------:R-:W4:Y:S01]  /*23990*/  FRND.F64.FLOOR R74, R74 ;  /* 0x0000004a004a7313 */ /* 0x000f220000305800 */
[----:B0-----:R-:W-:-:S02]  /*239a0*/  DFMA R10, R8, -R12, 1 ;  /* 0x3ff00000080a742b */ /* 0x001fc4000000080c */
[----:B--2---:R-:W-:-:S06]  /*239b0*/  DMUL R30, R48, R26 ;  /* 0x0000001a301e7228 */ /* 0x004fcc0000000000 */
        /* <DEDUP_REMOVED lines=25> */
[----:B-1-3--:R-:W-:Y:S05]  /*23b50*/  CALL.REL.NOINC `($__internal_1_$__cuda_sm20_div_rn_f64_full) ;  /* 0x0000020800507944 */ /* 0x00afea0003c00000 */
.L_x_528:
[----:B------:R-:W-:Y:S05]  /*23b60*/  BSYNC.RECONVERGENT B1 ;  /* 0x0000000000017941 */ /* 0x000fea0003800200 */
.L_x_527:
        /* <DEDUP_REMOVED lines=31> */
[----:B-1-3--:R-:W-:Y:S05]  /*23d60*/  CALL.REL.NOINC `($__internal_1_$__cuda_sm20_div_rn_f64_full) ;  /* 0x0000020400cc7944 */ /* 0x00afea0003c00000 */
.L_x_530:
[----:B------:R-:W-:Y:S05]  /*23d70*/  BSYNC.RECONVERGENT B1 ;  /* 0x0000000000017941 */ /* 0x000fea0003800200 */
.L_x_529:
[----:B------:R-:W0:Y:S01]  /*23d80*/  MUFU.RCP64H R13, 4.29496524800000000000e+09 ;  /* 0x41efffff000d7908 */ /* 0x000e220000001800 */
        /* <DEDUP_REMOVED lines=30> */
[----:B-1-3--:R-:W-:Y:S05]  /*23f70*/  CALL.REL.NOINC `($__internal_1_$__cuda_sm20_div_rn_f64_full) ;  /* 0x0000020400487944 */ /* 0x00afea0003c00000 */
.L_x_532:
[----:B------:R-:W-:Y:S05]  /*23f80*/  BSYNC.RECONVERGENT B1 ;  /* 0x0000000000017941 */ /* 0x000fea0003800200 */
.L_x_531:
[----:B------:R-:W0:Y:S01]  /*23f90*/  MUFU.RCP64H R11, 4.29496524800000000000e+09 ;  /* 0x41efffff000b7908 */ /* 0x000e220000001800 */
[----:B------:R-:W-:Y:S01]  /*23fa0*/  IMAD.MOV.U32 R8, RZ, RZ, -0x1a200000 ;  /* 0xe5e00000ff087424 */ /* 0x000fe200078e00ff */
[----:B------:R-:W-:Y:S01]  /*23fb0*/  UMOV UR10, 0xe5e00000 ;  /* 0xe5e00000000a7882 */ /* 0x000fe20000000000 */
[----:B------:R-:W-:Y:S01]  /*23fc0*/  IMAD.MOV.U32 R9, RZ, RZ, 0x41efffff ;  /* 0x41efffffff097424 */ /* 0x000fe200078e00ff */
[----:B------:R-:W-:Y:S01]  /*23fd0*/  UMOV UR11, 0x41efffff ;  /* 0x41efffff000b7882 */ /* 0x000fe20000000000 */
[----:B------:R-:W-:Y:S01]  /*23fe0*/  IMAD.MOV.U32 R10, RZ, RZ, 0x1 ;  /* 0x00000001ff0a7424 */ /* 0x000fe200078e00ff */
        /* <DEDUP_REMOVED lines=31> */
[----:B-1-3--:R-:W-:Y:S05]  /*241e0*/  CALL.REL.NOINC `($__internal_1_$__cuda_sm20_div_rn_f64_full) ;  /* 0x0000020000ac7944 */ /* 0x00afea0003c00000 */
.L_x_534:
[----:B------:R-:W-:Y:S05]  /*241f0*/  BSYNC.RECONVERGENT B1 ;  /* 0x0000000000017941 */ /* 0x000fea0003800200 */
.L_x_533:
        /* <DEDUP_REMOVED lines=32> */
.L_x_536:
[----:B------:R-:W-:Y:S05]  /*24400*/  BSYNC.RECONVERGENT B1 ;  /* 0x0000000000017941 */ /* 0x000fea0003800200 */
.L_x_535:
        /* <DEDUP_REMOVED lines=32> */
.L_x_538:
[----:B------:R-:W-:Y:S05]  /*24610*/  BSYNC.RECONVERGENT B1 ;  /* 0x0000000000017941 */ /* 0x000fea0003800200 */
.L_x_537:
[----:B------:R-:W0:Y:S01]  /*24620*/  FRND.F64.FLOOR R74, R74 ;  /* 0x0000004a004a7313 */ /* 0x000e220000305800 */
[----:B------:R-:W-:Y:S01]  /*24630*/  MOV R8, 0xe5e00000 ;  /* 0xe5e0000000087802 */ /* 0x000fe20000000f00 */
[----:B------:R-:W-:Y:S01]  /*24640*/  IMAD.MOV.U32 R9, RZ, RZ, 0x41efffff ;  /* 0x41efffffff097424 */ /* 0x000fe200078e00ff */
[----:B------:R-:W-:Y:S01]  /*24650*/  UMOV UR10, 0xe5e00000 ;  /* 0xe5e00000000a7882 */ /* 0x000fe20000000000 */
[----:B------:R-:W-:Y:S01]  /*24660*/  IMAD.MOV.U32 R30, RZ, RZ, 0x1 ;  /* 0x00000001ff1e7424 */ /* 0x000fe200078e00ff */
[----:B------:R-:W-:Y:S01]  /*24670*/  UMOV UR11, 0x41efffff ;  /* 0x41efffff000b7882 */ /* 0x000fe20000000000 */
[----:B------:R-:W-:Y:S02]  /*24680*/  BSSY.RECONVERGENT B1, `(.L_x_539) ;  /* 0x000001e000017945 */ /* 0x000fe40003800200 */
[----:B------:R-:W2:Y:S01]  /*24690*/  MUFU.RCP64H R31, 4.29496524800000000000e+09 ;  /* 0x41efffff001f7908 */ /* 0x000ea20000001800 */
        /* <DEDUP_REMOVED lines=27> */
[----:B-1-3--:R-:W-:Y:S05]  /*24850*/  CALL.REL.NOINC `($__internal_1_$__cuda_sm20_div_rn_f64_full) ;  /* 0x000001fc00107944 */ /* 0x00afea0003c00000 */
.L_x_540:
[----:B------:R-:W-:Y:S05]  /*24860*/  BSYNC.RECONVERGENT B1 ;  /* 0x0000000000017941 */ /* 0x000fea0003800200 */
.L_x_539:
[----:B------:R-:W0:Y:S01]  /*24870*/  MUFU.RCP64H R9, 4.29496524800000000000e+09 ;  /* 0x41efffff00097908 */ /* 0x000e220000001800 */
[----:B------:R-:W-:Y:S01]  /*24880*/  IMAD.MOV.U32 R34, RZ, RZ, -0x1a200000 ;  /* 0xe5e00000ff227424 */ /* 0x000fe200078e00ff */
[----:B------:R-:W-:Y:S01]  /*24890*/  UMOV UR10, 0xe5e00000 ;  /* 0xe5e00000000a7882 */ /* 0x000fe20000000000 */
[----:B------:R-:W-:Y:S01]  /*248a0*/  IMAD.MOV.U32 R35, RZ, RZ, 0x41efffff ;  /* 0x41efffffff237424 */ /* 0x000fe200078e00ff */
[----:B------:R-:W-:Y:S01]  /*248b0*/  UMOV UR11, 0x41efffff ;  /* 0x41efffff000b7882 */ /* 0x000fe20000000000 */
[----:B------:R-:W-:Y:S01]  /*248c0*/  IMAD.MOV.U32 R8, RZ, RZ, 0x1 ;  /* 0x00000001ff087424 */ /* 0x000fe200078e00ff */
[----:B------:R-:W-:Y:S02]  /*248d0*/  BSSY.RECONVERGENT B1, `(.L_x_541) ;  /* 0x000001b000017945 */ /* 0x000fe40003800200 */
[----:B------:R-:W2:Y:S03]  /*248e0*/  I2F.F64.U32 R30, R0 ;  /* 0x00000000001e7312 */ /* 0x000ea60000201800 */
[----:B0-----:R-:W-:-:S02]  /*248f0*/  DFMA R10, R8, -R34, 1 ;  /* 0x3ff00000080a742b */ /* 0x001fc40000000822 */
[----:B--2---:R-:W-:-:S06]  /*24900*/  DMUL R38, R46, R30 ;  /* 0x0000001e2e267228 */ /* 0x004fcc0000000000 */
        /* <DEDUP_REMOVED lines=23> */
.L_x_542:
[----:B------:R-:W-:Y:S05]  /*24a80*/  BSYNC.RECONVERGENT B1 ;  /* 0x0000000000017941 */ /* 0x000fea0003800200 */
.L_x_541:
        /* <DEDUP_REMOVED lines=32> */
.L_x_544:
[----:B------:R-:W-:Y:S05]  /*24c90*/  BSYNC.RECONVERGENT B1 ;  /* 0x0000000000017941 */ /* 0x000fea0003800200 */
.L_x_543:
        /* <DEDUP_REMOVED lines=32> */
.L_x_546:
[----:B------:R-:W-:Y:S05]  /*24ea0*/  BSYNC.RECONVERGENT B1 ;  /* 0x0000000000017941 */ /* 0x000fea0003800200 */
.L_x_545:
[----:B------:R-:W0:Y:S01]  /*24eb0*/  MUFU.RCP64H R9, 4.29496524800000000000e+09 ;  /* 0x41efffff00097908 */ /* 0x000e220000001800 */
[----:B------:R-:W-:Y:S01]  /*24ec0*/  IMAD.MOV.U32 R12, RZ, RZ, -0x1a200000 ;  /* 0xe5e00000ff0c7424 */ /* 0x000fe200078e00ff */
[----:B------:R-:W-:Y:S01]  /*24ed0*/  MOV R8, 0x1 ;  /* 0x0000000100087802 */ /* 0x000fe20000000f00 */
[----:B------:R-:W-:Y:S01]  /*24ee0*/  IMAD.MOV.U32 R13, RZ, RZ, 0x41efffff ;  /* 0x41efffffff0d7424 */ /* 0x000fe200078e00ff */
[----:B------:R-:W-:Y:S01]  /*24ef0*/  UMOV UR10, 0xe5e00000 ;  /* 0xe5e00000000a7882 */ /* 0x000fe20000000000 */
        /* <DEDUP_REMOVED lines=31> */
[----:B-1-3--:R-:W-:Y:S05]  /*250f0*/  CALL.REL.NOINC `($__internal_1_$__cuda_sm20_div_rn_f64_full) ;  /* 0x000001f000e87944 */ /* 0x00afea0003c00000 */
.L_x_548:
[----:B------:R-:W-:Y:S05]  /*25100*/  BSYNC.RECONVERGENT B1 ;  /* 0x0000000000017941 */ /* 0x000fea0003800200 */
.L_x_547:
        /* <DEDUP_REMOVED lines=32> */
.L_x_550:
[----:B------:R-:W-:Y:S05]  /*25310*/  BSYNC.RECONVERGENT B1 ;  /* 0x0000000000017941 */ /* 0x000fea0003800200 */
.L_x_549:
[----:B------:R-:W0:Y:S01]  /*25320*/  MUFU.RCP64H R13, 4.29496524800000000000e+09 ;  /* 0x41efffff000d7908 */ /* 0x000e220000001800 */
        /* <DEDUP_REMOVED lines=31> */
.L_x_552:
[----:B------:R-:W-:Y:S05]  /*25520*/  BSYNC.RECONVERGENT B1 ;  /* 0x0000000000017941 */ /* 0x000fea0003800200 */
.L_x_551:
        /* <DEDUP_REMOVED lines=37> */
[----:B-1-3--:R-:W-:Y:S05]  /*25780*/  CALL.REL.NOINC `($__internal_1_$__cuda_sm20_div_rn_f64_full) ;  /* 0x000001ec00447944 */ /* 0x00afea0003c00000 */
.L_x_554:
[----:B------:R-:W-:Y:S05]  /*25790*/  BSYNC.RECONVERGENT B1 ;  /* 0x0000000000017941 */ /* 0x000fea0003800200 */
.L_x_553:
        /* <DEDUP_REMOVED lines=32> */
.L_x_556:
[----:B------:R-:W-:Y:S05]  /*259a0*/  BSYNC.RECONVERGENT B1 ;  /* 0x0000000000017941 */ /* 0x000fea0003800200 */
.L_x_555:
        /* <DEDUP_REMOVED lines=32> */
.L_x_558:
[----:B------:R-:W-:Y:S05]  /*25bb0*/  BSYNC.RECONVERGENT B1 ;  /* 0x0000000000017941 */ /* 0x000fea0003800200 */
.L_x_557:
[----:B------:R-:W0:Y:S01]  /*25bc0*/  FRND.F64.FLOOR R74, R74 ;  /* 0x0000004a004a7313 */ /* 0x000e220000305800 */
[----:B------:R-:W-:Y:S02]  /*25bd0*/  IMAD.MOV.U32 R8, RZ, RZ, -0x1a200000 ;  /* 0xe5e00000ff087424 */ /* 0x000fe400078e00ff */
[----:B------:R-:W-:Y:S02]  /*25be0*/  HFMA2 R42, -RZ, RZ, 0, 5.9604644775390625e-08 ;  /* 0x00000001ff2a7431 */ /* 0x000fe400000001ff */
[----:B------:R-:W-:Y:S01]  /*25bf0*/  IMAD.MOV.U32 R9, RZ, RZ, 0x41efffff ;  /* 0x41efffffff097424 */ /* 0x000fe200078e00ff */
[----:B------:R-:W-:Y:S01]  /*25c00*/  UMOV UR10, 0xe5e00000 ;  /* 0xe5e00000000a7882 */ /* 0x000fe20000000000 */
[----:B------:R-:W-:Y:S01]  /*25c10*/  UMOV UR11, 0x41efffff ;  /* 0x41efffff000b7882 */ /* 0x000fe20000000000 */
[----:B------:R-:W-:Y:S01]  /*25c20*/  BSSY.RECONVERGENT B1, `(.L_x_559) ;  /* 0x000001e000017945 */ /* 0x000fe20003800200 */
[----:B------:R-:W2:Y:S02]  /*25c30*/  MUFU.RCP64H R43, 4.29496524800000000000e+09 ;  /* 0x41efffff002b7908 */ /* 0x000ea40000001800 */
        /* <DEDUP_REMOVED lines=28> */
.L_x_560:
[----:B------:R-:W-:Y:S05]  /*25e00*/  BSYNC.RECONVERGENT B1 ;  /* 0x0000000000017941 */ /* 0x000fea0003800200 */
.L_x_559:
[----:B------:R-:W0:Y:S01]  /*25e10*/  MUFU.RCP64H R11, 4.29496524800000000000e+09 ;  /* 0x41efffff000b7908 */ /* 0x000e220000001800 */
[----:B------:R-:W-:Y:S01]  /*25e20*/  IMAD.MOV.U32 R8, RZ, RZ, -0x1a200000 ;  /* 0xe5e00000ff087424 */ /* 0x000fe200078e00ff */
[----:B------:R-:W-:Y:S01]  /*25e30*/  MOV R9, 0x41efffff ;  /* 0x41efffff00097802 */ /* 0x000fe20000000f00 */
[----:B------:R-:W-:Y:S01]  /*25e40*/  IMAD.MOV.U32 R10, RZ, RZ, 0x1 ;  /* 0x00000001ff0a7424 */ /* 0x000fe200078e00ff */
[----:B------:R-:W-:Y:S01]  /*25e50*/  UMOV UR10, 0xe5e00000 ;  /* 0xe5e00000000a7882 */ /* 0x000fe20000000000 */
[----:B------:R-:W-:Y:S01]  /*25e60*/  UMOV UR11, 0x41efffff ;  /* 0x41efffff000b7882 */ /* 0x000fe20000000000 */
[----:B------:R-:W-:Y:S02]  /*25e70*/  BSSY.RECONVERGENT B1, `(.L_x_561) ;  /* 0x000001b000017945 */ /* 0x000fe40003800200 */
[----:B------:R-:W2:Y:S01]  /*25e80*/  I2F.F64.U32 R42, R6 ;  /* 0x00000006002a7312 */ /* 0x000ea20000201800 */
[----:B0-----:R-:W-:Y:S02]  /*25e90*/  DFMA R12, R10, -R8, 1 ;  /* 0x3ff000000a0c742b */ /* 0x001fe40000000808 */
        /* <DEDUP_REMOVED lines=24> */
.L_x_562:
[----:B------:R-:W-:Y:S05]  /*26020*/  BSYNC.RECONVERGENT B1 ;  /* 0x0000000000017941 */ /* 0x000fea0003800200 */
.L_x_561:
        /* <DEDUP_REMOVED lines=32> */
.L_x_564:
[----:B------:R-:W-:Y:S05]  /*26230*/  BSYNC.RECONVERGENT B1 ;  /* 0x0000000000017941 */ /* 0x000fea0003800200 */
.L_x_563:
        /* <DEDUP_REMOVED lines=32> */
.L_x_566:
[----:B------:R-:W-:Y:S05]  /*26440*/  BSYNC.RECONVERGENT B1 ;  /* 0x0000000000017941 */ /* 0x000fea0003800200 */
.L_x_565:
        /* <DEDUP_REMOVED lines=36> */
[----:B-1-3--:R-:W-:Y:S05]  /*26690*/  CALL.REL.NOINC `($__internal_1_$__cuda_sm20_div_rn_f64_full) ;  /* 0x000001dc00807944 */ /* 0x00afea0003c00000 */
.L_x_568:
[----:B------:R-:W-:Y:S05]  /*266a0*/  BSYNC.RECONVERGENT B1 ;  /* 0x0000000000017941 */ /* 0x000fea0003800200 */
.L_x_567:
        /* <DEDUP_REMOVED lines=32> */
.L_x_570:
[----:B------:R-:W-:Y:S05]  /*268b0*/  BSYNC.RECONVERGENT B1 ;  /* 0x0000000000017941 */ /* 0x000fea0003800200 */
.L_x_569:
        /* <DEDUP_REMOVED lines=32> */
.L_x_572:
[----:B------:R-:W-:Y:S05]  /*26ac0*/  BSYNC.RECONVERGENT B1 ;  /* 0x0000000000017941 */ /* 0x000fea0003800200 */
.L_x_571:
        /* <DEDUP_REMOVED lines=38> */
.L_x_574:
[----:B------:R-:W-:Y:S05]  /*26d30*/  BSYNC.RECONVERGENT B1 ;  /* 0x0000000000017941 */ /* 0x000fea0003800200 */
.L_x_573:
        /* <DEDUP_REMOVED lines=32> */
.L_x_576:
[----:B------:R-:W-:Y:S05]  /*26f40*/  BSYNC.RECONVERGENT B1 ;  /* 0x0000000000017941 */ /* 0x000fea0003800200 */
.L_x_575:
        /* <DEDUP_REMOVED lines=32> */
.L_x_578:
[----:B------:R-:W-:Y:S05]  /*27150*/  BSYNC.RECONVERGENT B1 ;  /* 0x0000000000017941 */ /* 0x000fea0003800200 */
.L_x_577:
[----:B------:R-:W0:Y:S01]  /*27160*/  FRND.F64.FLOOR R74, R74 ;  /* 0x0000004a004a7313 */ /* 0x000e220000305800 */
[----:B------:R-:W-:Y:S01]  /*27170*/  IMAD.MOV.U32 R10, RZ, RZ, -0x1a200000 ;  /* 0xe5e00000ff0a7424 */ /* 0x000fe200078e00ff */
[----:B------:R-:W-:Y:S01]  /*27180*/  UMOV UR10, 0xe5e00000 ;  /* 0xe5e00000000a7882 */ /* 0x000fe20000000000 */
[----:B------:R-:W-:Y:S01]  /*27190*/  IMAD.MOV.U32 R11, RZ, RZ, 0x41efffff ;  /* 0x41efffffff0b7424 */ /* 0x000fe200078e00ff */
[----:B------:R-:W-:Y:S01]  /*271a0*/  UMOV UR11, 0x41efffff ;  /* 0x41efffff000b7882 */ /* 0x000fe20000000000 */
[----:B------:R-:W-:Y:S01]  /*271b0*/  IMAD.MOV.U32 R12, RZ, RZ, 0x1 ;  /* 0x00000001ff0c7424 */ /* 0x000fe200078e00ff */
        /* <DEDUP_REMOVED lines=30> */
.L_x_580:
[----:B------:R-:W-:Y:S05]  /*273a0*/  BSYNC.RECONVERGENT B1 ;  /* 0x0000000000017941 */ /* 0x000fea0003800200 */
.L_x_579:
[----:B------:R-:W2:Y:S04]  /*273b0*/  LDG.E R54, desc[UR6][R24.64+-0x4] ;  /* 0xfffffc0618367981 */ /* 0x000ea8000c1e1900 */
[----:B------:R-:W4:Y:S04]  /*273c0*/  LDG.E R50, desc[UR6][R24.64] ;  /* 0x0000000618327981 */ /* 0x000f28000c1e1900 */
[----:B------:R-:W5:Y:S01]  /*273d0*/  LDG.E R0, desc[UR6][R24.64+0x4] ;  /* 0x0000040618007981 */ /* 0x000f62000c1e1900 */
        /* <DEDUP_REMOVED lines=9> */
[----:B------:R-:W-:-:S08]  /*27470*/  DFMA R10, R6, R10, R6 ;  /* 0x0000000a060a722b */ /* 0x000fd00000000006 */
[----:B------:R-:W-:-:S08]  /*27480*/  DFMA R6, R10, -R8, 1 ;  /* 0x3ff000000a06742b */ /* 0x000fd00000000808 */
[----:B------:R-:W-:Y:S01]  /*27490*/  DFMA R48, R10, R6, R10 ;  /* 0x000000060a30722b */ /* 0x000fe2000000000a */
[----:B------:R-:W0:Y:S02]  /*274a0*/  FRND.F64.FLOOR R10, R74 ;  /* 0x0000004a000a7313 */ /* 0x000e240000305800 */
[----:B0-----:R-:W-:-:S08]  /*274b0*/  DFMA R10, R10, -R8, R20 ;  /* 0x800000080a0a722b */ /* 0x001fd00000000014 */
[----:B------:R-:W-:Y:S01]  /*274c0*/  DSETP.GEU.AND P0, PT, R10, RZ, PT ;  /* 0x000000ff0a00722a */ /* 0x000fe20003f0e000 */
        /* <DEDUP_REMOVED lines=15> */
[----:B------:R-:W-:Y:S02]  /*275c0*/  DADD R8, R10, UR10 ;  /* 0x0000000a0a087e29 */ /* 0x000fe40008000000 */
[----:B--2---:R-:W-:-:S04]  /*275d0*/  DFMA R20, R36, -131072, R6 ;  /* 0xc10000002414782b */ /* 0x004fc80000000006 */
[----:B------:R-:W-:-:S04]  /*275e0*/  DFMA R74, R48, R40, R12 ;  /* 0x00000028304a722b */ /* 0x000fc8000000000c */
[----:B------:R-:W-:Y:S02]  /*275f0*/  FSEL R48, R8, R10, !P0 ;  /* 0x0000000a08307208 */ /* 0x000fe40004000000 */
[----:B------:R-:W-:-:S04]  /*27600*/  FSEL R49, R9, R11, !P0 ;  /* 0x0000000b09317208 */ /* 0x000fc80004000000 */
        /* <DEDUP_REMOVED lines=9> */
.L_x_582:
[----:B------:R-:W-:Y:S05]  /*276a0*/  BSYNC.RECONVERGENT B1 ;  /* 0x0000000000017941 */ /* 0x000fea0003800200 */
.L_x_581:
        /* <DEDUP_REMOVED lines=32> */
.L_x_584:
[----:B------:R-:W-:Y:S05]  /*278b0*/  BSYNC.RECONVERGENT B1 ;  /* 0x0000000000017941 */ /* 0x000fea0003800200 */
.L_x_583:
        /* <DEDUP_REMOVED lines=32> */
.L_x_586:
[----:B------:R-:W-:Y:S05]  /*27ac0*/  BSYNC.RECONVERGENT B1 ;  /* 0x0000000000017941 */ /* 0x000fea0003800200 */
.L_x_585:
        /* <DEDUP_REMOVED lines=8> */
[----:B------:R-:W2:Y:S05]  /*27b50*/  FRND.F64.FLOOR R74, R74 ;  /* 0x0000004a004a7313 */ /* 0x000eaa0000305800 */
[----:B------:R-:W-:Y:S01]  /*27b60*/  FSETP.GEU.AND P2, PT, |R45|, 6.5827683646048100446e-37, PT ;  /* 0x036000002d00780b */ /* 0x000fe20003f4e200 */
[----:B0-----:R-:W-:-:S02]  /*27b70*/  DFMA R10, R8, -R6, 1 ;  /* 0x3ff00000080a742b */ /* 0x001fc40000000806 */
[----:B--2---:R-:W-:-:S06]  /*27b80*/  DFMA R40, R74, -R6, R40 ;  /* 0x800000064a28722b */ /* 0x004fcc0000000028 */
        /* <DEDUP_REMOVED lines=23> */
[----:B-1-3--:R-:W-:Y:S05]  /*27d00*/  CALL.REL.NOINC `($__internal_1_$__cuda_sm20_div_rn_f64_full) ;  /* 0x000001c400e47944 */ /* 0x00afea0003c00000 */
.L_x_588:
[----:B------:R-:W-:Y:S05]  /*27d10*/  BSYNC.RECONVERGENT B1 ;  /* 0x0000000000017941 */ /* 0x000fea0003800200 */
.L_x_587:
        /* <DEDUP_REMOVED lines=32> */
.L_x_590:
[----:B------:R-:W-:Y:S05]  /*27f20*/  BSYNC.RECONVERGENT B1 ;  /* 0x0000000000017941 */ /* 0x000fea0003800200 */
.L_x_589:
        /* <DEDUP_REMOVED lines=32> */
.L_x_592:
[----:B------:R-:W-:Y:S05]  /*28130*/  BSYNC.RECONVERGENT B1 ;  /* 0x0000000000017941 */ /* 0x000fea0003800200 */
.L_x_591:
        /* <DEDUP_REMOVED lines=8> */
[----:B------:R-:W2:Y:S04]  /*281c0*/  FRND.F64.FLOOR R74, R74 ;  /* 0x0000004a004a7313 */ /* 0x000ea80000305800 */
[----:B------:R-:W-:Y:S01]  /*281d0*/  FSETP.GEU.AND P1, PT, |R45|, 6.5827683646048100446e-37, PT ;  /* 0x036000002d00780b */ /* 0x000fe20003f2e200 */
[----:B0-----:R-:W-:-:S02]  /*281e0*/  DFMA R10, R8, -R6, 1 ;  /* 0x3ff00000080a742b */ /* 0x001fc40000000806 */
[----:B--2---:R-:W-:-:S06]  /*281f0*/  DFMA R40, R74, -R6, R40 ;  /* 0x800000064a28722b */ /* 0x004fcc0000000028 */
        /* <DEDUP_REMOVED lines=25> */
.L_x_594:
[----:B------:R-:W-:Y:S05]  /*28390*/  BSYNC.RECONVERGENT B1 ;  /* 0x0000000000017941 */ /* 0x000fea0003800200 */
.L_x_593:
        /* <DEDUP_REMOVED lines=32> */
.L_x_596:
[----:B------:R-:W-:Y:S05]  /*285a0*/  BSYNC.RECONVERGENT B1 ;  /* 0x0000000000017941 */ /* 0x000fea0003800200 */
.L_x_595:
        /* <DEDUP_REMOVED lines=32> */
.L_x_598:
[----:B------:R-:W-:Y:S05]  /*287b0*/  BSYNC.RECONVERGENT B1 ;  /* 0x0000000000017941 */ /* 0x000fea0003800200 */
.L_x_597:
        /* <DEDUP_REMOVED lines=36> */
.L_x_600:
[----:B------:R-:W-:Y:S05]  /*28a00*/  BSYNC.RECONVERGENT B1 ;  /* 0x0000000000017941 */ /* 0x000fea0003800200 */
.L_x_599:
        /* <DEDUP_REMOVED lines=32> */
.L_x_602:
[----:B------:R-:W-:Y:S05]  /*28c10*/  BSYNC.RECONVERGENT B1 ;  /* 0x0000000000017941 */ /* 0x000fea0003800200 */
.L_x_601:
        /* <DEDUP_REMOVED lines=32> */
.L_x_604:
[----:B------:R-:W-:Y:S05]  /*28e20*/  BSYNC.RECONVERGENT B1 ;  /* 0x0000000000017941 */ /* 0x000fea0003800200 */
.L_x_603:
        /* <DEDUP_REMOVED lines=32> */
.L_x_606:
[----:B------:R-:W-:Y:S05]  /*29030*/  BSYNC.RECONVERGENT B1 ;  /* 0x0000000000017941 */ /* 0x000fea0003800200 */
.L_x_605:
        /* <DEDUP_REMOVED lines=8> */
[----:B------:R-:W2:Y:S06]  /*290c0*/  FRND.F64.FLOOR R74, R74 ;  /* 0x0000004a004a7313 */ /* 0x000eac0000305800 */
        /* <DEDUP_REMOVED lines=26> */
[----:B-1-3--:R-:W-:Y:S05]  /*29270*/  CALL.REL.NOINC `($__internal_1_$__cuda_sm20_div_rn_f64_full) ;  /* 0x000001b000887944 */ /* 0x00afea0003c00000 */
.L_x_608:
[----:B------:R-:W-:Y:S05]  /*29280*/  BSYNC.RECONVERGENT B1 ;  /* 0x0000000000017941 */ /* 0x000fea0003800200 */
.L_x_607:
        /* <DEDUP_REMOVED lines=32> */
.L_x_610:
[----:B------:R-:W-:Y:S05]  /*29490*/  BSYNC.RECONVERGENT B1 ;  /* 0x0000000000017941 */ /* 0x000fea0003800200 */
.L_x_609:
        /* <DEDUP_REMOVED lines=32> */
.L_x_612:
[----:B------:R-:W-:Y:S05]  /*296a0*/  BSYNC.RECONVERGENT B1 ;  /* 0x0000000000017941 */ /* 0x000fea0003800200 */
.L_x_611:
        /* <DEDUP_REMOVED lines=37> */
.L_x_614:
[----:B------:R-:W-:Y:S05]  /*29900*/  BSYNC.RECONVERGENT B1 ;  /* 0x0000000000017941 */ /* 0x000fea0003800200 */
.L_x_613:
        /* <DEDUP_REMOVED lines=32> */
.L_x_616:
[----:B------:R-:W-:Y:S05]  /*29b10*/  BSYNC.RECONVERGENT B1 ;  /* 0x0000000000017941 */ /* 0x000fea0003800200 */
.L_x_615:
        /* <DEDUP_REMOVED lines=32> */
.L_x_618:
[----:B------:R-:W-:Y:S05]  /*29d20*/  BSYNC.RECONVERGENT B1 ;  /* 0x0000000000017941 */ /* 0x000fea0003800200 */
.L_x_617:
        /* <DEDUP_REMOVED lines=36> */
.L_x_620:
[----:B------:R-:W-:Y:S05]  /*29f70*/  BSYNC.RECONVERGENT B1 ;  /* 0x0000000000017941 */ /* 0x000fea0003800200 */
.L_x_619:
        /* <DEDUP_REMOVED lines=32> */
.L_x_622:
[----:B------:R-:W-:Y:S05]  /*2a180*/  BSYNC.RECONVERGENT B1 ;  /* 0x0000000000017941 */ /* 0x000fea0003800200 */
.L_x_621:
        /* <DEDUP_REMOVED lines=32> */
.L_x_624:
[----:B------:R-:W-:Y:S05]  /*2a390*/  BSYNC.RECONVERGENT B1 ;  /* 0x0000000000017941 */ /* 0x000fea0003800200 */
.L_x_623:
        /* <DEDUP_REMOVED lines=32> */
.L_x_626:
[----:B------:R-:W-:Y:S05]  /*2a5a0*/  BSYNC.RECONVERGENT B1 ;  /* 0x0000000000017941 */ /* 0x000fea0003800200 */
.L_x_625:
        /* <DEDUP_REMOVED lines=35> */
[----:B-1-3--:R-:W-:Y:S05]  /*2a7e0*/  CALL.REL.NOINC `($__internal_1_$__cuda_sm20_div_rn_f64_full) ;  /* 0x0000019c002c7944 */ /* 0x00afea0003c00000 */
.L_x_628:
[----:B------:R-:W-:Y:S05]  /*2a7f0*/  BSYNC.RECONVERGENT B1 ;  /* 0x0000000000017941 */ /* 0x000fea0003800200 */
.L_x_627:
        /* <DEDUP_REMOVED lines=32> */
.L_x_630:
[----:B------:R-:W-:Y:S05]  /*2aa00*/  BSYNC.RECONVERGENT B1 ;  /* 0x0000000000017941 */ /* 0x000fea0003800200 */
.L_x_629:
        /* <DEDUP_REMOVED lines=32> */
.L_x_632:
[----:B------:R-:W-:Y:S05]  /*2ac10*/  BSYNC.RECONVERGENT B1 ;  /* 0x0000000000017941 */ /* 0x000fea0003800200 */
.L_x_631:
        /* <DEDUP_REMOVED lines=36> */
[----:B-1-3--:R-:W-:Y:S05]  /*2ae60*/  CALL.REL.NOINC `($__internal_1_$__cuda_sm20_div_rn_f64_full) ;  /* 0x00000194008c7944 */ /* 0x00afea0003c00000 */
.L_x_634:
[----:B------:R-:W-:Y:S05]  /*2ae70*/  BSYNC.RECONVERGENT B1 ;  /* 0x0000000000017941 */ /* 0x000fea0003800200 */
.L_x_633:
        /* <DEDUP_REMOVED lines=32> */
.L_x_636:
[----:B------:R-:W-:Y:S05]  /*2b080*/  BSYNC.RECONVERGENT B1 ;  /* 0x0000000000017941 */ /* 0x000fea0003800200 */
.L_x_635:
        /* <DEDUP_REMOVED lines=32> */
.L_x_638:
[----:B------:R-:W-:Y:S05]  /*2b290*/  BSYNC.RECONVERGENT B1 ;  /* 0x0000000000017941 */ /* 0x000fea0003800200 */
.L_x_637:
        /* <DEDUP_REMOVED lines=36> */
.L_x_640:
[----:B------:R-:W-:Y:S05]  /*2b4e0*/  BSYNC.RECONVERGENT B1 ;  /* 0x0000000000017941 */ /* 0x000fea0003800200 */
.L_x_639:
        /* <DEDUP_REMOVED lines=14> */
[----:B------:R-:W-:-:S06]  /*2b5d0*/  DSETP.GEU.AND P0, PT, R12, RZ, PT ;  /* 0x000000ff0c00722a */ /* 0x000fcc0003f0e000 */
[----:B------:R-:W-:-:S08]  /*2b5e0*/  DFMA R10, R6, R10, R6 ;  /* 0x0000000a060a722b */ /* 0x000fd00000000006 */
[----:B------:R-:W-:-:S08]  /*2b5f0*/  DFMA R6, R10, -R8, 1 ;  /* 0x3ff000000a06742b */ /* 0x000fd00000000808 */
[----:B------:R-:W-:Y:S01]  /*2b600*/  DFMA R10, R10, R6, R10 ;  /* 0x000000060a0a722b */ /* 0x000fe2000000000a */
[----:B--2---:R-:W0:Y:S08]  /*2b610*/  I2F.F64.U32 R56, R56 ;  /* 0x0000003800387312 */ /* 0x004e300000201800 */
        /* <DEDUP_REMOVED lines=14> */
[----:B------:R-:W-:Y:S02]  /*2b700*/  DADD R8, R12, UR10 ;  /* 0x0000000a0c087e29 */ /* 0x000fe40008000000 */
[----:B-1----:R-:W-:-:S04]  /*2b710*/  DFMA R20, R50, -131072, R6 ;  /* 0xc10000003214782b */ /* 0x002fc80000000006 */
        /* <DEDUP_REMOVED lines=11> */
[----:B---3--:R-:W-:Y:S05]  /*2b7d0*/  CALL.REL.NOINC `($__internal_1_$__cuda_sm20_div_rn_f64_full) ;  /* 0x0000018c00307944 */ /* 0x008fea0003c00000 */
.L_x_642:
[----:B------:R-:W-:Y:S05]  /*2b7e0*/  BSYNC.RECONVERGENT B1 ;  /* 0x0000000000017941 */ /* 0x000fea0003800200 */
.L_x_641:
        /* <DEDUP_REMOVED lines=31> */
[----:B---3--:R-:W-:Y:S05]  /*2b9e0*/  CALL.REL.NOINC `($__internal_1_$__cuda_sm20_div_rn_f64_full) ;  /* 0x0000018800ac7944 */ /* 0x008fea0003c00000 */
.L_x_644:
[----:B------:R-:W-:Y:S05]  /*2b9f0*/  BSYNC.RECONVERGENT B1 ;  /* 0x0000000000017941 */ /* 0x000fea0003800200 */
.L_x_643:
        /* <DEDUP_REMOVED lines=32> */
.L_x_646:
[----:B------:R-:W-:Y:S05]  /*2bc00*/  BSYNC.RECONVERGENT B1 ;  /* 0x0000000000017941 */ /* 0x000fea0003800200 */
.L_x_645:
        /* <DEDUP_REMOVED lines=35> */
[----:B---3--:R-:W-:Y:S05]  /*2be40*/  CALL.REL.NOINC `($__internal_1_$__cuda_sm20_div_rn_f64_full) ;  /* 0x0000018400947944 */ /* 0x008fea0003c00000 */
.L_x_648:
[----:B------:R-:W-:Y:S05]  /*2be50*/  BSYNC.RECONVERGENT B1 ;  /* 0x0000000000017941 */ /* 0x000fea0003800200 */
.L_x_647:
        /* <DEDUP_REMOVED lines=31> */
[----:B---3--:R-:W-:Y:S05]  /*2c050*/  CALL.REL.NOINC `($__internal_1_$__cuda_sm20_div_rn_f64_full) ;  /* 0x0000018400107944 */ /* 0x008fea0003c00000 */
.L_x_650:
[----:B------:R-:W-:Y:S05]  /*2c060*/  BSYNC.RECONVERGENT B1 ;  /* 0x0000000000017941 */ /* 0x000fea0003800200 */
.L_x_649:
        /* <DEDUP_REMOVED lines=31> */
[----:B---3--:R-:W-:Y:S05]  /*2c260*/  CALL.REL.NOINC `($__internal_1_$__cuda_sm20_div_rn_f64_full) ;  /* 0x00000180008c7944 */ /* 0x008fea0003c00000 */
.L_x_652:
[----:B------:R-:W-:Y:S05]  /*2c270*/  BSYNC.RECONVERGENT B1 ;  /* 0x0000000000017941 */ /* 0x000fea0003800200 */
.L_x_651:
        /* <DEDUP_REMOVED lines=36> */
[----:B---3--:R-:W-:Y:S05]  /*2c4c0*/  CALL.REL.NOINC `($__internal_1_$__cuda_sm20_div_rn_f64_full) ;  /* 0x0000017c00f47944 */ /* 0x008fea0003c00000 */
.L_x_654:
[----:B------:R-:W-:Y:S05]  /*2c4d0*/  BSYNC.RECONVERGENT B1 ;  /* 0x0000000000017941 */ /* 0x000fea0003800200 */
.L_x_653:
        /* <DEDUP_REMOVED lines=32> */
.L_x_656:
[----:B------:R-:W-:Y:S05]  /*2c6e0*/  BSYNC.RECONVERGENT B1 ;  /* 0x0000000000017941 */ /* 0x000fea0003800200 */
.L_x_655:
        /* <DEDUP_REMOVED lines=32> */
.L_x_658:
[----:B------:R-:W-:Y:S05]  /*2c8f0*/  BSYNC.RECONVERGENT B1 ;  /* 0x0000000000017941 */ /* 0x000fea0003800200 */
.L_x_657:
        /* <DEDUP_REMOVED lines=35> */
[----:B---3--:R-:W-:Y:S05]  /*2cb30*/  CALL.REL.NOINC `($__internal_1_$__cuda_sm20_div_rn_f64_full) ;  /* 0x0000017800587944 */ /* 0x008fea0003c00000 */
.L_x_660:
[----:B------:R-:W-:Y:S05]  /*2cb40*/  BSYNC.RECONVERGENT B1 ;  /* 0x0000000000017941 */ /* 0x000fea0003800200 */
.L_x_659:
        /* <DEDUP_REMOVED lines=32> */
.L_x_662:
[----:B------:R-:W-:Y:S05]  /*2cd50*/  BSYNC.RECONVERGENT B1 ;  /* 0x0000000000017941 */ /* 0x000fea0003800200 */
.L_x_661:
        /* <DEDUP_REMOVED lines=32> */
.L_x_664:
[----:B------:R-:W-:Y:S05]  /*2cf60*/  BSYNC.RECONVERGENT B1 ;  /* 0x0000000000017941 */ /* 0x000fea0003800200 */
.L_x_663:
        /* <DEDUP_REMOVED lines=32> */
.L_x_666:
[----:B------:R-:W-:Y:S05]  /*2d170*/  BSYNC.RECONVERGENT B1 ;  /* 0x0000000000017941 */ /* 0x000fea0003800200 */
.L_x_665:
        /* <DEDUP_REMOVED lines=35> */
[----:B---3--:R-:W-:Y:S05]  /*2d3b0*/  CALL.REL.NOINC `($__internal_1_$__cuda_sm20_div_rn_f64_full) ;  /* 0x0000017000387944 */ /* 0x008fea0003c00000 */
.L_x_668:
[----:B------:R-:W-:Y:S05]  /*2d3c0*/  BSYNC.RECONVERGENT B1 ;  /* 0x0000000000017941 */ /* 0x000fea0003800200 */
.L_x_667:
        /* <DEDUP_REMOVED lines=32> */
.L_x_670:
[----:B------:R-:W-:Y:S05]  /*2d5d0*/  BSYNC.RECONVERGENT B1 ;  /* 0x0000000000017941 */ /* 0x000fea0003800200 */
.L_x_669:
        /* <DEDUP_REMOVED lines=32> */
.L_x_672:
[----:B------:R-:W-:Y:S05]  /*2d7e0*/  BSYNC.RECONVERGENT B1 ;  /* 0x0000000000017941 */ /* 0x000fea0003800200 */
.L_x_671:
        /* <DEDUP_REMOVED lines=36> */
[----:B---3--:R-:W-:Y:S05]  /*2da30*/  CALL.REL.NOINC `($__internal_1_$__cuda_sm20_div_rn_f64_full) ;  /* 0x0000016800987944 */ /* 0x008fea0003c00000 */
.L_x_674:
[----:B------:R-:W-:Y:S05]  /*2da40*/  BSYNC.RECONVERGENT B1 ;  /* 0x0000000000017941 */ /* 0x000fea0003800200 */
.L_x_673:
        /* <DEDUP_REMOVED lines=32> */
.L_x_676:
[----:B------:R-:W-:Y:S05]  /*2dc50*/  BSYNC.RECONVERGENT B1 ;  /* 0x0000000000017941 */ /* 0x000fea0003800200 */
.L_x_675:
        /* <DEDUP_REMOVED lines=32> */
.L_x_678:
[----:B------:R-:W-:Y:S05]  /*2de60*/  BSYNC.RECONVERGENT B1 ;  /* 0x0000000000017941 */ /* 0x000fea0003800200 */
.L_x_677:
        /* <DEDUP_REMOVED lines=36> */
.L_x_680:
[----:B------:R-:W-:Y:S05]  /*2e0b0*/  BSYNC.RECONVERGENT B1 ;  /* 0x0000000000017941 */ /* 0x000fea0003800200 */
.L_x_679:
        /* <DEDUP_REMOVED lines=32> */
.L_x_682:
[----:B------:R-:W-:Y:S05]  /*2e2c0*/  BSYNC.RECONVERGENT B1 ;  /* 0x0000000000017941 */ /* 0x000fea0003800200 */
.L_x_681:
        /* <DEDUP_REMOVED lines=32> */
.L_x_684:
[----:B------:R-:W-:Y:S05]  /*2e4d0*/  BSYNC.RECONVERGENT B1 ;  /* 0x0000000000017941 */ /* 0x000fea0003800200 */
.L_x_683:
        /* <DEDUP_REMOVED lines=32> */
.L_x_686:
[----:B------:R-:W-:Y:S05]  /*2e6e0*/  BSYNC.RECONVERGENT B1 ;  /* 0x0000000000017941 */ /* 0x000fea0003800200 */
.L_x_685:
        /* <DEDUP_REMOVED lines=35> */
[----:B---3--:R-:W-:Y:S05]  /*2e920*/  CALL.REL.NOINC `($__internal_1_$__cuda_sm20_div_rn_f64_full) ;  /* 0x0000015800dc7944 */ /* 0x008fea0003c00000 */
.L_x_688:
[----:B------:R-:W-:Y:S05]  /*2e930*/  BSYNC.RECONVERGENT B1 ;  /* 0x0000000000017941 */ /* 0x000fea0003800200 */
.L_x_687:
        /* <DEDUP_REMOVED lines=32> */
.L_x_690:
[----:B------:R-:W-:Y:S05]  /*2eb40*/  BSYNC.RECONVERGENT B1 ;  /* 0x0000000000017941 */ /* 0x000fea0003800200 */
.L_x_689:
        /* <DEDUP_REMOVED lines=32> */
.L_x_692:
[----:B------:R-:W-:Y:S05]  /*2ed50*/  BSYNC.RECONVERGENT B1 ;  /* 0x0000000000017941 */ /* 0x000fea0003800200 */
.L_x_691:
        /* <DEDUP_REMOVED lines=37> */
.L_x_694:
[----:B------:R-:W-:Y:S05]  /*2efb0*/  BSYNC.RECONVERGENT B1 ;  /* 0x0000000000017941 */ /* 0x000fea0003800200 */
.L_x_693:
        /* <DEDUP_REMOVED lines=32> */
.L_x_696:
[----:B------:R-:W-:Y:S05]  /*2f1c0*/  BSYNC.RECONVERGENT B1 ;  /* 0x0000000000017941 */ /* 0x000fea0003800200 */
.L_x_695:
        /* <DEDUP_REMOVED lines=32> */
.L_x_698:
[----:B------:R-:W-:Y:S05]  /*2f3d0*/  BSYNC.RECONVERGENT B1 ;  /* 0x0000000000017941 */ /* 0x000fea0003800200 */
.L_x_697:
        /* <DEDUP_REMOVED lines=36> */
.L_x_700:
[----:B------:R-:W-:Y:S05]  /*2f620*/  BSYNC.RECONVERGENT B1 ;  /* 0x0000000000017941 */ /* 0x000fea0003800200 */
.L_x_699:
[----:B------:R-:W0:Y:S01]  /*2f630*/  FRND.F64.FLOOR R74, R74 ;  /* 0x0000004a004a7313 */ /* 0x000e220000305800 */
[----:B------:R-:W-:Y:S01]  /*2f640*/  UMOV UR10, 0xe5e00000 ;  /* 0xe5e00000000a7882 */ /* 0x000fe20000000000 */
[----:B------:R-:W-:-:S06]  /*2f650*/  UMOV UR11, 0x41efffff ;  /* 0x41efffff000b7882 */ /* 0x000fcc0000000000 */
[----:B------:R2:W4:Y:S01]  /*2f660*/  F2I.U32.F64.TRUNC R30, R32 ;  /* 0x00000020001e7311 */ /* 0x000522000030d000 */
[----:B0-----:R-:W-:-:S07]  /*2f670*/  DFMA R8, R74, -UR10, R18 ;  /* 0x8000000a4a087c2b */ /* 0x001fce0008000012 */
[----:B------:R2:W0:Y:S01]  /*2f680*/  F2I.U32.F64.TRUNC R0, R46 ;  /* 0x0000002e00007311 */ /* 0x000422000030d000 */
[----:B------:R-:W-:-:S07]  /*2f690*/  DADD R10, R8, UR10 ;  /* 0x0000000a080a7e29 */ /* 0x000fce0008000000 */
[----:B------:R2:W1:Y:S01]  /*2f6a0*/  F2I.U32.F64.TRUNC R6, R48 ;  /* 0x0000003000067311 */ /* 0x000462000030d000 */
        /* <DEDUP_REMOVED lines=8> */
[----:B-1--4-:R2:W0:Y:S02]  /*2f730*/  F2I.U32.F64.TRUNC R21, R8 ;  /* 0x0000000800157311 */ /* 0x012424000030d000 */
.L_x_520:
[----:B------:R-:W-:Y:S01]  /*2f740*/  IADD3 R24, P0, PT, R24, 0x24, RZ ;  /* 0x0000002418187810 */ /* 0x000fe20007f1e0ff */
[----:B------:R-:W-:Y:S02]  /*2f750*/  USHF.R.U64 UR8, UR8, 0x1, UR4 ;  /* 0x0000000108087899 */ /* 0x000fe40008001204 */
[----:B------:R-:W-:Y:S02]  /*2f760*/  USHF.R.U32.HI UR4, URZ, 0x1, UR4 ;  /* 0x00000001ff047899 */ /* 0x000fe40008011604 */
[----:B------:R-:W-:Y:S01]  /*2f770*/  IMAD.X R25, RZ, RZ, R25, P0 ;  /* 0x000000ffff197224 */ /* 0x000fe200000e0619 */
[----:B------:R-:W-:Y:S09]  /*2f780*/  BRA.U UP1, `(.L_x_701) ;  /* 0xffffff39019c7547 */ /* 0x000ff2000b83ffff */
[----:B------:R-:W2:Y:S01]  /*2f790*/  MUFU.RCP64H R11, 4.29496524800000000000e+09 ;  /* 0x41efffff000b7908 */ /* 0x000ea20000001800 */
[----:B------:R-:W-:Y:S01]  /*2f7a0*/  IMAD.MOV.U32 R12, RZ, RZ, -0x1a200000 ;  /* 0xe5e00000ff0c7424 */ /* 0x000fe200078e00ff */
[----:B------:R-:W-:Y:S01]  /*2f7b0*/  MOV R10, 0x1 ;  /* 0x00000001000a7802 */ /* 0x000fe20000000f00 */
[----:B------:R-:W-:Y:S01]  /*2f7c0*/  IMAD.MOV.U32 R13, RZ, RZ, 0x41efffff ;  /* 0x41efffffff0d7424 */ /* 0x000fe200078e00ff */
[----:B------:R-:W-:Y:S04]  /*2f7d0*/  BSSY.RECONVERGENT B1, `(.L_x_702) ;  /* 0x000001b000017945 */ /* 0x000fe80003800200 */
[----:B------:R-:W4:Y:S08]  /*2f7e0*/  I2F.F64.U32 R30, R30 ;  /* 0x0000001e001e7312 */ /* 0x000f300000201800 */
[----:B------:R-:W-:Y:S01]  /*2f7f0*/  I2F.F64.U32 R24, R4 ;  /* 0x0000000400187312 */ /* 0x000fe20000201800 */
[----:B--2---:R-:W-:-:S07]  /*2f800*/  DFMA R8, R10, -R12, 1 ;  /* 0x3ff000000a08742b */ /* 0x004fce000000080c */
[----:B------:R-:W-:Y:S01]  /*2f810*/  I2F.F64.U32 R28, R3 ;  /* 0x00000003001c7312 */ /* 0x000fe20000201800 */
[----:B------:R-:W-:Y:S02]  /*2f820*/  DFMA R22, R8, R8, R8 ;  /* 0x000000080816722b */ /* 0x000fe40000000008 */
[----:B----4-:R-:W-:-:S06]  /*2f830*/  DMUL R8, R30, 7.62939453125e-06 ;  /* 0x3ee000001e087828 */ /* 0x010fcc0000000000 */
[----:B------:R-:W-:-:S04]  /*2f840*/  DFMA R10, R10, R22, R10 ;  /* 0x000000160a0a722b */ /* 0x000fc8000000000a */
[----:B------:R-:W2:Y:S04]  /*2f850*/  FRND.F64.FLOOR R8, R8 ;  /* 0x0000000800087313 */ /* 0x000ea80000305800 */
[----:B------:R-:W-:-:S08]  /*2f860*/  DFMA R26, R10, -R12, 1 ;  /* 0x3ff000000a1a742b */ /* 0x000fd0000000080c */
[----:B------:R-:W-:Y:S02]  /*2f870*/  DFMA R26, R10, R26, R10 ;  /* 0x0000001a0a1a722b */ /* 0x000fe4000000000a */
[----:B--2---:R-:W-:Y:S02]  /*2f880*/  DMUL R22, R24, R8 ;  /* 0x0000000818167228 */ /* 0x004fe40000000000 */
[----:B------:R-:W-:-:S06]  /*2f890*/  DFMA R30, R8, -131072, R30 ;  /* 0xc1000000081e782b */ /* 0x000fcc000000001e */
[----:B------:R-:W-:Y:S02]  /*2f8a0*/  DMUL R74, R26, R22 ;  /* 0x000000161a4a7228 */ /* 0x000fe40000000000 */
[----:B------:R-:W-:-:S06]  /*2f8b0*/  FSETP.GEU.AND P1, PT, |R23|, 6.5827683646048100446e-37, PT ;  /* 0x036000001700780b */ /* 0x000fcc0003f2e200 */
[----:B------:R-:W-:-:S08]  /*2f8c0*/  DFMA R10, R74, -R12, R22 ;  /* 0x8000000c4a0a722b */ /* 0x000fd00000000016 */
[----:B------:R-:W-:Y:S01]  /*2f8d0*/  DFMA R74, R26, R10, R74 ;  /* 0x0000000a1a4a722b */ /* 0x000fe2000000004a */
[----:B------:R2:W4:Y:S09]  /*2f8e0*/  I2F.F64.U32 R26, R2 ;  /* 0x00000002001a7312 */ /* 0x0005320000201800 */
[----:B-1----:R-:W-:-:S05]  /*2f8f0*/  FFMA R4, RZ, 29.999998092651367188, R75 ;  /* 0x41efffffff047823 */ /* 0x002fca000000004b */
[----:B------:R-:W-:-:S13]  /*2f900*/  FSETP.GT.AND P0, PT, |R4|, 1.469367938527859385e-39, PT ;  /* 0x001000000400780b */ /* 0x000fda0003f04200 */
[----:B--2-4-:R-:W-:Y:S05]  /*2f910*/  @P0 BRA P1, `(.L_x_703) ;  /* 0x0000000000180947 */ /* 0x014fea0000800000 */
[----:B------:R-:W-:Y:S01]  /*2f920*/  IMAD.MOV.U32 R12, RZ, RZ, R22 ;  /* 0x000000ffff0c7224 */ /* 0x000fe200078e0016 */
[----:B------:R-:W-:Y:S01]  /*2f930*/  MOV R8, 0x2f980 ;  /* 0x0002f98000087802 */ /* 0x000fe20000000f00 */
[----:B------:R-:W-:Y:S02]  /*2f940*/  IMAD.MOV.U32 R13, RZ, RZ, R23 ;  /* 0x000000ffff0d7224 */ /* 0x000fe400078e0017 */
[----:B------:R-:W-:Y:S02]  /*2f950*/  IMAD.MOV.U32 R66, RZ, RZ, -0x1a200000 ;  /* 0xe5e00000ff427424 */ /* 0x000fe400078e00ff */
[----:B------:R-:W-:-:S07]  /*2f960*/  IMAD.MOV.U32 R11, RZ, RZ, 0x41efffff ;  /* 0x41efffffff0b7424 */ /* 0x000fce00078e00ff */
[----:B0--3--:R-:W-:Y:S05]  /*2f970*/  CALL.REL.NOINC `($__internal_1_$__cuda_sm20_div_rn_f64_full) ;  /* 0x0000014800c87944 */ /* 0x009fea0003c00000 */
.L_x_703:
[----:B------:R-:W-:Y:S05]  /*2f980*/  BSYNC.RECONVERGENT B1 ;  /* 0x0000000000017941 */ /* 0x000fea0003800200 */
.L_x_702:
[----:B------:R-:W1:Y:S01]  /*2f990*/  MUFU.RCP64H R3, 4.29496524800000000000e+09 ;  /* 0x41efffff00037908 */ /* 0x000e620000001800 */
[----:B------:R-:W-:Y:S01]  /*2f9a0*/  IMAD.MOV.U32 R32, RZ, RZ, -0x1a200000 ;  /* 0xe5e00000ff207424 */ /* 0x000fe200078e00ff */
[----:B------:R-:W-:Y:S01]  /*2f9b0*/  MOV R33, 0x41efffff ;  /* 0x41efffff00217802 */ /* 0x000fe20000000f00 */
[----:B------:R-:W-:Y:S01]  /*2f9c0*/  IMAD.MOV.U32 R2, RZ, RZ, 0x1 ;  /* 0x00000001ff027424 */ /* 0x000fe200078e00ff */
[----:B------:R-:W-:Y:S01]  /*2f9d0*/  UMOV UR4, 0xe5e00000 ;  /* 0xe5e0000000047882 */ /* 0x000fe20000000000 */
[----:B------:R-:W-:Y:S01]  /*2f9e0*/  UMOV UR5, 0x41efffff ;  /* 0x41efffff00057882 */ /* 0x000fe20000000000 */
[----:B------:R-:W-:Y:S03]  /*2f9f0*/  BSSY.RECONVERGENT B1, `(.L_x_704) ;  /* 0x000001a000017945 */ /* 0x000fe60003800200 */
[----:B-1----:R-:W-:-:S08]  /*2fa00*/  DFMA R8, R2, -R32, 1 ;  /* 0x3ff000000208742b */ /* 0x002fd00000000820 */
[----:B------:R-:W-:-:S08]  /*2fa10*/  DFMA R8, R8, R8, R8 ;  /* 0x000000080808722b */ /* 0x000fd00000000008 */
[----:B------:R-:W-:Y:S02]  /*2fa20*/  DFMA R8, R2, R8, R2 ;  /* 0x000000080208722b */ /* 0x000fe40000000002 */
[----:B------:R-:W-:-:S06]  /*2fa30*/  DMUL R2, R24, R30 ;  /* 0x0000001e18027228 */ /* 0x000fcc0000000000 */
[----:B------:R-:W-:-:S04]  /*2fa40*/  DFMA R10, R8, -R32, 1 ;  /* 0x3ff00000080a742b */ /* 0x000fc80000000820 */
[----:B------:R-:W-:-:S04]  /*2fa50*/  FSETP.GEU.AND P2, PT, |R3|, 6.5827683646048100446e-37, PT ;  /* 0x036000000300780b */ /* 0x000fc80003f4e200 */
[----:B------:R-:W-:Y:S01]  /*2fa60*/  DFMA R30, R8, R10, R8 ;  /* 0x0000000a081e722b */ /* 0x000fe20000000008 */
[----:B------:R-:W1:Y:S07]  /*2fa70*/  FRND.F64.FLOOR R8, R74 ;  /* 0x0000004a00087313 */ /* 0x000e6e0000305800 */
[----:B------:R-:W-:-:S08]  /*2fa80*/  DMUL R10, R30, R2 ;  /* 0x000000021e0a7228 */ /* 0x000fd00000000000 */
[-C--:B------:R-:W-:Y:S02]  /*2fa90*/  DFMA R12, R10, -R32.reuse, R2 ;  /* 0x800000200a0c722b */ /* 0x080fe40000000002 */
[----:B-1----:R-:W-:-:S06]  /*2faa0*/  DFMA R8, R8, -R32, R22 ;  /* 0x800000200808722b */ /* 0x002fcc0000000016 */
        /* <DEDUP_REMOVED lines=13> */
[----:B0--3--:R-:W-:Y:S05]  /*2fb80*/  CALL.REL.NOINC `($__internal_1_$__cuda_sm20_div_rn_f64_full) ;  /* 0x0000014800447944 */ /* 0x009fea0003c00000 */
.L_x_705:
[----:B------:R-:W-:Y:S05]  /*2fb90*/  BSYNC.RECONVERGENT B1 ;  /* 0x0000000000017941 */ /* 0x000fea0003800200 */
.L_x_704:
[----:B------:R-:W1:Y:S01]  /*2fba0*/  MUFU.RCP64H R13, 4.29496524800000000000e+09 ;  /* 0x41efffff000d7908 */ /* 0x000e620000001800 */
[----:B------:R-:W-:Y:S01]  /*2fbb0*/  MOV R10, 0xe5e00000 ;  /* 0xe5e00000000a7802 */ /* 0x000fe20000000f00 */
[----:B------:R-:W-:Y:S01]  /*2fbc0*/  IMAD.MOV.U32 R11, RZ, RZ, 0x41efffff ;  /* 0x41efffffff0b7424 */ /* 0x000fe200078e00ff */
[----:B------:R-:W-:Y:S01]  /*2fbd0*/  UMOV UR4, 0xe5e00000 ;  /* 0xe5e0000000047882 */ /* 0x000fe20000000000 */
[----:B------:R-:W-:Y:S01]  /*2fbe0*/  IMAD.MOV.U32 R12, RZ, RZ, 0x1 ;  /* 0x00000001ff0c7424 */ /* 0x000fe200078e00ff */
[----:B------:R-:W-:Y:S01]  /*2fbf0*/  UMOV UR5, 0x41efffff ;  /* 0x41efffff00057882 */ /* 0x000fe20000000000 */
[----:B------:R-:W-:Y:S02]  /*2fc00*/  BSSY.RECONVERGENT B1, `(.L_x_706) ;  /* 0x000001a000017945 */ /* 0x000fe40003800200 */
[----:B------:R-:W2:Y:S02]  /*2fc10*/  FRND.F64.FLOOR R74, R74 ;  /* 0x0000004a004a7313 */ /* 0x000ea40000305800 */
[----:B-1----:R-:W-:-:S02]  /*2fc20*/  DFMA R8, R12, -R10, 1 ;  /* 0x3ff000000c08742b */ /* 0x002fc4000000080a */
        /* <DEDUP_REMOVED lines=22> */
[----:B0--3--:R-:W-:Y:S05]  /*2fd90*/  CALL.REL.NOINC `($__internal_1_$__cuda_sm20_div_rn_f64_full) ;  /* 0x0000014400c07944 */ /* 0x009fea0003c00000 */
.L_x_707:
[----:B------:R-:W-:Y:S05]  /*2fda0*/  BSYNC.RECONVERGENT B1 ;  /* 0x0000000000017941 */ /* 0x000fea0003800200 */
.L_x_706:
[----:B------:R-:W1:Y:S01]  /*2fdb0*/  MUFU.RCP64H R9, 4.29496524800000000000e+09 ;  /* 0x41efffff00097908 */ /* 0x000e620000001800 */
[----:B------:R-:W-:Y:S01]  /*2fdc0*/  IMAD.MOV.U32 R30, RZ, RZ, -0x1a200000 ;  /* 0xe5e00000ff1e7424 */ /* 0x000fe200078e00ff */
[----:B------:R-:W-:Y:S01]  /*2fdd0*/  UMOV UR4, 0xe5e00000 ;  /* 0xe5e0000000047882 */ /* 0x000fe20000000000 */
[----:B------:R-:W-:Y:S01]  /*2fde0*/  IMAD.MOV.U32 R31, RZ, RZ, 0x41efffff ;  /* 0x41efffffff1f7424 */ /* 0x000fe200078e00ff */
[----:B------:R-:W-:Y:S01]  /*2fdf0*/  UMOV UR5, 0x41efffff ;  /* 0x41efffff00057882 */ /* 0x000fe20000000000 */
[----:B------:R-:W-:Y:S01]  /*2fe00*/  IMAD.MOV.U32 R8, RZ, RZ, 0x1 ;  /* 0x00000001ff087424 */ /* 0x000fe200078e00ff */
[----:B------:R-:W-:Y:S02]  /*2fe10*/  BSSY.RECONVERGENT B1, `(.L_x_708) ;  /* 0x0000022000017945 */ /* 0x000fe40003800200 */
[----:B0-----:R-:W0:Y:S08]  /*2fe20*/  I2F.F64.U32 R32, R0 ;  /* 0x0000000000207312 */ /* 0x001e300000201800 */
[----:B------:R-:W2:Y:S01]  /*2fe30*/  FRND.F64.FLOOR R74, R74 ;  /* 0x0000004a004a7313 */ /* 0x000ea20000305800 */
[----:B-1----:R-:W-:-:S08]  /*2fe40*/  DFMA R10, R8, -R30, 1 ;  /* 0x3ff00000080a742b */ /* 0x002fd0000000081e */
[----:B------:R-:W-:Y:S02]  /*2fe50*/  DFMA R12, R10, R10, R10 ;  /* 0x0000000a0a0c722b */ /* 0x000fe4000000000a */
[----:B0-----:R-:W-:Y:S02]  /*2fe60*/  DMUL R10, R32, 7.62939453125e-06 ;  /* 0x3ee00000200a7828 */ /* 0x001fe40000000000 */
[----:B--2---:R-:W-:-:S04]  /*2fe70*/  DFMA R2, R74, -R30, R2 ;  /* 0x8000001e4a02722b */ /* 0x004fc80000000002 */
[----:B------:R-:W-:-:S04]  /*2fe80*/  DFMA R12, R8, R12, R8 ;  /* 0x0000000c080c722b */ /* 0x000fc80000000008 */
[----:B------:R-:W0:Y:S01]  /*2fe90*/  FRND.F64.FLOOR R10, R10 ;  /* 0x0000000a000a7313 */ /* 0x000e220000305800 */
[----:B------:R-:W-:-:S03]  /*2fea0*/  DSETP.GEU.AND P0, PT, R2, RZ, PT ;  /* 0x000000ff0200722a */ /* 0x000fc60003f0e000 */
        /* <DEDUP_REMOVED lines=23> */
[----:B---3--:R-:W-:Y:S05]  /*30020*/  CALL.REL.NOINC `($__internal_1_$__cuda_sm20_div_rn_f64_full) ;  /* 0x00000144001c7944 */ /* 0x008fea0003c00000 */
.L_x_709:
[----:B------:R-:W-:Y:S05]  /*30030*/  BSYNC.RECONVERGENT B1 ;  /* 0x0000000000017941 */ /* 0x000fea0003800200 */
.L_x_708:
        /* <DEDUP_REMOVED lines=32> */
.L_x_711:
[----:B------:R-:W-:Y:S05]  /*30240*/  BSYNC.RECONVERGENT B1 ;  /* 0x0000000000017941 */ /* 0x000fea0003800200 */
.L_x_710:
        /* <DEDUP_REMOVED lines=32> */
.L_x_713:
[----:B------:R-:W-:Y:S05]  /*30450*/  BSYNC.RECONVERGENT B1 ;  /* 0x0000000000017941 */ /* 0x000fea0003800200 */
.L_x_712:
        /* <DEDUP_REMOVED lines=8> */
[----:B------:R-:W2:Y:S01]  /*304e0*/  FRND.F64.FLOOR R74, R74 ;  /* 0x0000004a004a7313 */ /* 0x000ea20000305800 */
[----:B0-----:R-:W-:-:S08]  /*304f0*/  DFMA R8, R2, -R12, 1 ;  /* 0x3ff000000208742b */ /* 0x001fd0000000080c */
[----:B------:R-:W-:Y:S02]  /*30500*/  DFMA R10, R8, R8, R8 ;  /* 0x00000008080a722b */ /* 0x000fe40000000008 */
[----:B-1----:R-:W-:Y:S02]  /*30510*/  DMUL R8, R32, 7.62939453125e-06 ;  /* 0x3ee0000020087828 */ /* 0x002fe40000000000 */
[----:B--2---:R-:W-:-:S04]  /*30520*/  DFMA R22, R74, -R12, R22 ;  /* 0x8000000c4a16722b */ /* 0x004fc80000000016 */
[----:B------:R-:W-:-:S04]  /*30530*/  DFMA R10, R2, R10, R2 ;  /* 0x0000000a020a722b */ /* 0x000fc80000000002 */
[----:B------:R-:W0:Y:S01]  /*30540*/  FRND.F64.FLOOR R8, R8 ;  /* 0x0000000800087313 */ /* 0x000e220000305800 */
[----:B------:R-:W-:-:S03]  /*30550*/  DADD R6, R22, UR4 ;  /* 0x0000000416067e29 */ /* 0x000fc60008000000 */
[----:B------:R-:W-:Y:S02]  /*30560*/  DFMA R34, R10, -R12, 1 ;  /* 0x3ff000000a22742b */ /* 0x000fe4000000080c */
[----:B------:R-:W-:-:S06]  /*30570*/  DSETP.GEU.AND P0, PT, R22, RZ, PT ;  /* 0x000000ff1600722a */ /* 0x000fcc0003f0e000 */
[----:B------:R-:W-:Y:S01]  /*30580*/  DFMA R34, R10, R34, R10 ;  /* 0x000000220a22722b */ /* 0x000fe2000000000a */
[----:B------:R-:W-:Y:S01]  /*30590*/  FSEL R22, R6, R22, !P0 ;  /* 0x0000001606167208 */ /* 0x000fe20004000000 */
[----:B0-----:R-:W-:Y:S01]  /*305a0*/  DMUL R2, R26, R8 ;  /* 0x000000081a027228 */ /* 0x001fe20000000000 */
[----:B------:R-:W-:-:S06]  /*305b0*/  FSEL R23, R7, R23, !P0 ;  /* 0x0000001707177208 */ /* 0x000fcc0004000000 */
[----:B------:R-:W-:Y:S02]  /*305c0*/  DADD R6, R22, UR4 ;  /* 0x0000000416067e29 */ /* 0x000fe40008000000 */
[----:B------:R-:W-:Y:S01]  /*305d0*/  DMUL R10, R34, R2 ;  /* 0x00000002220a7228 */ /* 0x000fe20000000000 */
[----:B------:R-:W-:Y:S01]  /*305e0*/  FSETP.GEU.AND P1, PT, |R3|, 6.5827683646048100446e-37, PT ;  /* 0x036000000300780b */ /* 0x000fe20003f2e200 */
[----:B------:R-:W-:-:S06]  /*305f0*/  DSETP.GEU.AND P0, PT, R22, RZ, PT ;  /* 0x000000ff1600722a */ /* 0x000fcc0003f0e000 */
[----:B------:R-:W-:Y:S01]  /*30600*/  DFMA R12, R10, -R12, R2 ;  /* 0x8000000c0a0c722b */ /* 0x000fe20000000002 */
[----:B------:R-:W-:Y:S02]  /*30610*/  FSEL R6, R6, R22, !P0 ;  /* 0x0000001606067208 */ /* 0x000fe40004000000 */
[----:B------:R-:W-:Y:S01]  /*30620*/  FSEL R7, R7, R23, !P0 ;  /* 0x0000001707077208 */ /* 0x000fe20004000000 */
[----:B------:R-:W-:-:S04]  /*30630*/  DFMA R22, R8, -131072, R32 ;  /* 0xc10000000816782b */ /* 0x000fc80000000020 */
[----:B------:R-:W-:Y:S02]  /*30640*/  DFMA R74, R34, R12, R10 ;  /* 0x0000000c224a722b */ /* 0x000fe4000000000a */
[----:B------:R-:W-:-:S08]  /*30650*/  DADD R30, R30, R6 ;  /* 0x000000001e1e7229 */ /* 0x000fd00000000006 */
        /* <DEDUP_REMOVED lines=9> */
.L_x_715:
[----:B------:R-:W-:Y:S05]  /*306f0*/  BSYNC.RECONVERGENT B1 ;  /* 0x0000000000017941 */ /* 0x000fea0003800200 */
.L_x_714:
        /* <DEDUP_REMOVED lines=32> */
.L_x_717:
[----:B------:R-:W-:Y:S05]  /*30900*/  BSYNC.RECONVERGENT B1 ;  /* 0x0000000000017941 */ /* 0x000fea0003800200 */
.L_x_716:
        /* <DEDUP_REMOVED lines=32> */
.L_x_719:
[----:B------:R-:W-:Y:S05]  /*30b10*/  BSYNC.RECONVERGENT B1 ;  /* 0x0000000000017941 */ /* 0x000fea0003800200 */
.L_x_718:
        /* <DEDUP_REMOVED lines=36> */
.L_x_721:
[----:B------:R-:W-:Y:S05]  /*30d60*/  BSYNC.RECONVERGENT B1 ;  /* 0x0000000000017941 */ /* 0x000fea0003800200 */
.L_x_720:
        /* <DEDUP_REMOVED lines=8> */
[----:B0-----:R-:W-:-:S08]  /*30df0*/  DFMA R8, R6, -R22, 1 ;  /* 0x3ff000000608742b */ /* 0x001fd00000000816 */
[----:B------:R-:W-:Y:S02]  /*30e00*/  DFMA R10, R8, R8, R8 ;  /* 0x00000008080a722b */ /* 0x000fe40000000008 */
[----:B-1----:R-:W-:-:S06]  /*30e10*/  DMUL R8, R32, 7.62939453125e-06 ;  /* 0x3ee0000020087828 */ /* 0x002fcc0000000000 */
[----:B------:R-:W-:-:S04]  /*30e20*/  DFMA R10, R6, R10, R6 ;  /* 0x0000000a060a722b */ /* 0x000fc80000000006 */
[----:B------:R-:W0:Y:S04]  /*30e30*/  FRND.F64.FLOOR R8, R8 ;  /* 0x0000000800087313 */ /* 0x000e280000305800 */
[----:B------:R-:W-:-:S08]  /*30e40*/  DFMA R6, R10, -R22, 1 ;  /* 0x3ff000000a06742b */ /* 0x000fd00000000816 */
[----:B------:R-:W-:Y:S02]  /*30e50*/  DFMA R34, R10, R6, R10 ;  /* 0x000000060a22722b */ /* 0x000fe4000000000a */
[----:B------:R-:W1:Y:S01]  /*30e60*/  FRND.F64.FLOOR R6, R74 ;  /* 0x0000004a00067313 */ /* 0x000e620000305800 */
[----:B0-----:R-:W-:-:S08]  /*30e70*/  DMUL R30, R24, R8 ;  /* 0x00000008181e7228 */ /* 0x001fd00000000000 */
[----:B------:R-:W-:Y:S02]  /*30e80*/  DMUL R10, R34, R30 ;  /* 0x0000001e220a7228 */ /* 0x000fe40000000000 */
[----:B------:R-:W-:Y:S01]  /*30e90*/  FSETP.GEU.AND P2, PT, |R31|, 6.5827683646048100446e-37, PT ;  /* 0x036000001f00780b */ /* 0x000fe20003f4e200 */
[----:B-1----:R-:W-:-:S05]  /*30ea0*/  DFMA R6, R6, -R22, R2 ;  /* 0x800000160606722b */ /* 0x002fca0000000002 */
[----:B------:R-:W-:Y:S02]  /*30eb0*/  DFMA R12, R10, -R22, R30 ;  /* 0x800000160a0c722b */ /* 0x000fe4000000001e */
[----:B------:R-:W-:Y:S02]  /*30ec0*/  DFMA R22, R8, -131072, R32 ;  /* 0xc10000000816782b */ /* 0x000fe40000000020 */
[----:B------:R-:W-:-:S04]  /*30ed0*/  DADD R2, R6, UR4 ;  /* 0x0000000406027e29 */ /* 0x000fc80008000000 */
[----:B------:R-:W-:Y:S02]  /*30ee0*/  DFMA R74, R34, R12, R10 ;  /* 0x0000000c224a722b */ /* 0x000fe4000000000a */
[----:B------:R-:W-:-:S06]  /*30ef0*/  DSETP.GEU.AND P0, PT, R6, RZ, PT ;  /* 0x000000ff0600722a */ /* 0x000fcc0003f0e000 */
[----:B------:R-:W-:Y:S02]  /*30f00*/  FSEL R2, R2, R6, !P0 ;  /* 0x0000000602027208 */ /* 0x000fe40004000000 */
[----:B------:R-:W-:Y:S01]  /*30f10*/  FFMA R0, RZ, 29.999998092651367188, R75 ;  /* 0x41efffffff007823 */ /* 0x000fe2000000004b */
[----:B------:R-:W-:-:S04]  /*30f20*/  FSEL R3, R3, R7, !P0 ;  /* 0x0000000703037208 */ /* 0x000fc80004000000 */
        /* <DEDUP_REMOVED lines=8> */
.L_x_723:
[----:B------:R-:W-:Y:S05]  /*30fb0*/  BSYNC.RECONVERGENT B1 ;  /* 0x0000000000017941 */ /* 0x000fea0003800200 */
.L_x_722:
        /* <DEDUP_REMOVED lines=32> */
.L_x_725:
[----:B------:R-:W-:Y:S05]  /*311c0*/  BSYNC.RECONVERGENT B1 ;  /* 0x0000000000017941 */ /* 0x000fea0003800200 */
.L_x_724:
        /* <DEDUP_REMOVED lines=32> */
.L_x_727:
[----:B------:R-:W-:Y:S05]  /*313d0*/  BSYNC.RECONVERGENT B1 ;  /* 0x0000000000017941 */ /* 0x000fea0003800200 */
.L_x_726:
        /* <DEDUP_REMOVED lines=39> */
[----:B---3--:R-:W-:Y:S05]  /*31650*/  CALL.REL.NOINC `($__internal_1_$__cuda_sm20_div_rn_f64_full) ;  /* 0x0000012c00907944 */ /* 0x008fea0003c00000 */
.L_x_729:
[----:B------:R-:W-:Y:S05]  /*31660*/  BSYNC.RECONVERGENT B1 ;  /* 0x0000000000017941 */ /* 0x000fea0003800200 */
.L_x_728:
        /* <DEDUP_REMOVED lines=32> */
.L_x_731:
[----:B------:R-:W-:Y:S05]  /*31870*/  BSYNC.RECONVERGENT B1 ;  /* 0x0000000000017941 */ /* 0x000fea0003800200 */
.L_x_730:
        /* <DEDUP_REMOVED lines=32> */
.L_x_733:
[----:B------:R-:W-:Y:S05]  /*31a80*/  BSYNC.RECONVERGENT B1 ;  /* 0x0000000000017941 */ /* 0x000fea0003800200 */
.L_x_732:
        /* <DEDUP_REMOVED lines=29> */
[----:B------:R-:W-:Y:S01]  /*31c60*/  FSEL R7, R7, R31, !P0 ;  /* 0x0000001f07077208 */ /* 0x000fe20004000000 */
[----:B------:R-:W-:-:S03]  /*31c70*/  DFMA R30, R8, -131072, R34 ;  /* 0xc1000000081e782b */ /* 0x000fc60000000022 */
[----:B------:R-:W-:Y:S02]  /*31c80*/  FFMA R0, RZ, 29.999998092651367188, R75 ;  /* 0x41efffffff007823 */ /* 0x000fe4000000004b */
        /* <DEDUP_REMOVED lines=9> */
.L_x_735:
[----:B------:R-:W-:Y:S05]  /*31d20*/  BSYNC.RECONVERGENT B1 ;  /* 0x0000000000017941 */ /* 0x000fea0003800200 */
.L_x_734:
        /* <DEDUP_REMOVED lines=32> */
.L_x_737:
[----:B------:R-:W-:Y:S05]  /*31f30*/  BSYNC.RECONVERGENT B1 ;  /* 0x0000000000017941 */ /* 0x000fea0003800200 */
.L_x_736:
        /* <DEDUP_REMOVED lines=32> */
.L_x_739:
[----:B------:R-:W-:Y:S05]  /*32140*/  BSYNC.RECONVERGENT B1 ;  /* 0x0000000000017941 */ /* 0x000fea0003800200 */
.L_x_738:
        /* <DEDUP_REMOVED lines=36> */
.L_x_741:
[----:B------:R-:W-:Y:S05]  /*32390*/  BSYNC.RECONVERGENT B1 ;  /* 0x0000000000017941 */ /* 0x000fea0003800200 */
.L_x_740:
        /* <DEDUP_REMOVED lines=8> */
[----:B0-----:R-:W-:-:S08]  /*32420*/  DFMA R8, R6, -R30, 1 ;  /* 0x3ff000000608742b */ /* 0x001fd0000000081e */
[----:B------:R-:W-:Y:S02]  /*32430*/  DFMA R12, R8, R8, R8 ;  /* 0x00000008080c722b */ /* 0x000fe40000000008 */
[----:B-1----:R-:W-:-:S06]  /*32440*/  DMUL R8, R34, 7.62939453125e-06 ;  /* 0x3ee0000022087828 */ /* 0x002fcc0000000000 */
        /* <DEDUP_REMOVED lines=9> */
[----:B0-----:R-:W-:-:S06]  /*324e0*/  DFMA R6, R6, -R30, R32 ;  /* 0x8000001e0606722b */ /* 0x001fcc0000000020 */
[----:B------:R-:W-:Y:S02]  /*324f0*/  DFMA R74, R36, R18, R12 ;  /* 0x00000012244a722b */ /* 0x000fe4000000000c */
[C---:B------:R-:W-:Y:S02]  /*32500*/  DADD R8, R6.reuse, UR4 ;  /* 0x0000000406087e29 */ /* 0x040fe40008000000 */
[----:B------:R-:W-:Y:S02]  /*32510*/  DSETP.GEU.AND P0, PT, R6, RZ, PT ;  /* 0x000000ff0600722a */ /* 0x000fe40003f0e000 */
[----:B------:R-:W-:-:S04]  /*32520*/  DFMA R18, R10, -131072, R34 ;  /* 0xc10000000a12782b */ /* 0x000fc80000000022 */
        /* <DEDUP_REMOVED lines=11> */
.L_x_743:
[----:B------:R-:W-:Y:S05]  /*325e0*/  BSYNC.RECONVERGENT B1 ;  /* 0x0000000000017941 */ /* 0x000fea0003800200 */
.L_x_742:
        /* <DEDUP_REMOVED lines=32> */
.L_x_745:
[----:B------:R-:W-:Y:S05]  /*327f0*/  BSYNC.RECONVERGENT B1 ;  /* 0x0000000000017941 */ /* 0x000fea0003800200 */
.L_x_744:
        /* <DEDUP_REMOVED lines=32> */
.L_x_747:
[----:B------:R-:W-:Y:S05]  /*32a00*/  BSYNC.RECONVERGENT B1 ;  /* 0x0000000000017941 */ /* 0x000fea0003800200 */
.L_x_746:
        /* <DEDUP_REMOVED lines=39> */
[----:B---3--:R-:W-:Y:S05]  /*32c80*/  CALL.REL.NOINC `($__internal_1_$__cuda_sm20_div_rn_f64_full) ;  /* 0x0000011800047944 */ /* 0x008fea0003c00000 */
.L_x_749:
[----:B------:R-:W-:Y:S05]  /*32c90*/  BSYNC.RECONVERGENT B1 ;  /* 0x0000000000017941 */ /* 0x000fea0003800200 */
.L_x_748:
        /* <DEDUP_REMOVED lines=32> */
.L_x_751:
[----:B------:R-:W-:Y:S05]  /*32ea0*/  BSYNC.RECONVERGENT B1 ;  /* 0x0000000000017941 */ /* 0x000fea0003800200 */
.L_x_750:
        /* <DEDUP_REMOVED lines=32> */
.L_x_753:
[----:B------:R-:W-:Y:S05]  /*330b0*/  BSYNC.RECONVERGENT B1 ;  /* 0x0000000000017941 */ /* 0x000fea0003800200 */
.L_x_752:
        /* <DEDUP_REMOVED lines=41> */
.L_x_755:
[----:B------:R-:W-:Y:S05]  /*33350*/  BSYNC.RECONVERGENT B1 ;  /* 0x0000000000017941 */ /* 0x000fea0003800200 */
.L_x_754:
        /* <DEDUP_REMOVED lines=32> */
.L_x_757:
[----:B------:R-:W-:Y:S05]  /*33560*/  BSYNC.RECONVERGENT B1 ;  /* 0x0000000000017941 */ /* 0x000fea0003800200 */
.L_x_756:
        /* <DEDUP_REMOVED lines=32> */
.L_x_759:
[----:B------:R-:W-:Y:S05]  /*33770*/  BSYNC.RECONVERGENT B1 ;  /* 0x0000000000017941 */ /* 0x000fea0003800200 */
.L_x_758:
        /* <DEDUP_REMOVED lines=36> */
.L_x_761:
[----:B------:R-:W-:Y:S05]  /*339c0*/  BSYNC.RECONVERGENT B1 ;  /* 0x0000000000017941 */ /* 0x000fea0003800200 */
.L_x_760:
[----:B------:R-:W0:Y:S01]  /*339d0*/  FRND.F64.FLOOR R74, R74 ;  /* 0x0000004a004a7313 */ /* 0x000e220000305800 */
[----:B------:R-:W-:Y:S01]  /*339e0*/  UMOV UR4, 0xe5e00000 ;  /* 0xe5e0000000047882 */ /* 0x000fe20000000000 */
[----:B------:R-:W-:Y:S01]  /*339f0*/  UMOV UR5, 0x41efffff ;  /* 0x41efffff00057882 */ /* 0x000fe20000000000 */
[----:B------:R-:W-:Y:S02]  /*33a00*/  HFMA2 R16, -RZ, RZ, 0, 0 ;  /* 0x00000000ff107431 */ /* 0x000fe400000001ff */
[----:B------:R-:W-:Y:S01]  /*33a10*/  IMAD.MOV.U32 R18, RZ, RZ, RZ ;  /* 0x000000ffff127224 */ /* 0x000fe200078e00ff */
[----:B------:R-:W-:Y:S01]  /*33a20*/  UMOV UR8, 0xa ;  /* 0x0000000a00087882 */ /* 0x000fe20000000000 */
[----:B------:R-:W-:Y:S01]  /*33a30*/  IMAD.MOV.U32 R28, RZ, RZ, 0x1 ;  /* 0x00000001ff1c7424 */ /* 0x000fe200078e00ff */
[----:B------:R-:W1:Y:S01]  /*33a40*/  F2I.U32.F64.TRUNC R31, R30 ;  /* 0x0000001e001f7311 */ /* 0x000e62000030d000 */
[----:B------:R-:W-:Y:S02]  /*33a50*/  IMAD.MOV.U32 R14, RZ, RZ, RZ ;  /* 0x000000ffff0e7224 */ /* 0x000fe400078e00ff */
[----:B------:R-:W-:-:S02]  /*33a60*/  IMAD.MOV.U32 R4, RZ, RZ, RZ ;  /* 0x000000ffff047224 */ /* 0x000fc400078e00ff */
[----:B------:R-:W-:Y:S01]  /*33a70*/  IMAD.MOV.U32 R0, RZ, RZ, 0x1 ;  /* 0x00000001ff007424 */ /* 0x000fe200078e00ff */
[----:B0-----:R-:W-:Y:S02]  /*33a80*/  DFMA R24, R74, -UR4, R24 ;  /* 0x800000044a187c2b */ /* 0x001fe40008000018 */
[----:B------:R-:W0:Y:S06]  /*33a90*/  F2I.U32.F64.TRUNC R3, R2 ;  /* 0x0000000200037311 */ /* 0x000e2c000030d000 */
[C---:B------:R-:W-:Y:S01]  /*33aa0*/  DADD R6, R24.reuse, UR4 ;  /* 0x0000000418067e29 */ /* 0x040fe20008000000 */
[----:B------:R-:W2:Y:S01]  /*33ab0*/  LDCU.64 UR4, c[0x4][0x18] ;  /* 0x01000300ff0477ac */ /* 0x000ea20008000a00 */
[----:B------:R-:W-:Y:S01]  /*33ac0*/  DSETP.GEU.AND P0, PT, R24, RZ, PT ;  /* 0x000000ff1800722a */ /* 0x000fe20003f0e000 */
[----:B-1----:R-:W-:Y:S04]  /*33ad0*/  STG.E desc[UR6][R64.64+0x4], R31 ;  /* 0x0000041f40007986 */ /* 0x002fe8000c101906 */
[----:B0-----:R0:W-:Y:S03]  /*33ae0*/  STG.E desc[UR6][R64.64], R3 ;  /* 0x0000000340007986 */ /* 0x0011e6000c101906 */
[----:B------:R-:W-:-:S02]  /*33af0*/  FSEL R7, R7, R25, !P0 ;  /* 0x0000001907077208 */ /* 0x000fc40004000000 */
[----:B------:R-:W-:-:S04]  /*33b00*/  FSEL R6, R6, R24, !P0 ;  /* 0x0000001806067208 */ /* 0x000fc80004000000 */
[----:B------:R1:W4:Y:S01]  /*33b10*/  F2I.U32.F64.TRUNC R7, R6 ;  /* 0x0000000600077311 */ /* 0x000322000030d000 */
[----:B--2---:R-:W-:Y:S01]  /*33b20*/  UIADD3 UR4, UP0, UPT, UR4, 0x10, URZ ;  /* 0x0000001004047890 */ /* 0x004fe2000ff1e0ff */
[----:B0-----:R-:W-:-:S03]  /*33b30*/  CS2R R2, SRZ ;  /* 0x0000000000027805 */ /* 0x001fc6000001ff00 */
[----:B------:R-:W-:Y:S02]  /*33b40*/  UIADD3.X UR5, UPT, UPT, URZ, UR5, URZ, UP0, !UPT ;  /* 0x00000005ff057290 */ /* 0x000fe400087fe4ff */
[----:B------:R-:W-:Y:S01]  /*33b50*/  IMAD.U32 R22, RZ, RZ, UR4 ;  /* 0x00000004ff167e24 */ /* 0x000fe2000f8e00ff */
[----:B------:R-:W-:Y:S01]  /*33b60*/  UMOV UR4, URZ ;  /* 0x000000ff00047c82 */ /* 0x000fe20008000000 */
[----:B-1----:R-:W-:Y:S02]  /*33b70*/  IMAD.MOV.U32 R6, RZ, RZ, 0x1 ;  /* 0x00000001ff067424 */ /* 0x002fe400078e00ff */
[----:B------:R-:W-:Y:S01]  /*33b80*/  MOV R23, UR5 ;  /* 0x0000000500177c02 */ /* 0x000fe20008000f00 */
[----:B------:R-:W-:Y:S01]  /*33b90*/  UMOV UR5, URZ ;  /* 0x000000ff00057c82 */ /* 0x000fe20008000000 */
[----:B----4-:R0:W-:Y:S05]  /*33ba0*/  STG.E desc[UR6][R64.64+0x8], R7 ;  /* 0x0000080740007986 */ /* 0x0101ea000c101906 */
.L_x_943:
[----:B------:R-:W-:Y:S02]  /*33bb0*/  ULOP3.LUT UR9, UR8, 0x1, URZ, 0xc0, !UPT ;  /* 0x0000000108097892 */ /* 0x000fe4000f8ec0ff */
[----:B------:R-:W-:Y:S02]  /*33bc0*/  UIADD3 UR5, UPT, UPT, UR5, 0x1, URZ ;  /* 0x0000000105057890 */ /* 0x000fe4000fffe0ff */
[----:B------:R-:W-:Y:S02]  /*33bd0*/  UISETP.NE.U32.AND UP0, UPT, UR9, 0x1, UPT ;  /* 0x000000010900788c */ /* 0x000fe4000bf05070 */
[----:B------:R-:W-:Y:S02]  /*33be0*/  UISETP.NE.AND UP1, UPT, UR5, 0x4, UPT ;  /* 0x000000040500788c */ /* 0x000fe4000bf25270 */
[----:B------:R-:W-:-:S09]  /*33bf0*/  UISETP.NE.U32.AND.EX UP0, UPT, URZ, URZ, UPT, UP0 ;  /* 0x000000ffff00728c */ /* 0x000fd2000bf05100 */
[----:B01----:R-:W-:Y:S05]  /*33c00*/  BRA.U UP0, `(.L_x_762) ;  /* 0x000000c500387547 */ /* 0x003fea000b800000 */
[----:B------:R-:W2:Y:S04]  /*33c10*/  LDG.E R42, desc[UR6][R22.64+-0x10] ;  /* 0xfffff006162a7981 */ /* 0x000ea8000c1e1900 */
[----:B------:R-:W4:Y:S04]  /*33c20*/  LDG.E R38, desc[UR6][R22.64+-0xc] ;  /* 0xfffff40616267981 */ /* 0x000f28000c1e1900 */
[----:B------:R-:W5:Y:S01]  /*33c30*/  LDG.E R32, desc[UR6][R22.64+-0x8] ;  /* 0xfffff80616207981 */ /* 0x000f62000c1e1900 */
[----:B------:R-:W1:Y:S01]  /*33c40*/  MUFU.RCP64H R9, 4.29494272000000000000e+09 ;  /* 0x41effff400097908 */ /* 0x000e620000001800 */
[----:B------:R-:W-:Y:S01]  /*33c50*/  IMAD.MOV.U32 R10, RZ, RZ, -0x28a00000 ;  /* 0xd7600000ff0a7424 */ /* 0x000fe200078e00ff */
[----:B------:R-:W-:Y:S01]  /*33c60*/  BSSY.RECONVERGENT B1, `(.L_x_763) ;  /* 0x0000023000017945 */ /* 0x000fe20003800200 */
[----:B------:R-:W-:-:S02]  /*33c70*/  IMAD.MOV.U32 R11, RZ, RZ, 0x41effff4 ;  /* 0x41effff4ff0b7424 */ /* 0x000fc400078e00ff */
[----:B------:R-:W-:-:S03]  /*33c80*/  IMAD.MOV.U32 R8, RZ, RZ, 0x1 ;  /* 0x00000001ff087424 */ /* 0x000fc600078e00ff */
[----:B------:R-:W-:Y:S03]  /*33c90*/  I2F.F64.U32 R20, R28 ;  /* 0x0000001c00147312 */ /* 0x000fe60000201800 */
[----:B-1----:R-:W-:-:S08]  /*33ca0*/  DFMA R12, R8, -R10, 1 ;  /* 0x3ff00000080c742b */ /* 0x002fd0000000080a */
[----:B------:R-:W-:-:S08]  /*33cb0*/  DFMA R12, R12, R12, R12 ;  /* 0x0000000c0c0c722b */ /* 0x000fd0000000000c */
[----:B------:R-:W-:-:S08]  /*33cc0*/  DFMA R12, R8, R12, R8 ;  /* 0x0000000c080c722b */ /* 0x000fd00000000008 */
[----:B------:R-:W-:-:S08]  /*33cd0*/  DFMA R8, R12, -R10, 1 ;  /* 0x3ff000000c08742b */ /* 0x000fd0000000080a */
[----:B------:R-:W-:Y:S01]  /*33ce0*/  DFMA R12, R12, R8, R12 ;  /* 0x000000080c0c722b */ /* 0x000fe2000000000c */
[----:B--2---:R-:W1:Y:S08]  /*33cf0*/  I2F.F64.U32 R42, R42 ;  /* 0x0000002a002a7312 */ /* 0x004e700000201800 */
[----:B----4-:R-:W2:Y:S01]  /*33d00*/  I2F.F64.U32 R38, R38 ;  /* 0x0000002600267312 */ /* 0x010ea20000201800 */
[----:B-1----:R-:W-:-:S07]  /*33d10*/  DMUL R40, R42, 7.62939453125e-06 ;  /* 0x3ee000002a287828 */ /* 0x002fce0000000000 */
[----:B-----5:R-:W1:Y:S01]  /*33d20*/  I2F.F64.U32 R32, R32 ;  /* 0x0000002000207312 */ /* 0x020e620000201800 */
[----:B--2---:R-:W-:-:S07]  /*33d30*/  DMUL R44, R38, 7.62939453125e-06 ;  /* 0x3ee00000262c7828 */ /* 0x004fce0000000000 */
[----:B------:R-:W2:Y:S01]  /*33d40*/  FRND.F64.FLOOR R40, R40 ;  /* 0x0000002800287313 */ /* 0x000ea20000305800 */
[----:B-1----:R-:W-:-:S07]  /*33d50*/  DMUL R34, R32, 7.62939453125e-06 ;  /* 0x3ee0000020227828 */ /* 0x002fce0000000000 */
[----:B------:R-:W1:Y:S01]  /*33d60*/  FRND.F64.FLOOR R44, R44 ;  /* 0x0000002c002c7313 */ /* 0x000e620000305800 */
[----:B--2---:R-:W-:-:S07]  /*33d70*/  DMUL R26, R40, R20 ;  /* 0x00000014281a7228 */ /* 0x004fce0000000000 */
[----:B------:R-:W2:Y:S01]  /*33d80*/  FRND.F64.FLOOR R34, R34 ;  /* 0x0000002200227313 */ /* 0x000ea20000305800 */
[----:B------:R-:W-:Y:S02]  /*33d90*/  DFMA R42, R40, -131072, R42 ;  /* 0xc1000000282a782b */ /* 0x000fe4000000002a */
[----:B------:R-:W-:Y:S01]  /*33da0*/  DMUL R74, R12, R26 ;  /* 0x0000001a0c4a7228 */ /* 0x000fe20000000000 */
[----:B------:R-:W-:Y:S01]  /*33db0*/  FSETP.GEU.AND P1, PT, |R27|, 6.5827683646048100446e-37, PT ;  /* 0x036000001b00780b */ /* 0x000fe20003f2e200 */
[----:B-1----:R-:W-:-:S06]  /*33dc0*/  DFMA R38, R44, -131072, R38 ;  /* 0xc10000002c26782b */ /* 0x002fcc0000000026 */
[----:B------:R-:W-:Y:S02]  /*33dd0*/  DFMA R8, R74, -R10, R26 ;  /* 0x8000000a4a08722b */ /* 0x000fe4000000001a */
[----:B--2---:R-:W-:-:S06]  /*33de0*/  DFMA R32, R34, -131072, R32 ;  /* 0xc10000002220782b */ /* 0x004fcc0000000020 */
[----:B------:R-:W-:-:S10]  /*33df0*/  DFMA R74, R12, R8, R74 ;  /* 0x000000080c4a722b */ /* 0x000fd4000000004a */
[----:B0-----:R-:W-:-:S05]  /*33e00*/  FFMA R7, RZ, 29.99997711181640625, R75 ;  /* 0x41effff4ff077823 */ /* 0x001fca000000004b */
        /* <DEDUP_REMOVED lines=8> */
.L_x_764:
[----:B------:R-:W-:Y:S05]  /*33e90*/  BSYNC.RECONVERGENT B1 ;  /* 0x0000000000017941 */ /* 0x000fea0003800200 */
.L_x_763:
        /* <DEDUP_REMOVED lines=32> */
.L_x_766:
[----:B------:R-:W-:Y:S05]  /*340a0*/  BSYNC.RECONVERGENT B1 ;  /* 0x0000000000017941 */ /* 0x000fea0003800200 */
.L_x_765:
        /* <DEDUP_REMOVED lines=32> */
.L_x_768:
[----:B------:R-:W-:Y:S05]  /*342b0*/  BSYNC.RECONVERGENT B1 ;  /* 0x0000000000017941 */ /* 0x000fea0003800200 */
.L_x_767:
[----:B------:R-:W0:Y:S01]  /*342c0*/  MUFU.RCP64H R9, 4.29494272000000000000e+09 ;  /* 0x41effff400097908 */ /* 0x000e220000001800 */
        /* <DEDUP_REMOVED lines=8> */
[----:B0-----:R-:W-:-:S02]  /*34350*/  DFMA R10, R8, -R12, 1 ;  /* 0x3ff00000080a742b */ /* 0x001fc4000000080c */
[----:B-1----:R-:W-:-:S06]  /*34360*/  DMUL R28, R44, R24 ;  /* 0x000000182c1c7228 */ /* 0x002fcc0000000000 */
[----:B------:R-:W-:Y:S02]  /*34370*/  DFMA R10, R10, R10, R10 ;  /* 0x0000000a0a0a722b */ /* 0x000fe4000000000a */
[----:B--2---:R-:W-:-:S06]  /*34380*/  DFMA R26, R74, -R12, R26 ;  /* 0x8000000c4a1a722b */ /* 0x004fcc000000001a */
        /* <DEDUP_REMOVED lines=24> */
.L_x_770:
[----:B------:R-:W-:Y:S05]  /*34510*/  BSYNC.RECONVERGENT B1 ;  /* 0x0000000000017941 */ /* 0x000fea0003800200 */
.L_x_769:
        /* <DEDUP_REMOVED lines=32> */
.L_x_772:
[----:B------:R-:W-:Y:S05]  /*34720*/  BSYNC.RECONVERGENT B1 ;  /* 0x0000000000017941 */ /* 0x000fea0003800200 */
.L_x_771:
        /* <DEDUP_REMOVED lines=32> */
.L_x_774:
[----:B------:R-:W-:Y:S05]  /*34930*/  BSYNC.RECONVERGENT B1 ;  /* 0x0000000000017941 */ /* 0x000fea0003800200 */
.L_x_773:
[----:B------:R-:W0:Y:S01]  /*34940*/  MUFU.RCP64H R9, 4.29494272000000000000e+09 ;  /* 0x41effff400097908 */ /* 0x000e220000001800 */
        /* <DEDUP_REMOVED lines=37> */
.L_x_776:
[----:B------:R-:W-:Y:S05]  /*34ba0*/  BSYNC.RECONVERGENT B1 ;  /* 0x0000000000017941 */ /* 0x000fea0003800200 */
.L_x_775:
        /* <DEDUP_REMOVED lines=32> */
.L_x_778:
[----:B------:R-:W-:Y:S05]  /*34db0*/  BSYNC.RECONVERGENT B1 ;  /* 0x0000000000017941 */ /* 0x000fea0003800200 */
.L_x_777:
        /* <DEDUP_REMOVED lines=32> */
.L_x_780:
[----:B------:R-:W-:Y:S05]  /*34fc0*/  BSYNC.RECONVERGENT B1 ;  /* 0x0000000000017941 */ /* 0x000fea0003800200 */
.L_x_779:
[----:B------:R-:W0:Y:S01]  /*34fd0*/  FRND.F64.FLOOR R74, R74 ;  /* 0x0000004a004a7313 */ /* 0x000e220000305800 */
[----:B------:R-:W-:Y:S02]  /*34fe0*/  IMAD.MOV.U32 R12, RZ, RZ, -0x28a00000 ;  /* 0xd7600000ff0c7424 */ /* 0x000fe400078e00ff */
[----:B------:R-:W-:Y:S02]  /*34ff0*/  HFMA2 R28, -RZ, RZ, 0, 5.9604644775390625e-08 ;  /* 0x00000001ff1c7431 */ /* 0x000fe400000001ff */
[----:B------:R-:W-:Y:S01]  /*35000*/  IMAD.MOV.U32 R13, RZ, RZ, 0x41effff4 ;  /* 0x41effff4ff0d7424 */ /* 0x000fe200078e00ff */
[----:B------:R-:W-:Y:S01]  /*35010*/  UMOV UR10, 0xd7600000 ;  /* 0xd7600000000a7882 */ /* 0x000fe20000000000 */
[----:B------:R-:W-:Y:S01]  /*35020*/  UMOV UR11, 0x41effff4 ;  /* 0x41effff4000b7882 */ /* 0x000fe20000000000 */
[----:B------:R-:W-:Y:S01]  /*35030*/  BSSY.RECONVERGENT B1, `(.L_x_781) ;  /* 0x000001e000017945 */ /* 0x000fe20003800200 */
[----:B------:R-:W1:Y:S02]  /*35040*/  MUFU.RCP64H R29, 4.29494272000000000000e+09 ;  /* 0x41effff4001d7908 */ /* 0x000e640000001800 */
        /* <DEDUP_REMOVED lines=28> */
.L_x_782:
[----:B------:R-:W-:Y:S05]  /*35210*/  BSYNC.RECONVERGENT B1 ;  /* 0x0000000000017941 */ /* 0x000fea0003800200 */
.L_x_781:
[----:B------:R-:W0:Y:S01]  /*35220*/  MUFU.RCP64H R9, 4.29494272000000000000e+09 ;  /* 0x41effff400097908 */ /* 0x000e220000001800 */
[----:B------:R-:W-:Y:S01]  /*35230*/  IMAD.MOV.U32 R30, RZ, RZ, -0x28a00000 ;  /* 0xd7600000ff1e7424 */ /* 0x000fe200078e00ff */
[----:B------:R-:W-:Y:S01]  /*35240*/  MOV R31, 0x41effff4 ;  /* 0x41effff4001f7802 */ /* 0x000fe20000000f00 */
[----:B------:R-:W-:Y:S01]  /*35250*/  IMAD.MOV.U32 R8, RZ, RZ, 0x1 ;  /* 0x00000001ff087424 */ /* 0x000fe200078e00ff */
[----:B------:R-:W-:Y:S01]  /*35260*/  UMOV UR10, 0xd7600000 ;  /* 0xd7600000000a7882 */ /* 0x000fe20000000000 */
[----:B------:R-:W-:Y:S01]  /*35270*/  UMOV UR11, 0x41effff4 ;  /* 0x41effff4000b7882 */ /* 0x000fe20000000000 */
[----:B------:R-:W-:Y:S02]  /*35280*/  BSSY.RECONVERGENT B1, `(.L_x_783) ;  /* 0x000001b000017945 */ /* 0x000fe40003800200 */
[----:B------:R-:W1:Y:S01]  /*35290*/  I2F.F64.U32 R18, R18 ;  /* 0x0000001200127312 */ /* 0x000e620000201800 */
[----:B0-----:R-:W-:Y:S02]  /*352a0*/  DFMA R10, R8, -R30, 1 ;  /* 0x3ff00000080a742b */ /* 0x001fe4000000081e */
        /* <DEDUP_REMOVED lines=24> */
.L_x_784:
[----:B------:R-:W-:Y:S05]  /*35430*/  BSYNC.RECONVERGENT B1 ;  /* 0x0000000000017941 */ /* 0x000fea0003800200 */
.L_x_783:
        /* <DEDUP_REMOVED lines=32> */
.L_x_786:
[----:B------:R-:W-:Y:S05]  /*35640*/  BSYNC.RECONVERGENT B1 ;  /* 0x0000000000017941 */ /* 0x000fea0003800200 */
.L_x_785:
        /* <DEDUP_REMOVED lines=32> */
.L_x_788:
[----:B------:R-:W-:Y:S05]  /*35850*/  BSYNC.RECONVERGENT B1 ;  /* 0x0000000000017941 */ /* 0x000fea0003800200 */
.L_x_787:
        /* <DEDUP_REMOVED lines=37> */
.L_x_790:
[----:B------:R-:W-:Y:S05]  /*35ab0*/  BSYNC.RECONVERGENT B1 ;  /* 0x0000000000017941 */ /* 0x000fea0003800200 */
.L_x_789:
        /* <DEDUP_REMOVED lines=32> */
.L_x_792:
[----:B------:R-:W-:Y:S05]  /*35cc0*/  BSYNC.RECONVERGENT B1 ;  /* 0x0000000000017941 */ /* 0x000fea0003800200 */
.L_x_791:
[----:B------:R-:W0:Y:S01]  /*35cd0*/  MUFU.RCP64H R11, 4.29494272000000000000e+09 ;  /* 0x41effff4000b7908 */ /* 0x000e220000001800 */
        /* <DEDUP_REMOVED lines=31> */
.L_x_794:
[----:B------:R-:W-:Y:S05]  /*35ed0*/  BSYNC.RECONVERGENT B1 ;  /* 0x0000000000017941 */ /* 0x000fea0003800200 */
.L_x_793:
        /* <DEDUP_REMOVED lines=38> */
.L_x_796:
[----:B------:R-:W-:Y:S05]  /*36140*/  BSYNC.RECONVERGENT B1 ;  /* 0x0000000000017941 */ /* 0x000fea0003800200 */
.L_x_795:
        /* <DEDUP_REMOVED lines=32> */
.L_x_798:
[----:B------:R-:W-:Y:S05]  /*36350*/  BSYNC.RECONVERGENT B1 ;  /* 0x0000000000017941 */ /* 0x000fea0003800200 */
.L_x_797:
        /* <DEDUP_REMOVED lines=32> */
.L_x_800:
[----:B------:R-:W-:Y:S05]  /*36560*/  BSYNC.RECONVERGENT B1 ;  /* 0x0000000000017941 */ /* 0x000fea0003800200 */
.L_x_799:
[----:B------:R-:W0:Y:S01]  /*36570*/  FRND.F64.FLOOR R74, R74 ;  /* 0x0000004a004a7313 */ /* 0x000e220000305800 */
[----:B------:R-:W-:Y:S01]  /*36580*/  IMAD.MOV.U32 R10, RZ, RZ, -0x28a00000 ;  /* 0xd7600000ff0a7424 */ /* 0x000fe200078e00ff */
[----:B------:R-:W-:Y:S01]  /*36590*/  UMOV UR10, 0xd7600000 ;  /* 0xd7600000000a7882 */ /* 0x000fe20000000000 */
[----:B------:R-:W-:Y:S01]  /*365a0*/  IMAD.MOV.U32 R11, RZ, RZ, 0x41effff4 ;  /* 0x41effff4ff0b7424 */ /* 0x000fe200078e00ff */
[----:B------:R-:W-:Y:S01]  /*365b0*/  UMOV UR11, 0x41effff4 ;  /* 0x41effff4000b7882 */ /* 0x000fe20000000000 */
[----:B------:R-:W-:Y:S01]  /*365c0*/  IMAD.MOV.U32 R12, RZ, RZ, 0x1 ;  /* 0x00000001ff0c7424 */ /* 0x000fe200078e00ff */
[----:B------:R-:W-:Y:S02]  /*365d0*/  BSSY.RECONVERGENT B1, `(.L_x_801) ;  /* 0x000001e000017945 */ /* 0x000fe40003800200 */
[----:B------:R-:W1:Y:S01]  /*365e0*/  MUFU.RCP64H R13, 4.29494272000000000000e+09 ;  /* 0x41effff4000d7908 */ /* 0x000e620000001800 */
        /* <DEDUP_REMOVED lines=28> */
.L_x_802:
[----:B------:R-:W-:Y:S05]  /*367b0*/  BSYNC.RECONVERGENT B1 ;  /* 0x0000000000017941 */ /* 0x000fea0003800200 */
.L_x_801:
[----:B------:R-:W0:Y:S01]  /*367c0*/  MUFU.RCP64H R7, 4.29494272000000000000e+09 ;  /* 0x41effff400077908 */ /* 0x000e220000001800 */
        /* <DEDUP_REMOVED lines=32> */
.L_x_804:
[----:B------:R-:W-:Y:S05]  /*369d0*/  BSYNC.RECONVERGENT B1 ;  /* 0x0000000000017941 */ /* 0x000fea0003800200 */
.L_x_803:
        /* <DEDUP_REMOVED lines=32> */
.L_x_806:
[----:B------:R-:W-:Y:S05]  /*36be0*/  BSYNC.RECONVERGENT B1 ;  /* 0x0000000000017941 */ /* 0x000fea0003800200 */
.L_x_805:
        /* <DEDUP_REMOVED lines=32> */
.L_x_808:
[----:B------:R-:W-:Y:S05]  /*36df0*/  BSYNC.RECONVERGENT B1 ;  /* 0x0000000000017941 */ /* 0x000fea0003800200 */
.L_x_807:
[----:B------:R-:W0:Y:S01]  /*36e00*/  MUFU.RCP64H R7, 4.29494272000000000000e+09 ;  /* 0x41effff400077908 */ /* 0x000e220000001800 */
        /* <DEDUP_REMOVED lines=35> */
[----:B---3--:R-:W-:Y:S05]  /*37040*/  CALL.REL.NOINC `($__internal_1_$__cuda_sm20_div_rn_f64_full) ;  /* 0x000000d400147944 */ /* 0x008fea0003c00000 */
.L_x_810:
[----:B------:R-:W-:Y:S05]  /*37050*/  BSYNC.RECONVERGENT B1 ;  /* 0x0000000000017941 */ /* 0x000fea0003800200 */
.L_x_809:
        /* <DEDUP_REMOVED lines=32> */
.L_x_812:
[----:B------:R-:W-:Y:S05]  /*37260*/  BSYNC.RECONVERGENT B1 ;  /* 0x0000000000017941 */ /* 0x000fea0003800200 */
.L_x_811:
        /* <DEDUP_REMOVED lines=32> */
.L_x_814:
[----:B------:R-:W-:Y:S05]  /*37470*/  BSYNC.RECONVERGENT B1 ;  /* 0x0000000000017941 */ /* 0x000fea0003800200 */
.L_x_813:
        /* <DEDUP_REMOVED lines=38> */
.L_x_816:
[----:B------:R-:W-:Y:S05]  /*376e0*/  BSYNC.RECONVERGENT B1 ;  /* 0x0000000000017941 */ /* 0x000fea0003800200 */
.L_x_815:
        /* <DEDUP_REMOVED lines=32> */
.L_x_818:
[----:B------:R-:W-:Y:S05]  /*378f0*/  BSYNC.RECONVERGENT B1 ;  /* 0x0000000000017941 */ /* 0x000fea0003800200 */
.L_x_817:
        /* <DEDUP_REMOVED lines=32> */
.L_x_820:
[----:B------:R-:W-:Y:S05]  /*37b00*/  BSYNC.RECONVERGENT B1 ;  /* 0x0000000000017941 */ /* 0x000fea0003800200 */
.L_x_819:
[----:B------:R-:W0:Y:S01]  /*37b10*/  FRND.F64.FLOOR R74, R74 ;  /* 0x0000004a004a7313 */ /* 0x000e220000305800 */
[----:B------:R-:W-:Y:S01]  /*37b20*/  MOV R10, 0xd7600000 ;  /* 0xd7600000000a7802 */ /* 0x000fe20000000f00 */
[----:B------:R-:W-:Y:S01]  /*37b30*/  IMAD.MOV.U32 R11, RZ, RZ, 0x41effff4 ;  /* 0x41effff4ff0b7424 */ /* 0x000fe200078e00ff */
[----:B------:R-:W-:Y:S01]  /*37b40*/  UMOV UR10, 0xd7600000 ;  /* 0xd7600000000a7882 */ /* 0x000fe20000000000 */
[----:B------:R-:W-:Y:S01]  /*37b50*/  IMAD.MOV.U32 R12, RZ, RZ, 0x1 ;  /* 0x00000001ff0c7424 */ /* 0x000fe200078e00ff */
[----:B------:R-:W-:Y:S01]  /*37b60*/  UMOV UR11, 0x41effff4 ;  /* 0x41effff4000b7882 */ /* 0x000fe20000000000 */
        /* <DEDUP_REMOVED lines=30> */
.L_x_822:
[----:B------:R-:W-:Y:S05]  /*37d50*/  BSYNC.RECONVERGENT B1 ;  /* 0x0000000000017941 */ /* 0x000fea0003800200 */
.L_x_821:
[----:B------:R-:W2:Y:S04]  /*37d60*/  LDG.E R52, desc[UR6][R22.64+-0x4] ;  /* 0xfffffc0616347981 */ /* 0x000ea8000c1e1900 */
[----:B------:R-:W4:Y:S04]  /*37d70*/  LDG.E R48, desc[UR6][R22.64] ;  /* 0x0000000616307981 */ /* 0x000f28000c1e1900 */
[----:B------:R-:W5:Y:S01]  /*37d80*/  LDG.E R0, desc[UR6][R22.64+0x4] ;  /* 0x0000040616007981 */ /* 0x000f62000c1e1900 */
        /* <DEDUP_REMOVED lines=44> */
.L_x_824:
[----:B------:R-:W-:Y:S05]  /*38050*/  BSYNC.RECONVERGENT B1 ;  /* 0x0000000000017941 */ /* 0x000fea0003800200 */
.L_x_823:
        /* <DEDUP_REMOVED lines=32> */
.L_x_826:
[----:B------:R-:W-:Y:S05]  /*38260*/  BSYNC.RECONVERGENT B1 ;  /* 0x0000000000017941 */ /* 0x000fea0003800200 */
.L_x_825:
        /* <DEDUP_REMOVED lines=32> */
.L_x_828:
[----:B------:R-:W-:Y:S05]  /*38470*/  BSYNC.RECONVERGENT B1 ;  /* 0x0000000000017941 */ /* 0x000fea0003800200 */
.L_x_827:
        /* <DEDUP_REMOVED lines=36> */
.L_x_830:
[----:B------:R-:W-:Y:S05]  /*386c0*/  BSYNC.RECONVERGENT B1 ;  /* 0x0000000000017941 */ /* 0x000fea0003800200 */
.L_x_829:
        /* <DEDUP_REMOVED lines=32> */
.L_x_832:
[----:B------:R-:W-:Y:S05]  /*388d0*/  BSYNC.RECONVERGENT B1 ;  /* 0x0000000000017941 */ /* 0x000fea0003800200 */
.L_x_831:
        /* <DEDUP_REMOVED lines=32> */
.L_x_834:
[----:B------:R-:W-:Y:S05]  /*38ae0*/  BSYNC.RECONVERGENT B1 ;  /* 0x0000000000017941 */ /* 0x000fea0003800200 */
.L_x_833:
        /* <DEDUP_REMOVED lines=37> */
.L_x_836:
[----:B------:R-:W-:Y:S05]  /*38d40*/  BSYNC.RECONVERGENT B1 ;  /* 0x0000000000017941 */ /* 0x000fea0003800200 */
.L_x_835:
        /* <DEDUP_REMOVED lines=32> */
.L_x_838:
[----:B------:R-:W-:Y:S05]  /*38f50*/  BSYNC.RECONVERGENT B1 ;  /* 0x0000000000017941 */ /* 0x000fea0003800200 */
.L_x_837:
        /* <DEDUP_REMOVED lines=32> */
.L_x_840:
[----:B------:R-:W-:Y:S05]  /*39160*/  BSYNC.RECONVERGENT B1 ;  /* 0x0000000000017941 */ /* 0x000fea0003800200 */
.L_x_839:
        /* <DEDUP_REMOVED lines=36> */
.L_x_842:
[----:B------:R-:W-:Y:S05]  /*393b0*/  BSYNC.RECONVERGENT B1 ;  /* 0x0000000000017941 */ /* 0x000fea0003800200 */
.L_x_841:
        /* <DEDUP_REMOVED lines=32> */
.L_x_844:
[----:B------:R-:W-:Y:S05]  /*395c0*/  BSYNC.RECONVERGENT B1 ;  /* 0x0000000000017941 */ /* 0x000fea0003800200 */
.L_x_843:
        /* <DEDUP_REMOVED lines=32> */
.L_x_846:
[----:B------:R-:W-:Y:S05]  /*397d0*/  BSYNC.RECONVERGENT B1 ;  /* 0x0000000000017941 */ /* 0x000fea0003800200 */
.L_x_845:
        /* <DEDUP_REMOVED lines=32> */
.L_x_848:
[----:B------:R-:W-:Y:S05]  /*399e0*/  BSYNC.RECONVERGENT B1 ;  /* 0x0000000000017941 */ /* 0x000fea0003800200 */
.L_x_847:
        /* <DEDUP_REMOVED lines=36> */
.L_x_850:
[----:B------:R-:W-:Y:S05]  /*39c30*/  BSYNC.RECONVERGENT B1 ;  /* 0x0000000000017941 */ /* 0x000fea0003800200 */
.L_x_849:
        /* <DEDUP_REMOVED lines=32> */
.L_x_852:
[----:B------:R-:W-:Y:S05]  /*39e40*/  BSYNC.RECONVERGENT B1 ;  /* 0x0000000000017941 */ /* 0x000fea0003800200 */
.L_x_851:
        /* <DEDUP_REMOVED lines=32> */
.L_x_854:
[----:B------:R-:W-:Y:S05]  /*3a050*/  BSYNC.RECONVERGENT B1 ;  /* 0x0000000000017941 */ /* 0x000fea0003800200 */
.L_x_853:
        /* <DEDUP_REMOVED lines=36> */
[----:B---3--:R-:W-:Y:S05]  /*3a2a0*/  CALL.REL.NOINC `($__internal_1_$__cuda_sm20_div_rn_f64_full) ;  /* 0x000000a0007c7944 */ /* 0x008fea0003c00000 */
.L_x_856:
[----:B------:R-:W-:Y:S05]  /*3a2b0*/  BSYNC.RECONVERGENT B1 ;  /* 0x0000000000017941 */ /* 0x000fea0003800200 */
.L_x_855:
        /* <DEDUP_REMOVED lines=32> */
.L_x_858:
[----:B------:R-:W-:Y:S05]  /*3a4c0*/  BSYNC.RECONVERGENT B1 ;  /* 0x0000000000017941 */ /* 0x000fea0003800200 */
.L_x_857:
        /* <DEDUP_REMOVED lines=32> */
.L_x_860:
[----:B------:R-:W-:Y:S05]  /*3a6d0*/  BSYNC.RECONVERGENT B1 ;  /* 0x0000000000017941 */ /* 0x000fea0003800200 */
.L_x_859:
        /* <DEDUP_REMOVED lines=36> */
.L_x_862:
[----:B------:R-:W-:Y:S05]  /*3a920*/  BSYNC.RECONVERGENT B1 ;  /* 0x0000000000017941 */ /* 0x000fea0003800200 */
.L_x_861:
        /* <DEDUP_REMOVED lines=32> */
.L_x_864:
[----:B------:R-:W-:Y:S05]  /*3ab30*/  BSYNC.RECONVERGENT B1 ;  /* 0x0000000000017941 */ /* 0x000fea0003800200 */
.L_x_863:
        /* <DEDUP_REMOVED lines=32> */
.L_x_866:
[----:B------:R-:W-:Y:S05]  /*3ad40*/  BSYNC.RECONVERGENT B1 ;  /* 0x0000000000017941 */ /* 0x000fea0003800200 */
.L_x_865:
        /* <DEDUP_REMOVED lines=32> */
.L_x_868:
[----:B------:R-:W-:Y:S05]  /*3af50*/  BSYNC.RECONVERGENT B1 ;  /* 0x0000000000017941 */ /* 0x000fea0003800200 */
.L_x_867:
        /* <DEDUP_REMOVED lines=36> */
.L_x_870:
[----:B------:R-:W-:Y:S05]  /*3b1a0*/  BSYNC.RECONVERGENT B1 ;  /* 0x0000000000017941 */ /* 0x000fea0003800200 */
.L_x_869:
        /* <DEDUP_REMOVED lines=32> */
.L_x_872:
[----:B------:R-:W-:Y:S05]  /*3b3b0*/  BSYNC.RECONVERGENT B1 ;  /* 0x0000000000017941 */ /* 0x000fea0003800200 */
.L_x_871:
        /* <DEDUP_REMOVED lines=32> */
.L_x_874:
[----:B------:R-:W-:Y:S05]  /*3b5c0*/  BSYNC.RECONVERGENT B1 ;  /* 0x0000000000017941 */ /* 0x000fea0003800200 */
.L_x_873:
        /* <DEDUP_REMOVED lines=37> */
.L_x_876:
[----:B------:R-:W-:Y:S05]  /*3b820*/  BSYNC.RECONVERGENT B1 ;  /* 0x0000000000017941 */ /* 0x000fea0003800200 */
.L_x_875:
        /* <DEDUP_REMOVED lines=32> */
.L_x_878:
[----:B------:R-:W-:Y:S05]  /*3ba30*/  BSYNC.RECONVERGENT B1 ;  /* 0x0000000000017941 */ /* 0x000fea0003800200 */
.L_x_877:
        /* <DEDUP_REMOVED lines=32> */
.L_x_880:
[----:B------:R-:W-:Y:S05]  /*3bc40*/  BSYNC.RECONVERGENT B1 ;  /* 0x0000000000017941 */ /* 0x000fea0003800200 */
.L_x_879:
        /* <DEDUP_REMOVED lines=36> */
.L_x_882:
[----:B------:R-:W-:Y:S05]  /*3be90*/  BSYNC.RECONVERGENT B1 ;  /* 0x0000000000017941 */ /* 0x000fea0003800200 */
.L_x_881:
        /* <DEDUP_REMOVED lines=47> */
.L_x_884:
[----:B------:R-:W-:Y:S05]  /*3c190*/  BSYNC.RECONVERGENT B1 ;  /* 0x0000000000017941 */ /* 0x000fea0003800200 */
.L_x_883:
        /* <DEDUP_REMOVED lines=32> */
.L_x_886:
[----:B------:R-:W-:Y:S05]  /*3c3a0*/  BSYNC.RECONVERGENT B1 ;  /* 0x0000000000017941 */ /* 0x000fea0003800200 */
.L_x_885:
        /* <DEDUP_REMOVED lines=32> */
.L_x_888:
[----:B------:R-:W-:Y:S05]  /*3c5b0*/  BSYNC.RECONVERGENT B1 ;  /* 0x0000000000017941 */ /* 0x000fea0003800200 */
.L_x_887:
        /* <DEDUP_REMOVED lines=36> */
.L_x_890:
[----:B------:R-:W-:Y:S05]  /*3c800*/  BSYNC.RECONVERGENT B1 ;  /* 0x0000000000017941 */ /* 0x000fea0003800200 */
.L_x_889:
        /* <DEDUP_REMOVED lines=32> */
.L_x_892:
[----:B------:R-:W-:Y:S05]  /*3ca10*/  BSYNC.RECONVERGENT B1 ;  /* 0x0000000000017941 */ /* 0x000fea0003800200 */
.L_x_891:
        /* <DEDUP_REMOVED lines=32> */
.L_x_894:
[----:B------:R-:W-:Y:S05]  /*3cc20*/  BSYNC.RECONVERGENT B1 ;  /* 0x0000000000017941 */ /* 0x000fea0003800200 */
.L_x_893:
        /* <DEDUP_REMOVED lines=37> */
.L_x_896:
[----:B------:R-:W-:Y:S05]  /*3ce80*/  BSYNC.RECONVERGENT B1 ;  /* 0x0000000000017941 */ /* 0x000fea0003800200 */
.L_x_895:
        /* <DEDUP_REMOVED lines=32> */
.L_x_898:
[----:B------:R-:W-:Y:S05]  /*3d090*/  BSYNC.RECONVERGENT B1 ;  /* 0x0000000000017941 */ /* 0x000fea0003800200 */
.L_x_897:
        /* <DEDUP_REMOVED lines=32> */
.L_x_900:
[----:B------:R-:W-:Y:S05]  /*3d2a0*/  BSYNC.RECONVERGENT B1 ;  /* 0x0000000000017941 */ /* 0x000fea0003800200 */
.L_x_899:
[----:B------:R-:W0:Y:S01]  /*3d2b0*/  FRND.F64.FLOOR R74, R74 ;  /* 0x0000004a004a7313 */ /* 0x000e220000305800 */
[----:B------:R-:W-:Y:S01]  /*3d2c0*/  IMAD.MOV.U32 R6, RZ, RZ, -0x28a00000 ;  /* 0xd7600000ff067424 */ /* 0x000fe200078e00ff */
[----:B------:R-:W-:Y:S01]  /*3d2d0*/  MOV R7, 0x41effff4 ;  /* 0x41effff400077802 */ /* 0x000fe20000000f00 */
[----:B------:R-:W-:Y:S01]  /*3d2e0*/  IMAD.MOV.U32 R12, RZ, RZ, 0x1 ;  /* 0x00000001ff0c7424 */ /* 0x000fe200078e00ff */
[----:B------:R-:W-:Y:S01]  /*3d2f0*/  UMOV UR10, 0xd7600000 ;  /* 0xd7600000000a7882 */ /* 0x000fe20000000000 */
        /* <DEDUP_REMOVED lines=31> */
.L_x_902:
[----:B------:R-:W-:Y:S05]  /*3d4f0*/  BSYNC.RECONVERGENT B1 ;  /* 0x0000000000017941 */ /* 0x000fea0003800200 */
.L_x_901:
        /* <DEDUP_REMOVED lines=32> */
.L_x_904:
[----:B------:R-:W-:Y:S05]  /*3d700*/  BSYNC.RECONVERGENT B1 ;  /* 0x0000000000017941 */ /* 0x000fea0003800200 */
.L_x_903:
        /* <DEDUP_REMOVED lines=32> */
.L_x_906:
[----:B------:R-:W-:Y:S05]  /*3d910*/  BSYNC.RECONVERGENT B1 ;  /* 0x0000000000017941 */ /* 0x000fea0003800200 */
.L_x_905:
        /* <DEDUP_REMOVED lines=32> */
.L_x_908:
[----:B------:R-:W-:Y:S05]  /*3db20*/  BSYNC.RECONVERGENT B1 ;  /* 0x0000000000017941 */ /* 0x000fea0003800200 */
.L_x_907:
        /* <DEDUP_REMOVED lines=36> */
.L_x_910:
[----:B------:R-:W-:Y:S05]  /*3dd70*/  BSYNC.RECONVERGENT B1 ;  /* 0x0000000000017941 */ /* 0x000fea0003800200 */
.L_x_909:
        /* <DEDUP_REMOVED lines=32> */
.L_x_912:
[----:B------:R-:W-:Y:S05]  /*3df80*/  BSYNC.RECONVERGENT B1 ;  /* 0x0000000000017941 */ /* 0x000fea0003800200 */
.L_x_911:
        /* <DEDUP_REMOVED lines=32> */
.L_x_914:
[----:B------:R-:W-:Y:S05]  /*3e190*/  BSYNC.RECONVERGENT B1 ;  /* 0x0000000000017941 */ /* 0x000fea0003800200 */
.L_x_913:
        /* <DEDUP_REMOVED lines=37> */
.L_x_916:
[----:B------:R-:W-:Y:S05]  /*3e3f0*/  BSYNC.RECONVERGENT B1 ;  /* 0x0000000000017941 */ /* 0x000fea0003800200 */
.L_x_915:
        /* <DEDUP_REMOVED lines=32> */
.L_x_918:
[----:B------:R-:W-:Y:S05]  /*3e600*/  BSYNC.RECONVERGENT B1 ;  /* 0x0000000000017941 */ /* 0x000fea0003800200 */
.L_x_917:
        /* <DEDUP_REMOVED lines=32> */
.L_x_920:
[----:B------:R-:W-:Y:S05]  /*3e810*/  BSYNC.RECONVERGENT B1 ;  /* 0x0000000000017941 */ /* 0x000fea0003800200 */
.L_x_919:
        /* <DEDUP_REMOVED lines=36> */
.L_x_922:
[----:B------:R-:W-:Y:S05]  /*3ea60*/  BSYNC.RECONVERGENT B1 ;  /* 0x0000000000017941 */ /* 0x000fea0003800200 */
.L_x_921:
        /* <DEDUP_REMOVED lines=32> */
.L_x_924:
[----:B------:R-:W-:Y:S05]  /*3ec70*/  BSYNC.RECONVERGENT B1 ;  /* 0x0000000000017941 */ /* 0x000fea0003800200 */
.L_x_923:
        /* <DEDUP_REMOVED lines=32> */
.L_x_926:
[----:B------:R-:W-:Y:S05]  /*3ee80*/  BSYNC.RECONVERGENT B1 ;  /* 0x0000000000017941 */ /* 0x000fea0003800200 */
.L_x_925:
        /* <DEDUP_REMOVED lines=32> */
.L_x_928:
[----:B------:R-:W-:Y:S05]  /*3f090*/  BSYNC.RECONVERGENT B1 ;  /* 0x0000000000017941 */ /* 0x000fea0003800200 */
.L_x_927:
        /* <DEDUP_REMOVED lines=36> */
.L_x_930:
[----:B------:R-:W-:Y:S05]  /*3f2e0*/  BSYNC.RECONVERGENT B1 ;  /* 0x0000000000017941 */ /* 0x000fea0003800200 */
.L_x_929:
        /* <DEDUP_REMOVED lines=32> */
.L_x_932:
[----:B------:R-:W-:Y:S05]  /*3f4f0*/  BSYNC.RECONVERGENT B1 ;  /* 0x0000000000017941 */ /* 0x000fea0003800200 */
.L_x_931:
        /* <DEDUP_REMOVED lines=32> */
.L_x_934:
[----:B------:R-:W-:Y:S05]  /*3f700*/  BSYNC.RECONVERGENT B1 ;  /* 0x0000000000017941 */ /* 0x000fea0003800200 */
.L_x_933:
        /* <DEDUP_REMOVED lines=37> */
.L_x_936:
[----:B------:R-:W-:Y:S05]  /*3f960*/  BSYNC.RECONVERGENT B1 ;  /* 0x0000000000017941 */ /* 0x000fea0003800200 */
.L_x_935:
        /* <DEDUP_REMOVED lines=32> */
.L_x_938:
[----:B------:R-:W-:Y:S05]  /*3fb70*/  BSYNC.RECONVERGENT B1 ;  /* 0x0000000000017941 */ /* 0x000fea0003800200 */
.L_x_937:
        /* <DEDUP_REMOVED lines=32> */
.L_x_940:
[----:B------:R-:W-:Y:S05]  /*3fd80*/  BSYNC.RECONVERGENT B1 ;  /* 0x0000000000017941 */ /* 0x000fea0003800200 */
.L_x_939:
        /* <DEDUP_REMOVED lines=36> */
.L_x_942:
[----:B------:R-:W-:Y:S05]  /*3ffd0*/  BSYNC.RECONVERGENT B1 ;  /* 0x0000000000017941 */ /* 0x000fea0003800200 */
.L_x_941:
[----:B------:R-:W0:Y:S01]  /*3ffe0*/  FRND.F64.FLOOR R74, R74 ;  /* 0x0000004a004a7313 */ /* 0x000e220000305800 */
[----:B------:R-:W-:Y:S01]  /*3fff0*/  UMOV UR10, 0xd7600000 ;  /* 0xd7600000000a7882 */ /* 0x000fe20000000000 */
[----:B------:R-:W-:-:S06]  /*40000*/  UMOV UR11, 0x41effff4 ;  /* 0x41effff4000b7882 */ /* 0x000fcc0000000000 */
[----:B------:R1:W2:Y:S01]  /*40010*/  F2I.U32.F64.TRUNC R28, R28 ;  /* 0x0000001c001c7311 */ /* 0x0002a2000030d000 */
[----:B0-----:R-:W-:-:S07]  /*40020*/  DFMA R8, R74, -UR10, R2 ;  /* 0x8000000a4a087c2b */ /* 0x001fce0008000002 */
[----:B------:R1:W4:Y:S01]  /*40030*/  F2I.U32.F64.TRUNC R18, R40 ;  /* 0x0000002800127311 */ /* 0x000322000030d000 */
        /* <DEDUP_REMOVED lines=10> */
[----:B--2-4-:R1:W0:Y:S02]  /*400e0*/  F2I.U32.F64.TRUNC R0, R8 ;  /* 0x0000000800007311 */ /* 0x014224000030d000 */
.L_x_762:
[----:B------:R-:W-:Y:S01]  /*400f0*/  IADD3 R22, P0, PT, R22, 0x24, RZ ;  /* 0x0000002416167810 */ /* 0x000fe20007f1e0ff */
[----:B------:R-:W-:Y:S02]  /*40100*/  USHF.R.U64 UR8, UR8, 0x1, UR4 ;  /* 0x0000000108087899 */ /* 0x000fe40008001204 */
[----:B------:R-:W-:Y:S02]  /*40110*/  USHF.R.U32.HI UR4, URZ, 0x1, UR4 ;  /* 0x00000001ff047899 */ /* 0x000fe40008011604 */
[----:B------:R-:W-:Y:S01]  /*40120*/  IMAD.X R23, RZ, RZ, R23, P0 ;  /* 0x000000ffff177224 */ /* 0x000fe200000e0617 */
[----:B------:R-:W-:Y:S09]  /*40130*/  BRA.U UP1, `(.L_x_943) ;  /* 0xffffff39019c7547 */ /* 0x000ff2000b83ffff */
[----:B------:R-:W2:Y:S01]  /*40140*/  MUFU.RCP64H R11, 4.29494272000000000000e+09 ;  /* 0x41effff4000b7908 */ /* 0x000ea20000001800 */
[----:B------:R-:W-:Y:S01]  /*40150*/  IMAD.MOV.U32 R12, RZ, RZ, -0x28a00000 ;  /* 0xd7600000ff0c7424 */ /* 0x000fe200078e00ff */
[----:B------:R-:W-:Y:S01]  /*40160*/  BSSY.RECONVERGENT B1, `(.L_x_944) ;  /* 0x000001d000017945 */ /* 0x000fe20003800200 */
[----:B------:R-:W-:Y:S02]  /*40170*/  IMAD.MOV.U32 R13, RZ, RZ, 0x41effff4 ;  /* 0x41effff4ff0d7424 */ /* 0x000fe400078e00ff */
[----:B------:R-:W-:-:S03]  /*40180*/  IMAD.MOV.U32 R10, RZ, RZ, 0x1 ;  /* 0x00000001ff0a7424 */ /* 0x000fc600078e00ff */
[----:B-1----:R-:W1:Y:S08]  /*40190*/  I2F.F64.U32 R28, R28 ;  /* 0x0000001c001c7312 */ /* 0x002e700000201800 */
[----:B------:R-:W-:Y:S01]  /*401a0*/  I2F.F64.U32 R22, R5 ;  /* 0x0000000500167312 */ /* 0x000fe20000201800 */
[----:B--2---:R-:W-:-:S07]  /*401b0*/  DFMA R8, R10, -R12, 1 ;  /* 0x3ff000000a08742b */ /* 0x004fce000000080c */
[----:B------:R-:W-:Y:S01]  /*401c0*/  I2F.F64.U32 R26, R15 ;  /* 0x0000000f001a7312 */ /* 0x000fe20000201800 */
[----:B------:R-:W-:Y:S02]  /*401d0*/  DFMA R20, R8, R8, R8 ;  /* 0x000000080814722b */ /* 0x000fe40000000008 */
[----:B-1----:R-:W-:-:S06]  /*401e0*/  DMUL R8, R28, 7.62939453125e-06 ;  /* 0x3ee000001c087828 */ /* 0x002fcc0000000000 */
[----:B------:R-:W-:-:S04]  /*401f0*/  DFMA R10, R10, R20, R10 ;  /* 0x000000140a0a722b */ /* 0x000fc8000000000a */
[----:B------:R-:W1:Y:S04]  /*40200*/  FRND.F64.FLOOR R8, R8 ;  /* 0x0000000800087313 */ /* 0x000e680000305800 */
[----:B------:R-:W-:-:S08]  /*40210*/  DFMA R24, R10, -R12, 1 ;  /* 0x3ff000000a18742b */ /* 0x000fd0000000080c */
[----:B------:R-:W-:Y:S02]  /*40220*/  DFMA R24, R10, R24, R10 ;  /* 0x000000180a18722b */ /* 0x000fe4000000000a */
[----:B-1----:R-:W-:Y:S02]  /*40230*/  DMUL R20, R22, R8 ;  /* 0x0000000816147228 */ /* 0x002fe40000000000 */
[----:B------:R-:W-:-:S06]  /*40240*/  DFMA R28, R8, -131072, R28 ;  /* 0xc1000000081c782b */ /* 0x000fcc000000001c */
[----:B------:R-:W-:Y:S02]  /*40250*/  DMUL R74, R24, R20 ;  /* 0x00000014184a7228 */ /* 0x000fe40000000000 */
[----:B------:R-:W-:-:S06]  /*40260*/  FSETP.GEU.AND P1, PT, |R21|, 6.5827683646048100446e-37, PT ;  /* 0x036000001500780b */ /* 0x000fcc0003f2e200 */
[----:B------:R-:W-:-:S08]  /*40270*/  DFMA R10, R74, -R12, R20 ;  /* 0x8000000c4a0a722b */ /* 0x000fd00000000014 */
[----:B------:R-:W-:Y:S01]  /*40280*/  DFMA R74, R24, R10, R74 ;  /* 0x0000000a184a722b */ /* 0x000fe2000000004a */
[----:B------:R1:W2:Y:S09]  /*40290*/  I2F.F64.U32 R24, R17 ;  /* 0x0000001100187312 */ /* 0x0002b20000201800 */
[----:B---3--:R-:W-:-:S05]  /*402a0*/  FFMA R5, RZ, 29.99997711181640625, R75 ;  /* 0x41effff4ff057823 */ /* 0x008fca000000004b */
[----:B------:R-:W-:-:S13]  /*402b0*/  FSETP.GT.AND P0, PT, |R5|, 1.469367938527859385e-39, PT ;  /* 0x001000000500780b */ /* 0x000fda0003f04200 */
[----:B-12---:R-:W-:Y:S05]  /*402c0*/  @P0 BRA P1, `(.L_x_945) ;  /* 0x0000000000180947 */ /* 0x006fea0000800000 */
[----:B------:R-:W-:Y:S01]  /*402d0*/  MOV R12, R20 ;  /* 0x00000014000c7202 */ /* 0x000fe20000000f00 */
[----:B------:R-:W-:Y:S01]  /*402e0*/  IMAD.MOV.U32 R13, RZ, RZ, R21 ;  /* 0x000000ffff0d7224 */ /* 0x000fe200078e0015 */
[----:B------:R-:W-:Y:S01]  /*402f0*/  MOV R8, 0x40330 ;  /* 0x0004033000087802 */ /* 0x000fe20000000f00 */
[----:B------:R-:W-:Y:S02]  /*40300*/  IMAD.MOV.U32 R66, RZ, RZ, -0x28a00000 ;  /* 0xd7600000ff427424 */ /* 0x000fe400078e00ff */
[----:B------:R-:W-:-:S07]  /*40310*/  IMAD.MOV.U32 R11, RZ, RZ, 0x41effff4 ;  /* 0x41effff4ff0b7424 */ /* 0x000fce00078e00ff */
[----:B0-----:R-:W-:Y:S05]  /*40320*/  CALL.REL.NOINC `($__internal_1_$__cuda_sm20_div_rn_f64_full) ;  /* 0x00000040005c7944 */ /* 0x001fea0003c00000 */
.L_x_945:
[----:B------:R-:W-:Y:S05]  /*40330*/  BSYNC.RECONVERGENT B1 ;  /* 0x0000000000017941 */ /* 0x000fea0003800200 */
.L_x_944:
[----:B------:R-:W1:Y:S01]  /*40340*/  MUFU.RCP64H R9, 4.29494272000000000000e+09 ;  /* 0x41effff400097908 */ /* 0x000e620000001800 */
        /* <DEDUP_REMOVED lines=8> */
[----:B-1----:R-:W-:-:S08]  /*403d0*/  DFMA R10, R8, -R30, 1 ;  /* 0x3ff00000080a742b */ /* 0x002fd0000000081e */
[----:B------:R-:W-:-:S08]  /*403e0*/  DFMA R10, R10, R10, R10 ;  /* 0x0000000a0a0a722b */ /* 0x000fd0000000000a */
[----:B------:R-:W-:-:S08]  /*403f0*/  DFMA R10, R8, R10, R8 ;  /* 0x0000000a080a722b */ /* 0x000fd00000000008 */
[----:B------:R-:W-:-:S08]  /*40400*/  DFMA R8, R10, -R30, 1 ;  /* 0x3ff000000a08742b */ /* 0x000fd0000000081e */
[----:B------:R-:W-:Y:S02]  /*40410*/  DFMA R32, R10, R8, R10 ;  /* 0x000000080a20722b */ /* 0x000fe4000000000a */
[----:B------:R-:W1:Y:S06]  /*40420*/  FRND.F64.FLOOR R8, R74 ;  /* 0x0000004a00087313 */ /* 0x000e6c0000305800 */
[----:B------:R-:W-:-:S08]  /*40430*/  DMUL R10, R32, R28 ;  /* 0x0000001c200a7228 */ /* 0x000fd00000000000 */
[-C--:B------:R-:W-:Y:S02]  /*40440*/  DFMA R12, R10, -R30.reuse, R28 ;  /* 0x8000001e0a0c722b */ /* 0x080fe4000000001c */
[----:B-1----:R-:W-:-:S06]  /*40450*/  DFMA R8, R8, -R30, R20 ;  /* 0x8000001e0808722b */ /* 0x002fcc0000000014 */
        /* <DEDUP_REMOVED lines=13> */
[----:B0-----:R-:W-:Y:S05]  /*40530*/  CALL.REL.NOINC `($__internal_1_$__cuda_sm20_div_rn_f64_full) ;  /* 0x0000003c00d87944 */ /* 0x001fea0003c00000 */
.L_x_947:
[----:B------:R-:W-:Y:S05]  /*40540*/  BSYNC.RECONVERGENT B1 ;  /* 0x0000000000017941 */ /* 0x000fea0003800200 */
.L_x_946:
[----:B------:R-:W1:Y:S01]  /*40550*/  MUFU.RCP64H R13, 4.29494272000000000000e+09 ;  /* 0x41effff4000d7908 */ /* 0x000e620000001800 */
[----:B------:R-:W-:Y:S01]  /*40560*/  IMAD.MOV.U32 R10, RZ, RZ, -0x28a00000 ;  /* 0xd7600000ff0a7424 */ /* 0x000fe200078e00ff */
[----:B------:R-:W-:Y:S01]  /*40570*/  UMOV UR4, 0xd7600000 ;  /* 0xd760000000047882 */ /* 0x000fe20000000000 */
[----:B------:R-:W-:Y:S01]  /*40580*/  IMAD.MOV.U32 R11, RZ, RZ, 0x41effff4 ;  /* 0x41effff4ff0b7424 */ /* 0x000fe200078e00ff */
[----:B------:R-:W-:Y:S01]  /*40590*/  UMOV UR5, 0x41effff4 ;  /* 0x41effff400057882 */ /* 0x000fe20000000000 */
[----:B------:R-:W-:Y:S01]  /*405a0*/  IMAD.MOV.U32 R12, RZ, RZ, 0x1 ;  /* 0x00000001ff0c7424 */ /* 0x000fe200078e00ff */
[----:B------:R-:W-:Y:S02]  /*405b0*/  BSSY.RECONVERGENT B1, `(.L_x_948) ;  /* 0x000001a000017945 */ /* 0x000fe40003800200 */
[----:B------:R-:W2:Y:S03]  /*405c0*/  FRND.F64.FLOOR R74, R74 ;  /* 0x0000004a004a7313 */ /* 0x000ea60000305800 */
        /* <DEDUP_REMOVED lines=23> */
[----:B0-----:R-:W-:Y:S05]  /*40740*/  CALL.REL.NOINC `($__internal_1_$__cuda_sm20_div_rn_f64_full) ;  /* 0x0000003c00547944 */ /* 0x001fea0003c00000 */
.L_x_949:
[----:B------:R-:W-:Y:S05]  /*40750*/  BSYNC.RECONVERGENT B1 ;  /* 0x0000000000017941 */ /* 0x000fea0003800200 */
.L_x_948:
[----:B------:R-:W1:Y:S01]  /*40760*/  MUFU.RCP64H R13, 4.29494272000000000000e+09 ;  /* 0x41effff4000d7908 */ /* 0x000e620000001800 */
[----:B------:R-:W-:Y:S01]  /*40770*/  IMAD.MOV.U32 R8, RZ, RZ, -0x28a00000 ;  /* 0xd7600000ff087424 */ /* 0x000fe200078e00ff */
[----:B------:R-:W-:Y:S01]  /*40780*/  MOV R12, 0x1 ;  /* 0x00000001000c7802 */ /* 0x000fe20000000f00 */
[----:B------:R-:W-:Y:S01]  /*40790*/  IMAD.MOV.U32 R9, RZ, RZ, 0x41effff4 ;  /* 0x41effff4ff097424 */ /* 0x000fe200078e00ff */
[----:B------:R-:W-:Y:S01]  /*407a0*/  UMOV UR4, 0xd7600000 ;  /* 0xd760000000047882 */ /* 0x000fe20000000000 */
[----:B------:R-:W-:Y:S01]  /*407b0*/  UMOV UR5, 0x41effff4 ;  /* 0x41effff400057882 */ /* 0x000fe20000000000 */
[----:B------:R-:W-:Y:S02]  /*407c0*/  BSSY.RECONVERGENT B1, `(.L_x_950) ;  /* 0x0000022000017945 */ /* 0x000fe40003800200 */
[----:B------:R-:W2:Y:S08]  /*407d0*/  I2F.F64.U32 R30, R18 ;  /* 0x00000012001e7312 */ /* 0x000eb00000201800 */
[----:B------:R-:W3:Y:S01]  /*407e0*/  FRND.F64.FLOOR R74, R74 ;  /* 0x0000004a004a7313 */ /* 0x000ee20000305800 */
[----:B-1----:R-:W-:-:S08]  /*407f0*/  DFMA R10, R12, -R8, 1 ;  /* 0x3ff000000c0a742b */ /* 0x002fd00000000808 */
[----:B------:R-:W-:Y:S02]  /*40800*/  DFMA R20, R10, R10, R10 ;  /* 0x0000000a0a14722b */ /* 0x000fe4000000000a */
[----:B--2---:R-:W-:Y:S02]  /*40810*/  DMUL R10, R30, 7.62939453125e-06 ;  /* 0x3ee000001e0a7828 */ /* 0x004fe40000000000 */
[----:B---3--:R-:W-:-:S04]  /*40820*/  DFMA R28, R74, -R8, R28 ;  /* 0x800000084a1c722b */ /* 0x008fc8000000001c */
[----:B------:R-:W-:-:S04]  /*40830*/  DFMA R12, R12, R20, R12 ;  /* 0x000000140c0c722b */ /* 0x000fc8000000000c */
[----:B------:R-:W1:Y:S01]  /*40840*/  FRND.F64.FLOOR R10, R10 ;  /* 0x0000000a000a7313 */ /* 0x000e620000305800 */
[----:B------:R-:W-:-:S03]  /*40850*/  DSETP.GEU.AND P0, PT, R28, RZ, PT ;  /* 0x000000ff1c00722a */ /* 0x000fc60003f0e000 */
[----:B------:R-:W-:-:S08]  /*40860*/  DFMA R32, R12, -R8, 1 ;  /* 0x3ff000000c20742b */ /* 0x000fd00000000808 */
[----:B------:R-:W-:Y:S02]  /*40870*/  DFMA R32, R12, R32, R12 ;  /* 0x000000200c20722b */ /* 0x000fe4000000000c */
[----:B-1----:R-:W-:-:S08]  /*40880*/  DMUL R20, R26, R10 ;  /* 0x0000000a1a147228 */ /* 0x002fd00000000000 */
[----:B------:R-:W-:Y:S02]  /*40890*/  DMUL R12, R32, R20 ;  /* 0x00000014200c7228 */ /* 0x000fe40000000000 */
[----:B------:R-:W-:-:S06]  /*408a0*/  FSETP.GEU.AND P2, PT, |R21|, 6.5827683646048100446e-37, PT ;  /* 0x036000001500780b */ /* 0x000fcc0003f4e200 */
[----:B------:R-:W-:Y:S02]  /*408b0*/  DFMA R18, R12, -R8, R20 ;  /* 0x800000080c12722b */ /* 0x000fe40000000014 */
[----:B------:R-:W-:-:S06]  /*408c0*/  DADD R8, R28, UR4 ;  /* 0x000000041c087e29 */ /* 0x000fcc0008000000 */
[----:B------:R-:W-:Y:S02]  /*408d0*/  DFMA R74, R32, R18, R12 ;  /* 0x00000012204a722b */ /* 0x000fe4000000000c */
[----:B------:R-:W-:Y:S02]  /*408e0*/  DFMA R18, R10, -131072, R30 ;  /* 0xc10000000a12782b */ /* 0x000fe4000000001e */
        /* <DEDUP_REMOVED lines=14> */
[----:B0-----:R-:W-:Y:S05]  /*409d0*/  CALL.REL.NOINC `($__internal_1_$__cuda_sm20_div_rn_f64_full) ;  /* 0x0000003800b07944 */ /* 0x001fea0003c00000 */
.L_x_951:
[----:B------:R-:W-:Y:S05]  /*409e0*/  BSYNC.RECONVERGENT B1 ;  /* 0x0000000000017941 */ /* 0x000fea0003800200 */
.L_x_950:
[----:B------:R-:W1:Y:S01]  /*409f0*/  MUFU.RCP64H R9, 4.29494272000000000000e+09 ;  /* 0x41effff400097908 */ /* 0x000e620000001800 */
        /* <DEDUP_REMOVED lines=30> */
[----:B0-----:R-:W-:Y:S05]  /*40be0*/  CALL.REL.NOINC `($__internal_1_$__cuda_sm20_div_rn_f64_full) ;  /* 0x00000038002c7944 */ /* 0x001fea0003c00000 */
.L_x_953:
[----:B------:R-:W-:Y:S05]  /*40bf0*/  BSYNC.RECONVERGENT B1 ;  /* 0x0000000000017941 */ /* 0x000fea0003800200 */
.L_x_952:
        /* <DEDUP_REMOVED lines=31> */
[----:B0-----:R-:W-:Y:S05]  /*40df0*/  CALL.REL.NOINC `($__internal_1_$__cuda_sm20_div_rn_f64_full) ;  /* 0x0000003400a87944 */ /* 0x001fea0003c00000 */
.L_x_955:
[----:B------:R-:W-:Y:S05]  /*40e00*/  BSYNC.RECONVERGENT B1 ;  /* 0x0000000000017941 */ /* 0x000fea0003800200 */
.L_x_954:
[----:B------:R-:W1:Y:S01]  /*40e10*/  MUFU.RCP64H R9, 4.29494272000000000000e+09 ;  /* 0x41effff400097908 */ /* 0x000e620000001800 */
[----:B------:R-:W-:Y:S01]  /*40e20*/  IMAD.MOV.U32 R30, RZ, RZ, -0x28a00000 ;  /* 0xd7600000ff1e7424 */ /* 0x000fe200078e00ff */
[----:B------:R-:W-:Y:S01]  /*40e30*/  MOV R31, 0x41effff4 ;  /* 0x41effff4001f7802 */ /* 0x000fe20000000f00 */
[----:B------:R-:W-:Y:S01]  /*40e40*/  IMAD.MOV.U32 R8, RZ, RZ, 0x1 ;  /* 0x00000001ff087424 */ /* 0x000fe200078e00ff */
[----:B------:R-:W-:Y:S01]  /*40e50*/  UMOV UR4, 0xd7600000 ;  /* 0xd760000000047882 */ /* 0x000fe20000000000 */
[----:B------:R-:W-:Y:S01]  /*40e60*/  UMOV UR5, 0x41effff4 ;  /* 0x41effff400057882 */ /* 0x000fe20000000000 */
        /* <DEDUP_REMOVED lines=21> */
[----:B------:R-:W-:Y:S02]  /*40fc0*/  DFMA R74, R34, R16, R12 ;  /* 0x00000010224a722b */ /* 0x000fe4000000000c */
[----:B------:R-:W-:Y:S02]  /*40fd0*/  DFMA R16, R10, -131072, R32 ;  /* 0xc10000000a10782b */ /* 0x000fe40000000020 */
        /* <DEDUP_REMOVED lines=12> */
.L_x_957:
[----:B------:R-:W-:Y:S05]  /*410a0*/  BSYNC.RECONVERGENT B1 ;  /* 0x0000000000017941 */ /* 0x000fea0003800200 */
.L_x_956:
        /* <DEDUP_REMOVED lines=32> */
.L_x_959:
[----:B------:R-:W-:Y:S05]  /*412b0*/  BSYNC.RECONVERGENT B1 ;  /* 0x0000000000017941 */ /* 0x000fea0003800200 */
.L_x_958:
        /* <DEDUP_REMOVED lines=32> */
.L_x_961:
[----:B------:R-:W-:Y:S05]  /*414c0*/  BSYNC.RECONVERGENT B1 ;  /* 0x0000000000017941 */ /* 0x000fea0003800200 */
.L_x_960:
        /* <DEDUP_REMOVED lines=36> */
.L_x_963:
[----:B------:R-:W-:Y:S05]  /*41710*/  BSYNC.RECONVERGENT B1 ;  /* 0x0000000000017941 */ /* 0x000fea0003800200 */
.L_x_962:
        /* <DEDUP_REMOVED lines=35> */
[----:B------:R-:W-:Y:S05]  /*41950*/  CALL.REL.NOINC `($__internal_1_$__cuda_sm20_div_rn_f64_full) ;  /* 0x0000002800d07944 */ /* 0x000fea0003c00000 */
.L_x_965:
[----:B------:R-:W-:Y:S05]  /*41960*/  BSYNC.RECONVERGENT B1 ;  /* 0x0000000000017941 */ /* 0x000fea0003800200 */
.L_x_964:
        /* <DEDUP_REMOVED lines=32> */
.L_x_967:
[----:B------:R-:W-:Y:S05]  /*41b70*/  BSYNC.RECONVERGENT B1 ;  /* 0x0000000000017941 */ /* 0x000fea0003800200 */
.L_x_966:
        /* <DEDUP_REMOVED lines=32> */
.L_x_969:
[----:B------:R-:W-:Y:S05]  /*41d80*/  BSYNC.RECONVERGENT B1 ;  /* 0x0000000000017941 */ /* 0x000fea0003800200 */
.L_x_968:
        /* <DEDUP_REMOVED lines=18> */
[----:B------:R-:W-:Y:S02]  /*41eb0*/  DFMA R28, R10, R28, R10 ;  /* 0x0000001c0a1c722b */ /* 0x000fe4000000000a */
        /* <DEDUP_REMOVED lines=20> */
[----:B------:R-:W-:Y:S05]  /*42000*/  CALL.REL.NOINC `($__internal_1_$__cuda_sm20_div_rn_f64_full) ;  /* 0x0000002400247944 */ /* 0x000fea0003c00000 */
.L_x_971:
[----:B------:R-:W-:Y:S05]  /*42010*/  BSYNC.RECONVERGENT B1 ;  /* 0x0000000000017941 */ /* 0x000fea0003800200 */
.L_x_970:
        /* <DEDUP_REMOVED lines=32> */
.L_x_973:
[----:B------:R-:W-:Y:S05]  /*42220*/  BSYNC.RECONVERGENT B1 ;  /* 0x0000000000017941 */ /* 0x000fea0003800200 */
.L_x_972:
        /* <DEDUP_REMOVED lines=32> */
.L_x_975:
[----:B------:R-:W-:Y:S05]  /*42430*/  BSYNC.RECONVERGENT B1 ;  /* 0x0000000000017941 */ /* 0x000fea0003800200 */
.L_x_974:
        /* <DEDUP_REMOVED lines=26> */
[----:B------:R-:W-:-:S08]  /*425e0*/  DFMA R10, R8, -R10, R16 ;  /* 0x8000000a080a722b */ /* 0x000fd00000000010 */
[----:B------:R-:W-:Y:S01]  /*425f0*/  DFMA R74, R30, R10, R8 ;  /* 0x0000000a1e4a722b */ /* 0x000fe20000000008 */
[----:B------:R-:W-:Y:S02]  /*42600*/  FSEL R8, R4, R12, !P0 ;  /* 0x0000000c04087208 */ /* 0x000fe40004000000 */
[----:B------:R-:W-:Y:S01]  /*42610*/  FSEL R9, R5, R13, !P0 ;  /* 0x0000000d05097208 */ /* 0x000fe20004000000 */
[----:B------:R-:W-:-:S06]  /*42620*/  DFMA R4, R6, -131072, R28 ;  /* 0xc10000000604782b */ /* 0x000fcc000000001c */
[----:B------:R-:W-:Y:S01]  /*42630*/  FFMA R10, RZ, 29.99997711181640625, R75 ;  /* 0x41effff4ff0a7823 */ /* 0x000fe2000000004b */
[----:B------:R-:W-:-:S04]  /*42640*/  DADD R20, R20, R8 ;  /* 0x0000000014147229 */ /* 0x000fc80000000008 */
        /* <DEDUP_REMOVED lines=8> */
.L_x_977:
[----:B------:R-:W-:Y:S05]  /*426d0*/  BSYNC.RECONVERGENT B1 ;  /* 0x0000000000017941 */ /* 0x000fea0003800200 */
.L_x_976:
        /* <DEDUP_REMOVED lines=32> */
.L_x_979:
[----:B------:R-:W-:Y:S05]  /*428e0*/  BSYNC.RECONVERGENT B1 ;  /* 0x0000000000017941 */ /* 0x000fea0003800200 */
.L_x_978:
        /* <DEDUP_REMOVED lines=32> */
.L_x_981:
[----:B------:R-:W-:Y:S05]  /*42af0*/  BSYNC.RECONVERGENT B1 ;  /* 0x0000000000017941 */ /* 0x000fea0003800200 */
.L_x_980:
        /* <DEDUP_REMOVED lines=36> */
.L_x_983:
[----:B------:R-:W-:Y:S05]  /*42d40*/  BSYNC.RECONVERGENT B1 ;  /* 0x0000000000017941 */ /* 0x000fea0003800200 */
.L_x_982:
        /* <DEDUP_REMOVED lines=9> */
[----:B-1----:R-:W-:-:S06]  /*42de0*/  DMUL R8, R28, 7.62939453125e-06 ;  /* 0x3ee000001c087828 */ /* 0x002fcc0000000000 */
[----:B------:R-:W-:Y:S01]  /*42df0*/  DFMA R6, R6, R6, R6 ;  /* 0x000000060606722b */ /* 0x000fe20000000006 */
[----:B------:R-:W0:Y:S07]  /*42e00*/  FRND.F64.FLOOR R16, R8 ;  /* 0x0000000800107313 */ /* 0x000e2e0000305800 */
[----:B------:R-:W-:-:S08]  /*42e10*/  DFMA R6, R4, R6, R4 ;  /* 0x000000060406722b */ /* 0x000fd00000000004 */
[----:B------:R-:W-:Y:S02]  /*42e20*/  DFMA R10, R6, -R18, 1 ;  /* 0x3ff00000060a742b */ /* 0x000fe40000000812 */
[----:B0-----:R-:W-:Y:S02]  /*42e30*/  DMUL R4, R22, R16 ;  /* 0x0000001016047228 */ /* 0x001fe40000000000 */
[----:B------:R-:W-:-:S04]  /*42e40*/  DFMA R16, R16, -131072, R28 ;  /* 0xc10000001010782b */ /* 0x000fc8000000001c */
[----:B------:R-:W-:Y:S01]  /*42e50*/  DFMA R30, R6, R10, R6 ;  /* 0x0000000a061e722b */ /* 0x000fe20000000006 */
[----:B------:R-:W0:Y:S03]  /*42e60*/  FRND.F64.FLOOR R6, R74 ;  /* 0x0000004a00067313 */ /* 0x000e260000305800 */
[----:B------:R-:W-:-:S04]  /*42e70*/  FSETP.GEU.AND P2, PT, |R5|, 6.5827683646048100446e-37, PT ;  /* 0x036000000500780b */ /* 0x000fc80003f4e200 */
        /* <DEDUP_REMOVED lines=17> */
.L_x_985:
[----:B------:R-:W-:Y:S05]  /*42f90*/  BSYNC.RECONVERGENT B1 ;  /* 0x0000000000017941 */ /* 0x000fea0003800200 */
.L_x_984:
        /* <DEDUP_REMOVED lines=32> */
.L_x_987:
[----:B------:R-:W-:Y:S05]  /*431a0*/  BSYNC.RECONVERGENT B1 ;  /* 0x0000000000017941 */ /* 0x000fea0003800200 */
.L_x_986:
        /* <DEDUP_REMOVED lines=32> */
.L_x_989:
[----:B------:R-:W-:Y:S05]  /*433b0*/  BSYNC.RECONVERGENT B1 ;  /* 0x0000000000017941 */ /* 0x000fea0003800200 */
.L_x_988:
        /* <DEDUP_REMOVED lines=29> */
[----:B------:R-:W-:Y:S01]  /*43590*/  FSETP.GT.AND P1, PT, |R2|, 1.469367938527859385e-39, PT ;  /* 0x001000000200780b */ /* 0x000fe20003f24200 */
[----:B------:R-:W-:-:S05]  /*435a0*/  DFMA R2, R6, -131072, R12 ;  /* 0xc10000000602782b */ /* 0x000fca000000000c */
        /* <DEDUP_REMOVED lines=9> */
.L_x_991:
[----:B------:R-:W-:Y:S05]  /*43640*/  BSYNC.RECONVERGENT B1 ;  /* 0x0000000000017941 */ /* 0x000fea0003800200 */
.L_x_990:
        /* <DEDUP_REMOVED lines=32> */
.L_x_993:
[----:B------:R-:W-:Y:S05]  /*43850*/  BSYNC.RECONVERGENT B1 ;  /* 0x0000000000017941 */ /* 0x000fea0003800200 */
.L_x_992:
        /* <DEDUP_REMOVED lines=32> */
.L_x_995:
[----:B------:R-:W-:Y:S05]  /*43a60*/  BSYNC.RECONVERGENT B1 ;  /* 0x0000000000017941 */ /* 0x000fea0003800200 */
.L_x_994:
        /* <DEDUP_REMOVED lines=10> */
[----:B-1----:R-:W-:-:S06]  /*43b10*/  DMUL R8, R20, 7.62939453125e-06 ;  /* 0x3ee0000014087828 */ /* 0x002fcc0000000000 */
[----:B------:R-:W-:Y:S02]  /*43b20*/  DFMA R6, R6, R6, R6 ;  /* 0x000000060606722b */ /* 0x000fe40000000006 */
[----:B--2---:R-:W-:-:S06]  /*43b30*/  DFMA R16, R74, -R12, R16 ;  /* 0x8000000c4a10722b */ /* 0x004fcc0000000010 */
[----:B------:R-:W-:Y:S01]  /*43b40*/  DFMA R6, R2, R6, R2 ;  /* 0x000000060206722b */ /* 0x000fe20000000002 */
[----:B------:R-:W0:Y:S01]  /*43b50*/  FRND.F64.FLOOR R8, R8 ;  /* 0x0000000800087313 */ /* 0x000e220000305800 */
[----:B------:R-:W-:-:S06]  /*43b60*/  DSETP.GEU.AND P0, PT, R16, RZ, PT ;  /* 0x000000ff1000722a */ /* 0x000fcc0003f0e000 */
[----:B------:R-:W-:Y:S02]  /*43b70*/  DFMA R10, R6, -R12, 1 ;  /* 0x3ff00000060a742b */ /* 0x000fe4000000080c */
[----:B0-----:R-:W-:-:S06]  /*43b80*/  DMUL R2, R24, R8 ;  /* 0x0000000818027228 */ /* 0x001fcc0000000000 */
[----:B------:R-:W-:Y:S02]  /*43b90*/  DFMA R22, R6, R10, R6 ;  /* 0x0000000a0616722b */ /* 0x000fe40000000006 */
[----:B------:R-:W-:-:S06]  /*43ba0*/  DADD R6, R16, UR4 ;  /* 0x0000000410067e29 */ /* 0x000fcc0008000000 */
[----:B------:R-:W-:Y:S01]  /*43bb0*/  DMUL R10, R22, R2 ;  /* 0x00000002160a7228 */ /* 0x000fe20000000000 */
[----:B------:R-:W-:-:S03]  /*43bc0*/  FSETP.GEU.AND P1, PT, |R3|, 6.5827683646048100446e-37, PT ;  /* 0x036000000300780b */ /* 0x000fc60003f2e200 */
[----:B------:R-:W-:Y:S02]  /*43bd0*/  FSEL R16, R6, R16, !P0 ;  /* 0x0000001006107208 */ /* 0x000fe40004000000 */
[----:B------:R-:W-:Y:S02]  /*43be0*/  FSEL R17, R7, R17, !P0 ;  /* 0x0000001107117208 */ /* 0x000fe40004000000 */
[----:B------:R-:W-:-:S04]  /*43bf0*/  DFMA R12, R10, -R12, R2 ;  /* 0x8000000c0a0c722b */ /* 0x000fc80000000002 */
[C---:B------:R-:W-:Y:S02]  /*43c00*/  DADD R6, R16.reuse, UR4 ;  /* 0x0000000410067e29 */ /* 0x040fe40008000000 */
[----:B------:R-:W-:Y:S02]  /*43c10*/  DSETP.GEU.AND P0, PT, R16, RZ, PT ;  /* 0x000000ff1000722a */ /* 0x000fe40003f0e000 */
[----:B------:R-:W-:-:S06]  /*43c20*/  DFMA R74, R22, R12, R10 ;  /* 0x0000000c164a722b */ /* 0x000fcc000000000a */
[----:B------:R-:W-:Y:S02]  /*43c30*/  FSEL R6, R6, R16, !P0 ;  /* 0x0000001006067208 */ /* 0x000fe40004000000 */
[----:B------:R-:W-:Y:S01]  /*43c40*/  FSEL R7, R7, R17, !P0 ;  /* 0x0000001107077208 */ /* 0x000fe20004000000 */
[----:B------:R-:W-:Y:S01]  /*43c50*/  DFMA R16, R8, -131072, R20 ;  /* 0xc10000000810782b */ /* 0x000fe20000000014 */
        /* <DEDUP_REMOVED lines=10> */
.L_x_997:
[----:B------:R-:W-:Y:S05]  /*43d00*/  BSYNC.RECONVERGENT B1 ;  /* 0x0000000000017941 */ /* 0x000fea0003800200 */
.L_x_996:
        /* <DEDUP_REMOVED lines=32> */
.L_x_999:
[----:B------:R-:W-:Y:S05]  /*43f10*/  BSYNC.RECONVERGENT B1 ;  /* 0x0000000000017941 */ /* 0x000fea0003800200 */
.L_x_998:
        /* <DEDUP_REMOVED lines=32> */
.L_x_1001:
[----:B------:R-:W-:Y:S05]  /*44120*/  BSYNC.RECONVERGENT B1 ;  /* 0x0000000000017941 */ /* 0x000fea0003800200 */
.L_x_1000:
        /* <DEDUP_REMOVED lines=36> */
.L_x_1003:
[----:B------:R-:W-:Y:S05]  /*44370*/  BSYNC.RECONVERGENT B1 ;  /* 0x0000000000017941 */ /* 0x000fea0003800200 */
.L_x_1002:
[----:B------:R-:W0:Y:S01]  /*44380*/  FRND.F64.FLOOR R74, R74 ;  /* 0x0000004a004a7313 */ /* 0x000e220000305800 */
[----:B------:R-:W-:Y:S01]  /*44390*/  UMOV UR4, 0xd7600000 ;  /* 0xd760000000047882 */ /* 0x000fe20000000000 */
[----:B------:R-:W-:Y:S01]  /*443a0*/  UMOV UR5, 0x41effff4 ;  /* 0x41effff400057882 */ /* 0x000fe20000000000 */
[----:B------:R-:W-:Y:S04]  /*443b0*/  STG.E.64 desc[UR6][R64.64+0x18], RZ ;  /* 0x000018ff40007986 */ /* 0x000fe8000c101b06 */
[----:B------:R-:W-:Y:S01]  /*443c0*/  STG.E desc[UR6][R64.64+0x20], RZ ;  /* 0x000020ff40007986 */ /* 0x000fe2000c101906 */
[----:B------:R-:W1:Y:S03]  /*443d0*/  F2I.U32.F64.TRUNC R15, R14 ;  /* 0x0000000e000f7311 */ /* 0x000e66000030d000 */
[----:B------:R-:W-:Y:S01]  /*443e0*/  STG.E.64 desc[UR6][R64.64+0x28], RZ ;  /* 0x000028ff40007986 */ /* 0x000fe2000c101b06 */
[----:B0-----:R-:W-:-:S04]  /*443f0*/  DFMA R4, R74, -UR4, R4 ;  /* 0x800000044a047c2b */ /* 0x001fc80008000004 */
[----:B------:R-:W0:Y:S04]  /*44400*/  F2I.U32.F64.TRUNC R19, R18 ;  /* 0x0000001200137311 */ /* 0x000e28000030d000 */
[C---:B------:R-:W-:Y:S01]  /*44410*/  DADD R2, R4.reuse, UR4 ;  /* 0x0000000404027e29 */ /* 0x040fe20008000000 */
[----:B-1----:R-:W-:Y:S01]  /*44420*/  STG.E desc[UR6][R64.64+0xc], R15 ;  /* 0x00000c0f40007986 */ /* 0x002fe2000c101906 */
[----:B------:R-:W-:-:S03]  /*44430*/  DSETP.GEU.AND P0, PT, R4, RZ, PT ;  /* 0x000000ff0400722a */ /* 0x000fc60003f0e000 */
[----:B0-----:R-:W-:Y:S05]  /*44440*/  STG.E desc[UR6][R64.64+0x10], R19 ;  /* 0x0000101340007986 */ /* 0x001fea000c101906 */
[----:B------:R-:W-:Y:S02]  /*44450*/  FSEL R3, R3, R5, !P0 ;  /* 0x0000000503037208 */ /* 0x000fe40004000000 */
[----:B------:R-:W-:-:S04]  /*44460*/  FSEL R2, R2, R4, !P0 ;  /* 0x0000000402027208 */ /* 0x000fc80004000000 */
[----:B------:R-:W0:Y:S02]  /*44470*/  F2I.U32.F64.TRUNC R3, R2 ;  /* 0x0000000200037311 */ /* 0x000e24000030d000 */
[----:B0-----:R-:W-:Y:S01]  /*44480*/  STG.E desc[UR6][R64.64+0x14], R3 ;  /* 0x0000140340007986 */ /* 0x001fe2000c101906 */
[----:B------:R-:W-:Y:S05]  /*44490*/  EXIT ;  /* 0x000000000000794d */ /* 0x000fea0003800000 */
        .weak           $__internal_1_$__cuda_sm20_div_rn_f64_full
        .type           $__internal_1_$__cuda_sm20_div_rn_f64_full,@function
        .size           $__internal_1_$__cuda_sm20_div_rn_f64_full,(.L_x_1021 - $__internal_1_$__cuda_sm20_div_rn_f64_full)
$__internal_1_$__cuda_sm20_div_rn_f64_full:
[----:B------:R-:W-:Y:S01]  /*444a0*/  FSETP.GEU.AND P3, PT, |R13|, 1.469367938527859385e-39, PT ;  /* 0x001000000d00780b */ /* 0x000fe20003f6e200 */
[----:B------:R-:W-:Y:S01]  /*444b0*/  IMAD.MOV.U32 R10, RZ, RZ, R66 ;  /* 0x000000ffff0a7224 */ /* 0x000fe200078e0042 */
[C---:B------:R-:W-:Y:S01]  /*444c0*/  FSETP.GEU.AND P0, PT, |R11|.reuse, 1.469367938527859385e-39, PT ;  /* 0x001000000b00780b */ /* 0x040fe20003f0e200 */
[----:B------:R-:W-:Y:S01]  /*444d0*/  IMAD.MOV.U32 R9, RZ, RZ, 0x1ca00000 ;  /* 0x1ca00000ff097424 */ /* 0x000fe200078e00ff */
[----:B------:R-:W-:Y:S01]  /*444e0*/  LOP3.LUT R67, R11, 0x800fffff, RZ, 0xc0, !PT ;  /* 0x800fffff0b437812 */ /* 0x000fe200078ec0ff */
[----:B------:R-:W-:Y:S01]  /*444f0*/  IMAD.MOV.U32 R70, RZ, RZ, 0x1 ;  /* 0x00000001ff467424 */ /* 0x000fe200078e00ff */
[----:B------:R-:W-:Y:S01]  /*44500*/  LOP3.LUT R7, R13, 0x7ff00000, RZ, 0xc0, !PT ;  /* 0x7ff000000d077812 */ /* 0x000fe200078ec0ff */
[----:B------:R-:W-:Y:S01]  /*44510*/  BSSY.RECONVERGENT B0, `(.L_x_1004) ;  /* 0x0000050000007945 */ /* 0x000fe20003800200 */
[----:B------:R-:W-:Y:S02]  /*44520*/  LOP3.LUT R67, R67, 0x3ff00000, RZ, 0xfc, !PT ;  /* 0x3ff0000043437812 */ /* 0x000fe400078efcff */
[----:B------:R-:W-:Y:S01]  /*44530*/  LOP3.LUT R73, R11, 0x7ff00000, RZ, 0xc0, !PT ;  /* 0x7ff000000b497812 */ /* 0x000fe200078ec0ff */
[----:B------:R-:W-:-:S02]  /*44540*/  IMAD.MOV.U32 R72, RZ, RZ, R7 ;  /* 0x000000ffff487224 */ /* 0x000fc400078e0007 */
[----:B------:R-:W-:Y:S02]  /*44550*/  @!P3 LOP3.LUT R68, R11, 0x7ff00000, RZ, 0xc0, !PT ;  /* 0x7ff000000b44b812 */ /* 0x000fe400078ec0ff */
[----:B------:R-:W-:Y:S01]  /*44560*/  @!P0 DMUL R66, R10, 8.98846567431157953865e+307 ;  /* 0x7fe000000a428828 */ /* 0x000fe20000000000 */
[C---:B------:R-:W-:Y:S02]  /*44570*/  ISETP.GE.U32.AND P2, PT, R7.reuse, R73, PT ;  /* 0x000000490700720c */ /* 0x040fe40003f46070 */
[----:B------:R-:W-:Y:S02]  /*44580*/  @!P3 ISETP.GE.U32.AND P4, PT, R7, R68, PT ;  /* 0x000000440700b20c */ /* 0x000fe40003f86070 */
[----:B------:R-:W-:Y:S01]  /*44590*/  @!P3 MOV R74, RZ ;  /* 0x000000ff004ab202 */ /* 0x000fe20000000f00 */
[----:B------:R-:W0:Y:S01]  /*445a0*/  MUFU.RCP64H R71, R67 ;  /* 0x0000004300477308 */ /* 0x000e220000001800 */
[----:B------:R-:W-:-:S03]  /*445b0*/  @!P3 SEL R69, R9, 0x63400000, !P4 ;  /* 0x634000000945b807 */ /* 0x000fc60006000000 */
[----:B------:R-:W-:Y:S02]  /*445c0*/  @!P0 LOP3.LUT R73, R67, 0x7ff00000, RZ, 0xc0, !PT ;  /* 0x7ff0000043498812 */ /* 0x000fe400078ec0ff */
[--C-:B------:R-:W-:Y:S02]  /*445d0*/  @!P3 LOP3.LUT R68, R69, 0x80000000, R13.reuse, 0xf8, !PT ;  /* 0x800000004544b812 */ /* 0x100fe400078ef80d */
[----:B------:R-:W-:Y:S02]  /*445e0*/  SEL R69, R9, 0x63400000, !P2 ;  /* 0x6340000009457807 */ /* 0x000fe40005000000 */
[----:B------:R-:W-:Y:S01]  /*445f0*/  @!P3 LOP3.LUT R75, R68, 0x100000, RZ, 0xfc, !PT ;  /* 0x00100000444bb812 */ /* 0x000fe200078efcff */
[----:B------:R-:W-:Y:S01]  /*44600*/  IMAD.MOV.U32 R68, RZ, RZ, R12 ;  /* 0x000000ffff447224 */ /* 0x000fe200078e000c */
[----:B------:R-:W-:-:S06]  /*44610*/  LOP3.LUT R69, R69, 0x800fffff, R13, 0xf8, !PT ;  /* 0x800fffff45457812 */ /* 0x000fcc00078ef80d */
[----:B------:R-:W-:Y:S02]  /*44620*/  @!P3 DFMA R68, R68, 2, -R74 ;  /* 0x400000004444b82b */ /* 0x000fe4000000084a */
[----:B0-----:R-:W-:-:S08]  /*44630*/  DFMA R74, R70, -R66, 1 ;  /* 0x3ff00000464a742b */ /* 0x001fd00000000842 */
[----:B------:R-:W-:Y:S01]  /*44640*/  DFMA R74, R74, R74, R74 ;  /* 0x0000004a4a4a722b */ /* 0x000fe2000000004a */
[----:B------:R-:W-:-:S07]  /*44650*/  @!P3 LOP3.LUT R72, R69, 0x7ff00000, RZ, 0xc0, !PT ;  /* 0x7ff000004548b812 */ /* 0x000fce00078ec0ff */
[----:B------:R-:W-:-:S08]  /*44660*/  DFMA R70, R70, R74, R70 ;  /* 0x0000004a4646722b */ /* 0x000fd00000000046 */
[----:B------:R-:W-:-:S08]  /*44670*/  DFMA R76, R70, -R66, 1 ;  /* 0x3ff00000464c742b */ /* 0x000fd00000000842 */
[----:B------:R-:W-:-:S08]  /*44680*/  DFMA R76, R70, R76, R70 ;  /* 0x0000004c464c722b */ /* 0x000fd00000000046 */
[----:B------:R-:W-:-:S08]  /*44690*/  DMUL R74, R76, R68 ;  /* 0x000000444c4a7228 */ /* 0x000fd00000000000 */
[----:B------:R-:W-:-:S08]  /*446a0*/  DFMA R70, R74, -R66, R68 ;  /* 0x800000424a46722b */ /* 0x000fd00000000044 */
[----:B------:R-:W-:Y:S01]  /*446b0*/  DFMA R70, R76, R70, R74 ;  /* 0x000000464c46722b */ /* 0x000fe2000000004a */
[----:B------:R-:W-:-:S05]  /*446c0*/  VIADD R74, R72, 0xffffffff ;  /* 0xffffffff484a7836 */ /* 0x000fca0000000000 */
[----:B------:R-:W-:Y:S01]  /*446d0*/  ISETP.GT.U32.AND P0, PT, R74, 0x7feffffe, PT ;  /* 0x7feffffe4a00780c */ /* 0x000fe20003f04070 */
[----:B------:R-:W-:-:S05]  /*446e0*/  VIADD R74, R73, 0xffffffff ;  /* 0xffffffff494a7836 */ /* 0x000fca0000000000 */
[----:B------:R-:W-:-:S13]  /*446f0*/  ISETP.GT.U32.OR P0, PT, R74, 0x7feffffe, P0 ;  /* 0x7feffffe4a00780c */ /* 0x000fda0000704470 */
[----:B------:R-:W-:Y:S05]  /*44700*/  @P0 BRA `(.L_x_1005) ;  /* 0x00000000006c0947 */ /* 0x000fea0003800000 */
[----:B------:R-:W-:-:S04]  /*44710*/  LOP3.LUT R12, R11, 0x7ff00000, RZ, 0xc0, !PT ;  /* 0x7ff000000b0c7812 */ /* 0x000fc800078ec0ff */
[CC--:B------:R-:W-:Y:S02]  /*44720*/  ISETP.GE.U32.AND P0, PT, R7.reuse, R12.reuse, PT ;  /* 0x0000000c0700720c */ /* 0x0c0fe40003f06070 */
[----:B------:R-:W-:Y:S02]  /*44730*/  VIADDMNMX R7, R7, -R12, 0xb9600000, !PT ;  /* 0xb960000007077446 */ /* 0x000fe4000780090c */
[----:B------:R-:W-:Y:S02]  /*44740*/  SEL R12, R9, 0x63400000, !P0 ;  /* 0x63400000090c7807 */ /* 0x000fe40004000000 */
[----:B------:R-:W-:-:S04]  /*44750*/  VIMNMX R7, PT, PT, R7, 0x46a00000, PT ;  /* 0x46a0000007077848 */ /* 0x000fc80003fe0100 */
[----:B------:R-:W-:Y:S01]  /*44760*/  IADD3 R7, PT, PT, -R12, R7, RZ ;  /* 0x000000070c077210 */ /* 0x000fe20007ffe1ff */
[----:B------:R-:W-:-:S04]  /*44770*/  IMAD.MOV.U32 R12, RZ, RZ, RZ ;  /* 0x000000ffff0c7224 */ /* 0x000fc800078e00ff */
[----:B------:R-:W-:-:S06]  /*44780*/  VIADD R13, R7, 0x7fe00000 ;  /* 0x7fe00000070d7836 */ /* 0x000fcc0000000000 */
[----:B------:R-:W-:-:S10]  /*44790*/  DMUL R74, R70, R12 ;  /* 0x0000000c464a7228 */ /* 0x000fd40000000000 */
[----:B------:R-:W-:-:S13]  /*447a0*/  FSETP.GTU.AND P0, PT, |R75|, 1.469367938527859385e-39, PT ;  /* 0x001000004b00780b */ /* 0x000fda0003f0c200 */
[----:B------:R-:W-:Y:S05]  /*447b0*/  @P0 BRA `(.L_x_1006) ;  /* 0x0000000000940947 */ /* 0x000fea0003800000 */
[----:B------:R-:W-:-:S06]  /*447c0*/  DFMA R66, R70, -R66, R68 ;  /* 0x800000424642722b */ /* 0x000fcc0000000044 */
[----:B------:R-:W-:-:S04]  /*447d0*/  IMAD.MOV.U32 R66, RZ, RZ, RZ ;  /* 0x000000ffff427224 */ /* 0x000fc800078e00ff */
[C---:B------:R-:W-:Y:S02]  /*447e0*/  FSETP.NEU.AND P0, PT, R67.reuse, RZ, PT ;  /* 0x000000ff4300720b */ /* 0x040fe40003f0d000 */
[----:B------:R-:W-:-:S04]  /*447f0*/  LOP3.LUT R10, R67, 0x80000000, R11, 0x48, !PT ;  /* 0x80000000430a7812 */ /* 0x000fc800078e480b */
[----:B------:R-:W-:-:S07]  /*44800*/  LOP3.LUT R67, R10, R13, RZ, 0xfc, !PT ;  /* 0x0000000d0a437212 */ /* 0x000fce00078efcff */
[----:B------:R-:W-:Y:S05]  /*44810*/  @!P0 BRA `(.L_x_1006) ;  /* 0x00000000007c8947 */ /* 0x000fea0003800000 */
[----:B------:R-:W-:Y:S01]  /*44820*/  IMAD.MOV R13, RZ, RZ, -R7 ;  /* 0x000000ffff0d7224 */ /* 0x000fe200078e0a07 */
[----:B------:R-:W-:Y:S02]  /*44830*/  MOV R12, RZ ;  /* 0x000000ff000c7202 */ /* 0x000fe40000000f00 */
[----:B------:R-:W-:-:S04]  /*44840*/  IADD3 R7, PT, PT, -R7, -0x43300000, RZ ;  /* 0xbcd0000007077810 */ /* 0x000fc80007ffe1ff */
[----:B------:R-:W-:Y:S02]  /*44850*/  DFMA R12, R74, -R12, R70 ;  /* 0x8000000c4a0c722b */ /* 0x000fe40000000046 */
[----:B------:R-:W-:-:S08]  /*44860*/  DMUL.RP R70, R70, R66 ;  /* 0x0000004246467228 */ /* 0x000fd00000008000 */
[----:B------:R-:W-:Y:S02]  /*44870*/  FSETP.NEU.AND P0, PT, |R13|, R7, PT ;  /* 0x000000070d00720b */ /* 0x000fe40003f0d200 */
[----:B------:R-:W-:Y:S02]  /*44880*/  LOP3.LUT R7, R71, R10, RZ, 0x3c, !PT ;  /* 0x0000000a47077212 */ /* 0x000fe400078e3cff */
[----:B------:R-:W-:Y:S02]  /*44890*/  FSEL R74, R70, R74, !P0 ;  /* 0x0000004a464a7208 */ /* 0x000fe40004000000 */
[----:B------:R-:W-:Y:S01]  /*448a0*/  FSEL R75, R7, R75, !P0 ;  /* 0x0000004b074b7208 */ /* 0x000fe20004000000 */
[----:B------:R-:W-:Y:S06]  /*448b0*/  BRA `(.L_x_1006) ;  /* 0x0000000000547947 */ /* 0x000fec0003800000 */
.L_x_1005:
[----:B------:R-:W-:-:S14]  /*448c0*/  DSETP.NAN.AND P0, PT, R12, R12, PT ;  /* 0x0000000c0c00722a */ /* 0x000fdc0003f08000 */
[----:B------:R-:W-:Y:S05]  /*448d0*/  @P0 BRA `(.L_x_1007) ;  /* 0x0000000000440947 */ /* 0x000fea0003800000 */
[----:B------:R-:W-:-:S14]  /*448e0*/  DSETP.NAN.AND P0, PT, R10, R10, PT ;  /* 0x0000000a0a00722a */ /* 0x000fdc0003f08000 */
[----:B------:R-:W-:Y:S05]  /*448f0*/  @P0 BRA `(.L_x_1008) ;  /* 0x0000000000300947 */ /* 0x000fea0003800000 */
[----:B------:R-:W-:Y:S01]  /*44900*/  ISETP.NE.AND P0, PT, R72, R73, PT ;  /* 0x000000494800720c */ /* 0x000fe20003f05270 */
[----:B------:R-:W-:Y:S02]  /*44910*/  IMAD.MOV.U32 R74, RZ, RZ, 0x0 ;  /* 0x00000000ff4a7424 */ /* 0x000fe400078e00ff */
[----:B------:R-:W-:-:S10]  /*44920*/  IMAD.MOV.U32 R75, RZ, RZ, -0x80000 ;  /* 0xfff80000ff4b7424 */ /* 0x000fd400078e00ff */
[----:B------:R-:W-:Y:S05]  /*44930*/  @!P0 BRA `(.L_x_1006) ;  /* 0x0000000000348947 */ /* 0x000fea0003800000 */
[----:B------:R-:W-:Y:S02]  /*44940*/  ISETP.NE.AND P0, PT, R72, 0x7ff00000, PT ;  /* 0x7ff000004800780c */ /* 0x000fe40003f05270 */
[----:B------:R-:W-:Y:S02]  /*44950*/  LOP3.LUT R75, R13, 0x80000000, R11, 0x48, !PT ;  /* 0x800000000d4b7812 */ /* 0x000fe400078e480b */
[----:B------:R-:W-:-:S13]  /*44960*/  ISETP.EQ.OR P0, PT, R73, RZ, !P0 ;  /* 0x000000ff4900720c */ /* 0x000fda0004702670 */
[----:B------:R-:W-:Y:S01]  /*44970*/  @P0 LOP3.LUT R7, R75, 0x7ff00000, RZ, 0xfc, !PT ;  /* 0x7ff000004b070812 */ /* 0x000fe200078efcff */
[----:B------:R-:W-:Y:S02]  /*44980*/  @!P0 IMAD.MOV.U32 R74, RZ, RZ, RZ ;  /* 0x000000ffff4a8224 */ /* 0x000fe400078e00ff */
[----:B------:R-:W-:Y:S01]  /*44990*/  @P0 IMAD.MOV.U32 R74, RZ, RZ, RZ ;  /* 0x000000ffff4a0224 */ /* 0x000fe200078e00ff */
[----:B------:R-:W-:Y:S01]  /*449a0*/  @P0 MOV R75, R7 ;  /* 0x00000007004b0202 */ /* 0x000fe20000000f00 */
[----:B------:R-:W-:Y:S06]  /*449b0*/  BRA `(.L_x_1006) ;  /* 0x0000000000147947 */ /* 0x000fec0003800000 */
.L_x_1008:
[----:B------:R-:W-:Y:S01]  /*449c0*/  LOP3.LUT R75, R11, 0x80000, RZ, 0xfc, !PT ;  /* 0x000800000b4b7812 */ /* 0x000fe200078efcff */
[----:B------:R-:W-:Y:S01]  /*449d0*/  IMAD.MOV.U32 R74, RZ, RZ, R10 ;  /* 0x000000ffff4a7224 */ /* 0x000fe200078e000a */
[----:B------:R-:W-:Y:S06]  /*449e0*/  BRA `(.L_x_1006) ;  /* 0x0000000000087947 */ /* 0x000fec0003800000 */
.L_x_1007:
[----:B------:R-:W-:Y:S01]  /*449f0*/  LOP3.LUT R75, R13, 0x80000, RZ, 0xfc, !PT ;  /* 0x000800000d4b7812 */ /* 0x000fe200078efcff */
[----:B------:R-:W-:-:S07]  /*44a00*/  IMAD.MOV.U32 R74, RZ, RZ, R12 ;  /* 0x000000ffff4a7224 */ /* 0x000fce00078e000c */
.L_x_1006:
[----:B------:R-:W-:Y:S05]  /*44a10*/  BSYNC.RECONVERGENT B0 ;  /* 0x0000000000007941 */ /* 0x000fea0003800200 */
.L_x_1004:
[----:B------:R-:W-:-:S04]  /*44a20*/  IMAD.MOV.U32 R9, RZ, RZ, 0x0 ;  /* 0x00000000ff097424 */ /* 0x000fc800078e00ff */
[----:B------:R-:W-:Y:S05]  /*44a30*/  RET.REL.NODEC R8 `(_Z19cuda_kernel_initRNDmP19curandStateMRG32k3a) ;  /* 0xfffffbb408707950 */ /* 0x000fea0003c3ffff */
.L_x_1009:
        /* <DEDUP_REMOVED lines=12> */
.L_x_1021:


//--------------------- .text._Z7picountPi        --------------------------
	.section	.text._Z7picountPi,"ax",@progbits
	.align	128
        .global         _Z7picountPi
        .type           _Z7picountPi,@function
        .size           _Z7picountPi,(.L_x_1022 - _Z7picountPi)
        .other          _Z7picountPi,@"STO_CUDA_ENTRY STV_DEFAULT"
_Z7picountPi:
.text._Z7picountPi:
[----:B------:R-:W-:Y:S01]  /*0000*/  LDC R1, c[0x0][0x37c] ;  /* 0x0000df00ff017b82 */ /* 0x000fe20000000800 */
[----:B------:R-:W0:Y:S01]  /*0010*/  S2R R15, SR_TID.X ;  /* 0x00000000000f7919 */ /* 0x000e220000002100 */
[----:B------:R-:W0:Y:S01]  /*0020*/  LDCU UR4, c[0x0][0x360] ;  /* 0x00006c00ff0477ac */ /* 0x000e220008000800 */
[----:B------:R-:W0:Y:S02]  /*0030*/  S2R R0, SR_CTAID.X ;  /* 0x0000000000007919 */ /* 0x000e240000002500 */
[----:B0-----:R-:W-:Y:S01]  /*0040*/  IMAD R14, R0, UR4, R15 ;  /* 0x00000004000e7c24 */ /* 0x001fe2000f8e020f */
[----:B------:R-:W-:-:S06]  /*0050*/  CS2R R2, SR_CLOCKLO ;  /* 0x0000000000027805 */ /* 0x000fcc0000015000 */
[----:B------:R-:W-:Y:S01]  /*0060*/  R2UR UR26, R2 ;  /* 0x00000000021a72ca */ /* 0x000fe200000e0000 */
[----:B------:R-:W-:Y:S01]  /*0070*/  IMAD.WIDE.U32 R4, R14, -0x326172a9, RZ ;  /* 0xcd9e8d570e047825 */ /* 0x000fe200078e00ff */
[----:B------:R-:W-:Y:S01]  /*0080*/  R2UR UR27, R3 ;  /* 0x00000000031b72ca */ /* 0x000fe200000e0000 */
[----:B------:R-:W-:Y:S01]  /*0090*/  UMOV UR25, 0x3 ;  /* 0x0000000300197882 */ /* 0x000fe20000000000 */
[----:B------:R-:W-:Y:S01]  /*00a0*/  SHF.R.S32.HI R14, RZ, 0x1f, R14 ;  /* 0x0000001fff0e7819 */ /* 0x000fe2000001140e */
[----:B------:R-:W-:Y:S01]  /*00b0*/  IMAD.MOV.U32 R16, RZ, RZ, RZ ;  /* 0x000000ffff107224 */ /* 0x000fe200078e00ff */
[----:B------:R-:W-:-:S07]  /*00c0*/  UMOV UR4, URZ ;  /* 0x000000ff00047c82 */ /* 0x000fce0008000000 */
[----:B------:R-:W-:Y:S01]  /*00d0*/  LOP3.LUT R6, R5, UR26, RZ, 0x3c, !PT ;  /* 0x0000001a05067c12 */ /* 0x000fe2000f8e3cff */
[----:B------:R-:W-:Y:S01]  /*00e0*/  UIADD3 UR8, UPT, UPT, UR26, -0x61c88647, URZ ;  /* 0x9e3779b91a087890 */ /* 0x000fe2000fffe0ff */
[----:B------:R-:W-:Y:S01]  /*00f0*/  MOV R3, UR27 ;  /* 0x0000001b00037c02 */ /* 0x000fe20008000f00 */
[----:B------:R-:W-:Y:S02]  /*0100*/  UIADD3 UR9, UPT, UPT, UR27, -0x4498517b, URZ ;  /* 0xbb67ae851b097890 */ /* 0x000fe4000fffe0ff */
[----:B------:R-:W-:Y:S01]  /*0110*/  IMAD.WIDE.U32 R6, R6, -0x2daee0ad, RZ ;  /* 0xd2511f5306067825 */ /* 0x000fe200078e00ff */
[----:B------:R-:W-:Y:S01]  /*0120*/  LOP3.LUT R8, R3, 0x1, R14, 0x96, !PT ;  /* 0x0000000103087812 */ /* 0x000fe200078e960e */
[----:B------:R-:W-:Y:S02]  /*0130*/  UIADD3 UR10, UPT, UPT, UR26, 0x3c6ef372, URZ ;  /* 0x3c6ef3721a0a7890 */ /* 0x000fe4000fffe0ff */
[----:B------:R-:W-:Y:S01]  /*0140*/  MOV R9, UR9 ;  /* 0x0000000900097c02 */ /* 0x000fe20008000f00 */
[----:B------:R-:W-:-:S02]  /*0150*/  UIADD3 UR11, UPT, UPT, UR27, 0x76cf5d0a, URZ ;  /* 0x76cf5d0a1b0b7890 */ /* 0x000fc4000fffe0ff */
[----:B------:R-:W-:Y:S01]  /*0160*/  UIADD3 UR13, UPT, UPT, UR27, 0x32370b8f, URZ ;  /* 0x32370b8f1b0d7890 */ /* 0x000fe2000fffe0ff */
[----:B------:R-:W-:Y:S01]  /*0170*/  LOP3.LUT R2, R9, 0xa4a23ea6, R7, 0x96, !PT ;  /* 0xa4a23ea609027812 */ /* 0x000fe200078e9607 */
[----:B------:R-:W-:Y:S01]  /*0180*/  IMAD.WIDE.U32 R8, R8, -0x326172a9, RZ ;  /* 0xcd9e8d5708087825 */ /* 0x000fe200078e00ff */
[----:B------:R-:W-:Y:S02]  /*0190*/  UIADD3 UR12, UPT, UPT, UR26, -0x255992d5, URZ ;  /* 0xdaa66d2b1a0c7890 */ /* 0x000fe4000fffe0ff */
[----:B------:R-:W-:Y:S01]  /*01a0*/  UIADD3 UR14, UPT, UPT, UR26, 0x78dde6e4, URZ ;  /* 0x78dde6e41a0e7890 */ /* 0x000fe2000fffe0ff */
[----:B------:R-:W-:Y:S01]  /*01b0*/  IMAD.WIDE.U32 R2, R2, -0x326172a9, RZ ;  /* 0xcd9e8d5702027825 */ /* 0x000fe200078e00ff */
[----:B------:R-:W-:Y:S01]  /*01c0*/  LOP3.LUT R10, R4, UR8, R9, 0x96, !PT ;  /* 0x00000008040a7c12 */ /* 0x000fe2000f8e9609 */
[----:B------:R-:W-:Y:S02]  /*01d0*/  UIADD3 UR15, UPT, UPT, UR27, -0x126145ec, URZ ;  /* 0xed9eba141b0f7890 */ /* 0x000fe4000fffe0ff */
[----:B------:R-:W-:Y:S01]  /*01e0*/  UIADD3 UR17, UPT, UPT, UR27, -0x56f99767, URZ ;  /* 0xa90668991b117890 */ /* 0x000fe2000fffe0ff */
[----:B------:R-:W-:Y:S01]  /*01f0*/  LOP3.LUT R8, R8, UR10, R3, 0x96, !PT ;  /* 0x0000000a08087c12 */ /* 0x000fe2000f8e9603 */
[----:B------:R-:W-:Y:S01]  /*0200*/  IMAD.WIDE.U32 R10, R10, -0x2daee0ad, RZ ;  /* 0xd2511f530a0a7825 */ /* 0x000fe200078e00ff */
[----:B------:R-:W-:-:S02]  /*0210*/  UIADD3 UR16, UPT, UPT, UR26, 0x1715609d, URZ ;  /* 0x1715609d1a107890 */ /* 0x000fc4000fffe0ff */
[----:B------:R-:W-:Y:S01]  /*0220*/  UIADD3 UR18, UPT, UPT, UR26, -0x4ab325aa, URZ ;  /* 0xb54cda561a127890 */ /* 0x000fe2000fffe0ff */
[----:B------:R-:W-:Y:S01]  /*0230*/  IMAD.WIDE.U32 R8, R8, -0x2daee0ad, RZ ;  /* 0xd2511f5308087825 */ /* 0x000fe200078e00ff */
[----:B------:R-:W-:Y:S01]  /*0240*/  LOP3.LUT R12, R6, UR11, R11, 0x96, !PT ;  /* 0x0000000b060c7c12 */ /* 0x000fe2000f8e960b */
[----:B------:R-:W-:Y:S02]  /*0250*/  UIADD3 UR19, UPT, UPT, UR27, 0x646e171e, URZ ;  /* 0x646e171e1b137890 */ /* 0x000fe4000fffe0ff */
[----:B------:R-:W-:Y:S01]  /*0260*/  UIADD3 UR21, UPT, UPT, UR27, 0x1fd5c5a3, URZ ;  /* 0x1fd5c5a31b157890 */ /* 0x000fe2000fffe0ff */
[----:B------:R-:W-:Y:S01]  /*0270*/  LOP3.LUT R10, R10, UR13, R9, 0x96, !PT ;  /* 0x0000000d0a0a7c12 */ /* 0x000fe2000f8e9609 */
[----:B------:R-:W-:Y:S01]  /*0280*/  IMAD.WIDE.U32 R12, R12, -0x326172a9, RZ ;  /* 0xcd9e8d570c0c7825 */ /* 0x000fe200078e00ff */
[----:B------:R-:W-:Y:S02]  /*0290*/  UIADD3 UR20, UPT, UPT, UR26, 0x5384540f, URZ ;  /* 0x5384540f1a147890 */ /* 0x000fe4000fffe0ff */
[----:B------:R-:W-:Y:S01]  /*02a0*/  UIADD3 UR22, UPT, UPT, UR26, -0xe443238, URZ ;  /* 0xf1bbcdc81a167890 */ /* 0x000fe2000fffe0ff */
[----:B------:R-:W-:Y:S01]  /*02b0*/  IMAD.WIDE.U32 R10, R10, -0x326172a9, RZ ;  /* 0xcd9e8d570a0a7825 */ /* 0x000fe200078e00ff */
[----:B------:R-:W-:Y:S01]  /*02c0*/  LOP3.LUT R13, R2, UR12, R13, 0x96, !PT ;  /* 0x0000000c020d7c12 */ /* 0x000fe2000f8e960d */
[----:B------:R-:W-:-:S02]  /*02d0*/  UIADD3 UR23, UPT, UPT, UR27, -0x24c28bd8, URZ ;  /* 0xdb3d74281b177890 */ /* 0x000fc4000fffe0ff */
[----:B------:R-:W-:Y:S01]  /*02e0*/  UIADD3 UR24, UPT, UPT, UR26, -0x700cb87f, URZ ;  /* 0x8ff347811a187890 */ /* 0x000fe2000fffe0ff */
[----:B------:R-:W-:Y:S01]  /*02f0*/  LOP3.LUT R2, R12, UR14, R11, 0x96, !PT ;  /* 0x0000000e0c027c12 */ /* 0x000fe2000f8e960b */
[----:B------:R-:W-:-:S04]  /*0300*/  IMAD.WIDE.U32 R12, R13, -0x2daee0ad, RZ ;  /* 0xd2511f530d0c7825 */ /* 0x000fc800078e00ff */
[----:B------:R-:W-:Y:S01]  /*0310*/  IMAD.WIDE.U32 R2, R2, -0x2daee0ad, RZ ;  /* 0xd2511f5302027825 */ /* 0x000fe200078e00ff */
[----:B------:R-:W-:-:S04]  /*0320*/  LOP3.LUT R13, R8, UR15, R13, 0x96, !PT ;  /* 0x0000000f080d7c12 */ /* 0x000fc8000f8e960d */
[----:B------:R-:W-:Y:S01]  /*0330*/  LOP3.LUT R8, R12, UR17, R3, 0x96, !PT ;  /* 0x000000110c087c12 */ /* 0x000fe2000f8e9603 */
[----:B------:R-:W-:-:S04]  /*0340*/  IMAD.WIDE.U32 R12, R13, -0x326172a9, RZ ;  /* 0xcd9e8d570d0c7825 */ /* 0x000fc800078e00ff */
[----:B------:R-:W-:Y:S01]  /*0350*/  IMAD.WIDE.U32 R8, R8, -0x326172a9, RZ ;  /* 0xcd9e8d5708087825 */ /* 0x000fe200078e00ff */
[----:B------:R-:W-:-:S04]  /*0360*/  LOP3.LUT R10, R10, UR16, R13, 0x96, !PT ;  /* 0x000000100a0a7c12 */ /* 0x000fc8000f8e960d */
[----:B------:R-:W-:Y:S01]  /*0370*/  LOP3.LUT R12, R12, UR18, R9, 0x96, !PT ;  /* 0x000000120c0c7c12 */ /* 0x000fe2000f8e9609 */
[----:B------:R-:W-:-:S04]  /*0380*/  IMAD.WIDE.U32 R10, R10, -0x2daee0ad, RZ ;  /* 0xd2511f530a0a7825 */ /* 0x000fc800078e00ff */
[----:B------:R-:W-:Y:S01]  /*0390*/  IMAD.HI.U32 R3, R12, -0x2daee0ad, RZ ;  /* 0xd2511f530c037827 */ /* 0x000fe200078e00ff */
[----:B------:R-:W-:-:S04]  /*03a0*/  LOP3.LUT R18, R2, UR19, R11, 0x96, !PT ;  /* 0x0000001302127c12 */ /* 0x000fc8000f8e960b */
[----:B------:R-:W-:Y:S01]  /*03b0*/  LOP3.LUT R3, R10, UR21, R3, 0x96, !PT ;  /* 0x000000150a037c12 */ /* 0x000fe2000f8e9603 */
[----:B------:R-:W-:-:S04]  /*03c0*/  IMAD.WIDE.U32 R18, R18, -0x326172a9, RZ ;  /* 0xcd9e8d5712127825 */ /* 0x000fc800078e00ff */
[----:B------:R-:W-:Y:S01]  /*03d0*/  IMAD.HI.U32 R3, R3, -0x326172a9, RZ ;  /* 0xcd9e8d5703037827 */ /* 0x000fe200078e00ff */
[----:B------:R-:W-:-:S04]  /*03e0*/  LOP3.LUT R8, R8, UR20, R19, 0x96, !PT ;  /* 0x0000001408087c12 */ /* 0x000fc8000f8e9613 */
[----:B------:R-:W-:Y:S01]  /*03f0*/  LOP3.LUT R18, R18, UR22, R3, 0x96, !PT ;  /* 0x0000001612127c12 */ /* 0x000fe2000f8e9603 */
[----:B------:R-:W-:-:S04]  /*0400*/  IMAD R8, R8, -0x2daee0ad, RZ ;  /* 0xd2511f5308087824 */ /* 0x000fc800078e02ff */
[----:B------:R-:W-:-:S05]  /*0410*/  IMAD.HI.U32 R3, R18, -0x2daee0ad, RZ ;  /* 0xd2511f5312037827 */ /* 0x000fca00078e00ff */
[----:B------:R-:W-:-:S07]  /*0420*/  LOP3.LUT R20, R3, R8, RZ, 0x3c, !PT ;  /* 0x0000000803147212 */ /* 0x000fce00078e3cff */
.L_x_1017:
[----:B------:R-:W-:Y:S01]  /*0430*/  UIADD3 UR5, UPT, UPT, UR27, -0x695add53, URZ ;  /* 0x96a522ad1b057890 */ /* 0x000fe2000fffe0ff */
[----:B------:R-:W-:Y:S01]  /*0440*/  HFMA2 R17, -RZ, RZ, 0.1171875, 0 ;  /* 0x2f800000ff117431 */ /* 0x000fe200000001ff */
[----:B------:R-:W-:Y:S01]  /*0450*/  UIMAD.WIDE.U32 UR6, UR25, -0x2daee0ad, URZ ;  /* 0xd2511f53190678a5 */ /* 0x000fe2000f8e00ff */
[----:B------:R-:W-:Y:S01]  /*0460*/  MOV R22, 0x3e055027 ;  /* 0x3e05502700167802 */ /* 0x000fe20000000f00 */
[----:B------:R-:W-:Y:S02]  /*0470*/  BSSY.RECONVERGENT B0, `(.L_x_1010) ;  /* 0x0000055000007945 */ /* 0x000fe40003800200 */
[----:B------:R-:W-:Y:S01]  /*0480*/  LOP3.LUT R20, R20, UR5, RZ, 0x3c, !PT ;  /* 0x0000000514147c12 */ /* 0x000fe2000f8e3cff */
[----:B------:R-:W-:Y:S01]  /*0490*/  UIADD3 UR5, UPT, UPT, UR4, 0x76f35df9, URZ ;  /* 0x76f35df904057890 */ /* 0x000fe2000fffe0ff */
[----:B------:R-:W-:Y:S02]  /*04a0*/  IMAD.U32 R3, RZ, RZ, UR7 ;  /* 0x00000007ff037e24 */ /* 0x000fe4000f8e00ff */
[----:B------:R-:W-:-:S03]  /*04b0*/  I2FP.F32.U32 R20, R20 ;  /* 0x0000001400147245 */ /* 0x000fc60000201000 */
[----:B------:R-:W-:Y:S02]  /*04c0*/  LOP3.LUT R10, R14, UR27, R3, 0x96, !PT ;  /* 0x0000001b0e0a7c12 */ /* 0x000fe4000f8e9603 */
[----:B------:R-:W-:Y:S01]  /*04d0*/  FFMA R17, R20, R17, 1.1641532182693481445e-10 ;  /* 0x2f00000014117423 */ /* 0x000fe20000000011 */
[----:B------:R-:W-:Y:S02]  /*04e0*/  MOV R3, UR5 ;  /* 0x0000000500037c02 */ /* 0x000fe40008000f00 */
[----:B------:R-:W-:Y:S02]  /*04f0*/  IMAD.WIDE.U32 R10, R10, -0x326172a9, RZ ;  /* 0xcd9e8d570a0a7825 */ /* 0x000fe400078e00ff */
[----:B------:R-:W-:Y:S02]  /*0500*/  FSETP.GEU.AND P0, PT, R17, 1.175494350822287508e-38, PT ;  /* 0x008000001100780b */ /* 0x000fe40003f0e000 */
[----:B------:R-:W-:Y:S02]  /*0510*/  LOP3.LUT R2, R7, UR9, R3, 0x96, !PT ;  /* 0x0000000907027c12 */ /* 0x000fe4000f8e9603 */
[----:B------:R-:W-:-:S03]  /*0520*/  LOP3.LUT R8, R4, UR8, R11, 0x96, !PT ;  /* 0x0000000804087c12 */ /* 0x000fc6000f8e960b */
[----:B------:R-:W-:-:S04]  /*0530*/  IMAD.WIDE.U32 R2, R2, -0x326172a9, RZ ;  /* 0xcd9e8d5702027825 */ /* 0x000fc800078e00ff */
[----:B------:R-:W-:Y:S01]  /*0540*/  IMAD.WIDE.U32 R8, R8, -0x2daee0ad, RZ ;  /* 0xd2511f5308087825 */ /* 0x000fe200078e00ff */
[----:B------:R-:W-:-:S03]  /*0550*/  LOP3.LUT R10, R10, UR10, R3, 0x96, !PT ;  /* 0x0000000a0a0a7c12 */ /* 0x000fc6000f8e9603 */
[----:B------:R-:W-:Y:S01]  /*0560*/  @!P0 FMUL R17, R17, 8388608 ;  /* 0x4b00000011118820 */ /* 0x000fe20000400000 */
[----:B------:R-:W-:Y:S01]  /*0570*/  LOP3.LUT R12, R6, UR11, R9, 0x96, !PT ;  /* 0x0000000b060c7c12 */ /* 0x000fe2000f8e9609 */
[----:B------:R-:W-:-:S03]  /*0580*/  IMAD.WIDE.U32 R10, R10, -0x2daee0ad, RZ ;  /* 0xd2511f530a0a7825 */ /* 0x000fc600078e00ff */
[----:B------:R-:W-:Y:S01]  /*0590*/  IADD3 R20, PT, PT, R17, -0x3f2aaaab, RZ ;  /* 0xc0d5555511147810 */ /* 0x000fe20007ffe0ff */
[----:B------:R-:W-:-:S03]  /*05a0*/  IMAD.WIDE.U32 R12, R12, -0x326172a9, RZ ;  /* 0xcd9e8d570c0c7825 */ /* 0x000fc600078e00ff */
[----:B------:R-:W-:Y:S02]  /*05b0*/  LOP3.LUT R20, R20, 0xff800000, RZ, 0xc0, !PT ;  /* 0xff80000014147812 */ /* 0x000fe400078ec0ff */
[----:B------:R-:W-:Y:S02]  /*05c0*/  LOP3.LUT R3, R8, UR13, R11, 0x96, !PT ;  /* 0x0000000d08037c12 */ /* 0x000fe4000f8e960b */
[----:B------:R-:W-:Y:S01]  /*05d0*/  LOP3.LUT R8, R2, UR12, R13, 0x96, !PT ;  /* 0x0000000c02087c12 */ /* 0x000fe2000f8e960d */
[----:B------:R-:W-:Y:S01]  /*05e0*/  IMAD.IADD R19, R17, 0x1, -R20 ;  /* 0x0000000111137824 */ /* 0x000fe200078e0a14 */
[----:B------:R-:W-:Y:S01]  /*05f0*/  I2FP.F32.S32 R20, R20 ;  /* 0x0000001400147245 */ /* 0x000fe20000201400 */
[----:B------:R-:W-:-:S04]  /*0600*/  IMAD.WIDE.U32 R2, R3, -0x326172a9, RZ ;  /* 0xcd9e8d5703027825 */ /* 0x000fc800078e00ff */
[----:B------:R-:W-:Y:S01]  /*0610*/  FADD R19, R19, -1 ;  /* 0xbf80000013137421 */ /* 0x000fe20000000000 */
[----:B------:R-:W-:Y:S01]  /*0620*/  IMAD.WIDE.U32 R8, R8, -0x2daee0ad, RZ ;  /* 0xd2511f5308087825 */ /* 0x000fe200078e00ff */
[----:B------:R-:W-:-:S03]  /*0630*/  LOP3.LUT R11, R12, UR14, R3, 0x96, !PT ;  /* 0x0000000e0c0b7c12 */ /* 0x000fc6000f8e9603 */
[----:B------:R-:W-:Y:S01]  /*0640*/  FFMA R22, R19, -R22, 0.14084610342979431152 ;  /* 0x3e1039f613167423 */ /* 0x000fe20000000816 */
[----:B------:R-:W-:-:S03]  /*0650*/  LOP3.LUT R12, R10, UR15, R9, 0x96, !PT ;  /* 0x0000000f0a0c7c12 */ /* 0x000fc6000f8e9609 */
[----:B------:R-:W-:Y:S01]  /*0660*/  FFMA R22, R19, R22, -0.12148627638816833496 ;  /* 0xbdf8cdcc13167423 */ /* 0x000fe20000000016 */
[----:B------:R-:W-:-:S04]  /*0670*/  IMAD.WIDE.U32 R10, R11, -0x2daee0ad, RZ ;  /* 0xd2511f530b0a7825 */ /* 0x000fc800078e00ff */
[----:B------:R-:W-:Y:S01]  /*0680*/  FFMA R22, R19, R22, 0.13980610668659210205 ;  /* 0x3e0f295513167423 */ /* 0x000fe20000000016 */
[----:B------:R-:W-:Y:S01]  /*0690*/  IMAD.WIDE.U32 R12, R12, -0x326172a9, RZ ;  /* 0xcd9e8d570c0c7825 */ /* 0x000fe200078e00ff */
[----:B------:R-:W-:-:S03]  /*06a0*/  LOP3.LUT R3, R8, UR17, R11, 0x96, !PT ;  /* 0x0000001108037c12 */ /* 0x000fc6000f8e960b */
[C---:B------:R-:W-:Y:S01]  /*06b0*/  FFMA R22, R19.reuse, R22, -0.16684235632419586182 ;  /* 0xbe2ad8b913167423 */ /* 0x040fe20000000016 */
[----:B------:R-:W-:Y:S02]  /*06c0*/  FSEL R11, RZ, -23, P0 ;  /* 0xc1b80000ff0b7808 */ /* 0x000fe40000000000 */
[----:B------:R-:W-:Y:S01]  /*06d0*/  LOP3.LUT R8, R2, UR16, R13, 0x96, !PT ;  /* 0x0000001002087c12 */ /* 0x000fe2000f8e960d */
[----:B------:R-:W-:Y:S01]  /*06e0*/  FFMA R22, R19, R22, 0.20012299716472625732 ;  /* 0x3e4ced0b13167423 */ /* 0x000fe20000000016 */
[----:B------:R-:W-:Y:S01]  /*06f0*/  ISETP.GT.U32.AND P0, PT, R17, 0x7f7fffff, PT ;  /* 0x7f7fffff1100780c */ /* 0x000fe20003f04070 */
[----:B------:R-:W-:-:S04]  /*0700*/  IMAD.WIDE.U32 R2, R3, -0x326172a9, RZ ;  /* 0xcd9e8d5703027825 */ /* 0x000fc800078e00ff */
[----:B------:R-:W-:Y:S01]  /*0710*/  FFMA R20, R20, 1.1920928955078125e-07, R11 ;  /* 0x3400000014147823 */ /* 0x000fe2000000000b */
[----:B------:R-:W-:Y:S01]  /*0720*/  FFMA R22, R19, R22, -0.24999669194221496582 ;  /* 0xbe7fff2213167423 */ /* 0x000fe20000000016 */
[----:B------:R-:W-:Y:S01]  /*0730*/  IMAD.WIDE.U32 R8, R8, -0x2daee0ad, RZ ;  /* 0xd2511f5308087825 */ /* 0x000fe200078e00ff */
[----:B------:R-:W-:-:S03]  /*0740*/  LOP3.LUT R11, R12, UR18, R3, 0x96, !PT ;  /* 0x000000120c0b7c12 */ /* 0x000fc6000f8e9603 */
[----:B------:R-:W-:Y:S01]  /*0750*/  FFMA R22, R19, R22, 0.33333182334899902344 ;  /* 0x3eaaaa7813167423 */ /* 0x000fe20000000016 */
[----:B------:R-:W-:-:S03]  /*0760*/  LOP3.LUT R12, R10, UR19, R9, 0x96, !PT ;  /* 0x000000130a0c7c12 */ /* 0x000fc6000f8e9609 */
[----:B------:R-:W-:Y:S01]  /*0770*/  FFMA R22, R19, R22, -0.5 ;  /* 0xbf00000013167423 */ /* 0x000fe20000000016 */
[----:B------:R-:W-:-:S04]  /*0780*/  IMAD.WIDE.U32 R10, R11, -0x2daee0ad, RZ ;  /* 0xd2511f530b0a7825 */ /* 0x000fc800078e00ff */
[----:B------:R-:W-:Y:S01]  /*0790*/  FMUL R22, R19, R22 ;  /* 0x0000001613167220 */ /* 0x000fe20000400000 */
[----:B------:R-:W-:Y:S01]  /*07a0*/  IMAD.WIDE.U32 R12, R12, -0x326172a9, RZ ;  /* 0xcd9e8d570c0c7825 */ /* 0x000fe200078e00ff */
[----:B------:R-:W-:-:S03]  /*07b0*/  LOP3.LUT R3, R8, UR21, R11, 0x96, !PT ;  /* 0x0000001508037c12 */ /* 0x000fc6000f8e960b */
[----:B------:R-:W-:Y:S01]  /*07c0*/  FFMA R19, R19, R22, R19 ;  /* 0x0000001613137223 */ /* 0x000fe20000000013 */
[----:B------:R-:W-:Y:S01]  /*07d0*/  MOV R22, 0x7f800000 ;  /* 0x7f80000000167802 */ /* 0x000fe20000000f00 */
[----:B------:R-:W-:Y:S02]  /*07e0*/  IMAD R8, R18, -0x2daee0ad, RZ ;  /* 0xd2511f5312087824 */ /* 0x000fe400078e02ff */
[----:B------:R-:W-:Y:S01]  /*07f0*/  FFMA R19, R20, 0.69314718246459960938, R19 ;  /* 0x3f31721814137823 */ /* 0x000fe20000000013 */
[----:B------:R-:W-:Y:S01]  /*0800*/  LOP3.LUT R20, R2, UR20, R13, 0x96, !PT ;  /* 0x0000001402147c12 */ /* 0x000fe2000f8e960d */
[C---:B------:R-:W-:Y:S01]  /*0810*/  @P0 FFMA R19, R17.reuse, R22, +INF ;  /* 0x7f80000011130423 */ /* 0x040fe20000000016 */
[----:B------:R-:W-:Y:S01]  /*0820*/  FSETP.NEU.AND P0, PT, R17, RZ, PT ;  /* 0x000000ff1100720b */ /* 0x000fe20003f0d000 */
[----:B------:R-:W-:-:S04]  /*0830*/  IMAD.WIDE.U32 R2, R3, -0x326172a9, RZ ;  /* 0xcd9e8d5703027825 */ /* 0x000fc800078e00ff */
[----:B------:R-:W-:Y:S01]  /*0840*/  FMUL R11, R19, -2 ;  /* 0xc0000000130b7820 */ /* 0x000fe20000400000 */
[----:B------:R-:W-:Y:S01]  /*0850*/  IMAD.WIDE.U32 R20, R20, -0x2daee0ad, RZ ;  /* 0xd2511f5314147825 */ /* 0x000fe200078e00ff */
[----:B------:R-:W-:-:S03]  /*0860*/  LOP3.LUT R18, R12, UR22, R3, 0x96, !PT ;  /* 0x000000160c127c12 */ /* 0x000fc6000f8e9603 */
[----:B------:R-:W-:Y:S02]  /*0870*/  FSEL R11, R11, +INF , P0 ;  /* 0x7f8000000b0b7808 */ /* 0x000fe40000000000 */
[----:B------:R-:W-:Y:S01]  /*0880*/  LOP3.LUT R9, R21, UR23, R10, 0x96, !PT ;  /* 0x0000001715097c12 */ /* 0x000fe2000f8e960a */
[----:B------:R-:W-:Y:S01]  /*0890*/  HFMA2 R10, -RZ, RZ, 0.1495361328125, 0.0004794597625732421875 ;  /* 0x30c90fdbff0a7431 */ /* 0x000fe200000001ff */
[----:B------:R0:W1:Y:S01]  /*08a0*/  MUFU.RSQ R12, R11 ;  /* 0x0000000b000c7308 */ /* 0x0000620000001400 */
[----:B------:R-:W-:Y:S01]  /*08b0*/  VIADD R13, R11, 0xf3000000 ;  /* 0xf30000000b0d7836 */ /* 0x000fe20000000000 */
[----:B------:R-:W-:Y:S01]  /*08c0*/  I2FP.F32.U32 R3, R8 ;  /* 0x0000000800037245 */ /* 0x000fe20000201000 */
[----:B------:R-:W-:-:S03]  /*08d0*/  IMAD.WIDE.U32 R8, R9, -0x326172a9, RZ ;  /* 0xcd9e8d5709087825 */ /* 0x000fc600078e00ff */
[----:B------:R-:W-:Y:S01]  /*08e0*/  ISETP.GT.U32.AND P0, PT, R13, 0x727fffff, PT ;  /* 0x727fffff0d00780c */ /* 0x000fe20003f04070 */
[----:B------:R-:W-:-:S04]  /*08f0*/  IMAD.HI.U32 R13, R18, -0x2daee0ad, RZ ;  /* 0xd2511f53120d7827 */ /* 0x000fc800078e00ff */
[----:B------:R-:W-:Y:S01]  /*0900*/  FFMA R3, R3, R10, 7.314590599882819788e-10 ;  /* 0x30490fdb03037423 */ /* 0x000fe2000000000a */
[----:B------:R-:W-:Y:S02]  /*0910*/  LOP3.LUT R10, R9, UR24, R2, 0x96, !PT ;  /* 0x00000018090a7c12 */ /* 0x000fe4000f8e9602 */
[----:B------:R-:W-:-:S05]  /*0920*/  LOP3.LUT R20, R13, R20, RZ, 0x3c, !PT ;  /* 0x000000140d147212 */ /* 0x000fca00078e3cff */
[----:B01----:R-:W-:Y:S05]  /*0930*/  @!P0 BRA `(.L_x_1011) ;  /* 0x0000000000108947 */ /* 0x003fea0003800000 */
[----:B------:R-:W-:Y:S02]  /*0940*/  MOV R2, R11 ;  /* 0x0000000b00027202 */ /* 0x000fe40000000f00 */
[----:B------:R-:W-:-:S07]  /*0950*/  MOV R21, 0x970 ;  /* 0x0000097000157802 */ /* 0x000fce0000000f00 */
[----:B------:R-:W-:Y:S05]  /*0960*/  CALL.REL.NOINC `($__internal_2_$__cuda_sm20_sqrt_rn_f32_slowpath) ;  /* 0x0000000400a47944 */ /* 0x000fea0003c00000 */
[----:B------:R-:W-:Y:S05]  /*0970*/  BRA `(.L_x_1012) ;  /* 0x0000000000107947 */ /* 0x000fea0003800000 */
.L_x_1011:
[----:B------:R-:W-:Y:S01]  /*0980*/  FMUL.FTZ R2, R11, R12 ;  /* 0x0000000c0b027220 */ /* 0x000fe20000410000 */
[----:B------:R-:W-:-:S03]  /*0990*/  FMUL.FTZ R12, R12, 0.5 ;  /* 0x3f0000000c0c7820 */ /* 0x000fc60000410000 */
[----:B------:R-:W-:-:S04]  /*09a0*/  FFMA R11, -R2, R2, R11 ;  /* 0x00000002020b7223 */ /* 0x000fc8000000010b */
[----:B------:R-:W-:-:S07]  /*09b0*/  FFMA R2, R11, R12, R2 ;  /* 0x0000000c0b027223 */ /* 0x000fce0000000002 */
.L_x_1012:
[----:B------:R-:W-:Y:S05]  /*09c0*/  BSYNC.RECONVERGENT B0 ;  /* 0x0000000000007941 */ /* 0x000fea0003800200 */
.L_x_1010:
[----:B------:R-:W-:Y:S01]  /*09d0*/  I2FP.F32.U32 R10, R10 ;  /* 0x0000000a000a7245 */ /* 0x000fe20000201000 */
[----:B------:R-:W-:Y:S01]  /*09e0*/  IMAD.MOV.U32 R9, RZ, RZ, 0x2f800000 ;  /* 0x2f800000ff097424 */ /* 0x000fe200078e00ff */
[----:B------:R-:W-:Y:S01]  /*09f0*/  I2FP.F32.U32 R8, R8 ;  /* 0x0000000800087245 */ /* 0x000fe20000201000 */
[----:B------:R-:W-:Y:S01]  /*0a00*/  IMAD.MOV.U32 R11, RZ, RZ, 0x3e055027 ;  /* 0x3e055027ff0b7424 */ /* 0x000fe200078e00ff */
[----:B------:R-:W-:Y:S01]  /*0a10*/  BSSY.RECONVERGENT B0, `(.L_x_1013) ;  /* 0x000002f000007945 */ /* 0x000fe20003800200 */
[----:B------:R-:W-:-:S05]  /*0a20*/  FFMA R9, R10, R9, 1.1641532182693481445e-10 ;  /* 0x2f0000000a097423 */ /* 0x000fca0000000009 */
[----:B------:R-:W-:-:S13]  /*0a30*/  FSETP.GEU.AND P0, PT, R9, 1.175494350822287508e-38, PT ;  /* 0x008000000900780b */ /* 0x000fda0003f0e000 */
[----:B------:R-:W-:-:S05]  /*0a40*/  @!P0 FMUL R9, R9, 8388608 ;  /* 0x4b00000009098820 */ /* 0x000fca0000400000 */
[----:B------:R-:W-:-:S04]  /*0a50*/  IADD3 R10, PT, PT, R9, -0x3f2aaaab, RZ ;  /* 0xc0d55555090a7810 */ /* 0x000fc80007ffe0ff */
[----:B------:R-:W-:-:S04]  /*0a60*/  LOP3.LUT R12, R10, 0xff800000, RZ, 0xc0, !PT ;  /* 0xff8000000a0c7812 */ /* 0x000fc800078ec0ff */
[-C--:B------:R-:W-:Y:S02]  /*0a70*/  IADD3 R10, PT, PT, R9, -R12.reuse, RZ ;  /* 0x8000000c090a7210 */ /* 0x080fe40007ffe0ff */
[----:B------:R-:W-:-:S03]  /*0a80*/  I2FP.F32.S32 R12, R12 ;  /* 0x0000000c000c7245 */ /* 0x000fc60000201400 */
[----:B------:R-:W-:-:S04]  /*0a90*/  FADD R10, R10, -1 ;  /* 0xbf8000000a0a7421 */ /* 0x000fc80000000000 */
[----:B------:R-:W-:-:S04]  /*0aa0*/  FFMA R11, R10, -R11, 0.14084610342979431152 ;  /* 0x3e1039f60a0b7423 */ /* 0x000fc8000000080b */
[----:B------:R-:W-:-:S04]  /*0ab0*/  FFMA R11, R10, R11, -0.12148627638816833496 ;  /* 0xbdf8cdcc0a0b7423 */ /* 0x000fc8000000000b */
[----:B------:R-:W-:-:S04]  /*0ac0*/  FFMA R11, R10, R11, 0.13980610668659210205 ;  /* 0x3e0f29550a0b7423 */ /* 0x000fc8000000000b */
[----:B------:R-:W-:-:S04]  /*0ad0*/  FFMA R11, R10, R11, -0.16684235632419586182 ;  /* 0xbe2ad8b90a0b7423 */ /* 0x000fc8000000000b */
[----:B------:R-:W-:-:S04]  /*0ae0*/  FFMA R11, R10, R11, 0.20012299716472625732 ;  /* 0x3e4ced0b0a0b7423 */ /* 0x000fc8000000000b */
[----:B------:R-:W-:-:S04]  /*0af0*/  FFMA R11, R10, R11, -0.24999669194221496582 ;  /* 0xbe7fff220a0b7423 */ /* 0x000fc8000000000b */
[----:B------:R-:W-:-:S04]  /*0b00*/  FFMA R11, R10, R11, 0.33333182334899902344 ;  /* 0x3eaaaa780a0b7423 */ /* 0x000fc8000000000b */
[C---:B------:R-:W-:Y:S01]  /*0b10*/  FFMA R13, R10.reuse, R11, -0.5 ;  /* 0xbf0000000a0d7423 */ /* 0x040fe2000000000b */
[----:B------:R-:W-:Y:S02]  /*0b20*/  FSEL R11, RZ, -23, P0 ;  /* 0xc1b80000ff0b7808 */ /* 0x000fe40000000000 */
[----:B------:R-:W-:Y:S01]  /*0b30*/  ISETP.GT.U32.AND P0, PT, R9, 0x7f7fffff, PT ;  /* 0x7f7fffff0900780c */ /* 0x000fe20003f04070 */
[----:B------:R-:W-:Y:S02]  /*0b40*/  FMUL R13, R10, R13 ;  /* 0x0000000d0a0d7220 */ /* 0x000fe40000400000 */
[----:B------:R-:W-:Y:S01]  /*0b50*/  FFMA R11, R12, 1.1920928955078125e-07, R11 ;  /* 0x340000000c0b7823 */ /* 0x000fe2000000000b */
[----:B------:R-:W-:Y:S01]  /*0b60*/  MOV R12, 0x7f800000 ;  /* 0x7f800000000c7802 */ /* 0x000fe20000000f00 */
[----:B------:R-:W-:-:S04]  /*0b70*/  FFMA R10, R10, R13, R10 ;  /* 0x0000000d0a0a7223 */ /* 0x000fc8000000000a */
[----:B------:R-:W-:Y:S01]  /*0b80*/  FFMA R10, R11, 0.69314718246459960938, R10 ;  /* 0x3f3172180b0a7823 */ /* 0x000fe2000000000a */
[----:B------:R-:W-:-:S03]  /*0b90*/  FMUL.RZ R11, R3, 0.15915493667125701904 ;  /* 0x3e22f983030b7820 */ /* 0x000fc6000040c000 */
[C---:B------:R-:W-:Y:S01]  /*0ba0*/  @P0 FFMA R10, R9.reuse, R12, +INF ;  /* 0x7f800000090a0423 */ /* 0x040fe2000000000c */
[----:B------:R-:W-:Y:S01]  /*0bb0*/  FSETP.NEU.AND P0, PT, R9, RZ, PT ;  /* 0x000000ff0900720b */ /* 0x000fe20003f0d000 */
[----:B------:R-:W0:Y:S02]  /*0bc0*/  MUFU.SIN R3, R11 ;  /* 0x0000000b00037308 */ /* 0x000e240000000400 */
[----:B------:R-:W-:-:S05]  /*0bd0*/  FMUL R10, R10, -2 ;  /* 0xc00000000a0a7820 */ /* 0x000fca0000400000 */
[----:B------:R-:W-:-:S04]  /*0be0*/  FSEL R13, R10, +INF , P0 ;  /* 0x7f8000000a0d7808 */ /* 0x000fc80000000000 */
[----:B------:R-:W-:Y:S01]  /*0bf0*/  IADD3 R9, PT, PT, R13, -0xd000000, RZ ;  /* 0xf30000000d097810 */ /* 0x000fe20007ffe0ff */
[----:B------:R1:W2:Y:S03]  /*0c00*/  MUFU.RSQ R10, R13 ;  /* 0x0000000d000a7308 */ /* 0x0002a60000001400 */
[----:B------:R-:W-:Y:S01]  /*0c10*/  ISETP.GT.U32.AND P0, PT, R9, 0x727fffff, PT ;  /* 0x727fffff0900780c */ /* 0x000fe20003f04070 */
[----:B------:R-:W-:Y:S02]  /*0c20*/  IMAD.MOV.U32 R9, RZ, RZ, 0x30c90fdb ;  /* 0x30c90fdbff097424 */ /* 0x000fe400078e00ff */
[----:B0-----:R-:W-:Y:S02]  /*0c30*/  FMUL R3, R3, R2 ;  /* 0x0000000203037220 */ /* 0x001fe40000400000 */
[----:B------:R-:W-:-:S08]  /*0c40*/  FFMA R8, R8, R9, 7.314590599882819788e-10 ;  /* 0x30490fdb08087423 */ /* 0x000fd00000000009 */
[----:B-1----:R-:W-:Y:S05]  /*0c50*/  @!P0 BRA `(.L_x_1014) ;  /* 0x0000000000188947 */ /* 0x002fea0003800000 */
[----:B------:R-:W-:Y:S01]  /*0c60*/  BSSY.RECONVERGENT B1, `(.L_x_1015) ;  /* 0x0000004000017945 */ /* 0x000fe20003800200 */
[----:B------:R-:W-:Y:S02]  /*0c70*/  MOV R2, R13 ;  /* 0x0000000d00027202 */ /* 0x000fe40000000f00 */
[----:B------:R-:W-:-:S07]  /*0c80*/  MOV R21, 0xca0 ;  /* 0x00000ca000157802 */ /* 0x000fce0000000f00 */
[----:B--2---:R-:W-:Y:S05]  /*0c90*/  CALL.REL.NOINC `($__internal_2_$__cuda_sm20_sqrt_rn_f32_slowpath) ;  /* 0x0000000000d87944 */ /* 0x004fea0003c00000 */
[----:B------:R-:W-:Y:S05]  /*0ca0*/  BSYNC.RECONVERGENT B1 ;  /* 0x0000000000017941 */ /* 0x000fea0003800200 */
.L_x_1015:
[----:B------:R-:W-:Y:S05]  /*0cb0*/  BRA `(.L_x_1016) ;  /* 0x0000000000107947 */ /* 0x000fea0003800000 */
.L_x_1014:
[----:B--2---:R-:W-:Y:S01]  /*0cc0*/  FMUL.FTZ R2, R13, R10 ;  /* 0x0000000a0d027220 */ /* 0x004fe20000410000 */
[----:B------:R-:W-:-:S03]  /*0cd0*/  FMUL.FTZ R10, R10, 0.5 ;  /* 0x3f0000000a0a7820 */ /* 0x000fc60000410000 */
[----:B------:R-:W-:-:S04]  /*0ce0*/  FFMA R9, -R2, R2, R13 ;  /* 0x0000000202097223 */ /* 0x000fc8000000010d */
[----:B------:R-:W-:-:S07]  /*0cf0*/  FFMA R2, R9, R10, R2 ;  /* 0x0000000a09027223 */ /* 0x000fce0000000002 */
.L_x_1016:
[----:B------:R-:W-:Y:S05]  /*0d00*/  BSYNC.RECONVERGENT B0 ;  /* 0x0000000000007941 */ /* 0x000fea0003800200 */
.L_x_1013:
[----:B------:R-:W-:Y:S01]  /*0d10*/  FMUL.RZ R8, R8, 0.15915493667125701904 ;  /* 0x3e22f98308087820 */ /* 0x000fe2000040c000 */
[----:B------:R-:W-:Y:S02]  /*0d20*/  UIADD3 UR25, UPT, UPT, UR25, 0x1, URZ ;  /* 0x0000000119197890 */ /* 0x000fe4000fffe0ff */
[----:B------:R-:W-:Y:S01]  /*0d30*/  UIADD3 UR4, UPT, UPT, UR4, -0x2daee0ad, URZ ;  /* 0xd2511f5304047890 */ /* 0x000fe2000fffe0ff */
[----:B------:R-:W0:Y:S01]  /*0d40*/  MUFU.COS R9, R8 ;  /* 0x0000000800097308 */ /* 0x000e220000000000 */
[----:B------:R-:W-:Y:S01]  /*0d50*/  UISETP.NE.AND UP0, UPT, UR25, 0xf4243, UPT ;  /* 0x000f42431900788c */ /* 0x000fe2000bf05270 */
[----:B0-----:R-:W-:-:S04]  /*0d60*/  FMUL R2, R9, R2 ;  /* 0x0000000209027220 */ /* 0x001fc80000400000 */
[----:B------:R-:W-:-:S04]  /*0d70*/  FMUL R2, R2, R2 ;  /* 0x0000000202027220 */ /* 0x000fc80000400000 */
[----:B------:R-:W-:-:S04]  /*0d80*/  FFMA R2, R3, R3, R2 ;  /* 0x0000000303027223 */ /* 0x000fc80000000002 */
[----:B------:R-:W0:Y:S02]  /*0d90*/  F2I.TRUNC.NTZ R3, R2 ;  /* 0x0000000200037305 */ /* 0x000e24000020f100 */
[----:B0-----:R-:W-:Y:S01]  /*0da0*/  IADD3 R16, PT, PT, R16, 0x1, -R3 ;  /* 0x0000000110107810 */ /* 0x001fe20007ffe803 */
[----:B------:R-:W-:Y:S06]  /*0db0*/  BRA.U UP0, `(.L_x_1017) ;  /* 0xfffffff5009c7547 */ /* 0x000fec000b83ffff */
[----:B------:R-:W0:Y:S01]  /*0dc0*/  S2UR UR6, SR_CgaCtaId ;  /* 0x00000000000679c3 */ /* 0x000e220000008800 */
[----:B------:R-:W-:Y:S01]  /*0dd0*/  UMOV UR5, 0x400 ;  /* 0x0000040000057882 */ /* 0x000fe20000000000 */
[----:B------:R-:W-:Y:S01]  /*0de0*/  ISETP.NE.AND P0, PT, R15, RZ, PT ;  /* 0x000000ff0f00720c */ /* 0x000fe20003f05270 */
[----:B0-----:R-:W-:-:S06]  /*0df0*/  ULEA UR5, UR6, UR5, 0x18 ;  /* 0x0000000506057291 */ /* 0x001fcc000f8ec0ff */
[----:B------:R-:W-:-:S05]  /*0e00*/  LEA R3, R15, UR5, 0x2 ;  /* 0x000000050f037c11 */ /* 0x000fca000f8e10ff */
[----:B------:R0:W-:Y:S01]  /*0e10*/  STS [R3], R16 ;  /* 0x0000001003007388 */ /* 0x0001e20000000800 */
[----:B------:R-:W-:Y:S05]  /*0e20*/  @P0 EXIT ;  /* 0x000000000000094d */ /* 0x000fea0003800000 */
[----:B------:R-:W1:Y:S01]  /*0e30*/  LDS.128 R4, [UR5] ;  /* 0x00000005ff047984 */ /* 0x000e620008000c00 */
[----:B0-----:R-:W0:Y:S01]  /*0e40*/  LDC.64 R2, c[0x0][0x380] ;  /* 0x0000e000ff027b82 */ /* 0x001e220000000a00 */
[----:B------:R-:W2:Y:S02]  /*0e50*/  LDCU.64 UR6, c[0x0][0x358] ;  /* 0x00006b00ff0677ac */ /* 0x000ea40008000a00 */
[----:B------:R-:W3:Y:S04]  /*0e60*/  LDS.128 R8, [UR5+0x10] ;  /* 0x00001005ff087984 */ /* 0x000ee80008000c00 */
[----:B------:R-:W4:Y:S04]  /*0e70*/  LDS.128 R24, [UR5+0x20] ;  /* 0x00002005ff187984 */ /* 0x000f280008000c00 */
[----:B------:R-:W5:Y:S04]  /*0e80*/  LDS.128 R12, [UR5+0x30] ;  /* 0x00003005ff0c7984 */ /* 0x000f680008000c00 */
[----:B------:R-:W2:Y:S04]  /*0e90*/  LDS.128 R20, [UR5+0x40] ;  /* 0x00004005ff147984 */ /* 0x000ea80008000c00 */
[----:B------:R-:W2:Y:S01]  /*0ea0*/  LDS.128 R16, [UR5+0x50] ;  /* 0x00005005ff107984 */ /* 0x000ea20008000c00 */
[----:B0-----:R-:W-:Y:S01]  /*0eb0*/  IMAD.WIDE.U32 R2, R0, 0x4, R2 ;  /* 0x0000000400027825 */ /* 0x001fe200078e0002 */
[----:B-1----:R-:W-:-:S04]  /*0ec0*/  IADD3 R4, PT, PT, R6, R4, R5 ;  /* 0x0000000406047210 */ /* 0x002fc80007ffe005 */
[----:B---3--:R-:W-:Y:S02]  /*0ed0*/  IADD3 R8, PT, PT, R8, R4, R7 ;  /* 0x0000000408087210 */ /* 0x008fe40007ffe007 */
[----:B------:R-:W0:Y:S02]  /*0ee0*/  LDS.128 R4, [UR5+0x60] ;  /* 0x00006005ff047984 */ /* 0x000e240008000c00 */
[----:B------:R-:W-:-:S04]  /*0ef0*/  IADD3 R8, PT, PT, R10, R8, R9 ;  /* 0x000000080a087210 */ /* 0x000fc80007ffe009 */
[----:B----4-:R-:W-:Y:S02]  /*0f00*/  IADD3 R24, PT, PT, R24, R8, R11 ;  /* 0x0000000818187210 */ /* 0x010fe40007ffe00b */
[----:B------:R-:W1:Y:S02]  /*0f10*/  LDS.128 R8, [UR5+0x70] ;  /* 0x00007005ff087984 */ /* 0x000e640008000c00 */
[----:B------:R-:W-:-:S04]  /*0f20*/  IADD3 R24, PT, PT, R26, R24, R25 ;  /* 0x000000181a187210 */ /* 0x000fc80007ffe019 */
[----:B-----5:R-:W-:-:S04]  /*0f30*/  IADD3 R12, PT, PT, R12, R24, R27 ;  /* 0x000000180c0c7210 */ /* 0x020fc80007ffe01b */
[----:B------:R-:W-:-:S04]  /*0f40*/  IADD3 R12, PT, PT, R14, R12, R13 ;  /* 0x0000000c0e0c7210 */ /* 0x000fc80007ffe00d */
[----:B--2---:R-:W-:-:S04]  /*0f50*/  IADD3 R12, PT, PT, R20, R12, R15 ;  /* 0x0000000c140c7210 */ /* 0x004fc80007ffe00f */
[----:B------:R-:W-:-:S04]  /*0f60*/  IADD3 R12, PT, PT, R22, R12, R21 ;  /* 0x0000000c160c7210 */ /* 0x000fc80007ffe015 */
[----:B------:R-:W-:-:S04]  /*0f70*/  IADD3 R12, PT, PT, R16, R12, R23 ;  /* 0x0000000c100c7210 */ /* 0x000fc80007ffe017 */
[----:B------:R-:W-:-:S04]  /*0f80*/  IADD3 R12, PT, PT, R18, R12, R17 ;  /* 0x0000000c120c7210 */ /* 0x000fc80007ffe011 */
[----:B0-----:R-:W-:-:S04]  /*0f90*/  IADD3 R4, PT, PT, R4, R12, R19 ;  /* 0x0000000c04047210 */ /* 0x001fc80007ffe013 */
[----:B------:R-:W-:-:S04]  /*0fa0*/  IADD3 R4, PT, PT, R6, R4, R5 ;  /* 0x0000000406047210 */ /* 0x000fc80007ffe005 */
[----:B-1----:R-:W-:-:S04]  /*0fb0*/  IADD3 R4, PT, PT, R8, R4, R7 ;  /* 0x0000000408047210 */ /* 0x002fc80007ffe007 */
[----:B------:R-:W-:-:S04]  /*0fc0*/  IADD3 R4, PT, PT, R10, R4, R9 ;  /* 0x000000040a047210 */ /* 0x000fc80007ffe009 */
[----:B------:R-:W-:-:S05]  /*0fd0*/  IADD3 R11, PT, PT, R4, R11, RZ ;  /* 0x0000000b040b7210 */ /* 0x000fca0007ffe0ff */
[----:B------:R-:W-:Y:S01]  /*0fe0*/  STG.E desc[UR6][R2.64], R11 ;  /* 0x0000000b02007986 */ /* 0x000fe2000c101906 */
[----:B------:R-:W-:Y:S05]  /*0ff0*/  EXIT ;  /* 0x000000000000794d */ /* 0x000fea0003800000 */
        .weak           $__internal_2_$__cuda_sm20_sqrt_rn_f32_slowpath
        .type           $__internal_2_$__cuda_sm20_sqrt_rn_f32_slowpath,@function
        .size           $__internal_2_$__cuda_sm20_sqrt_rn_f32_slowpath,(.L_x_1022 - $__internal_2_$__cuda_sm20_sqrt_rn_f32_slowpath)
$__internal_2_$__cuda_sm20_sqrt_rn_f32_slowpath:
[----:B------:R-:W-:-:S13]  /*1000*/  LOP3.LUT P0, RZ, R2, 0x7fffffff, RZ, 0xc0, !PT ;  /* 0x7fffffff02ff7812 */ /* 0x000fda000780c0ff */
[----:B------:R-:W-:Y:S01]  /*1010*/  @!P0 IMAD.MOV.U32 R11, RZ, RZ, R2 ;  /* 0x000000ffff0b8224 */ /* 0x000fe200078e0002 */
[----:B------:R-:W-:Y:S06]  /*1020*/  @!P0 BRA `(.L_x_1018) ;  /* 0x0000000000408947 */ /* 0x000fec0003800000 */
[----:B------:R-:W-:-:S13]  /*1030*/  FSETP.GEU.FTZ.AND P0, PT, R2, RZ, PT ;  /* 0x000000ff0200720b */ /* 0x000fda0003f1e000 */
[----:B------:R-:W-:Y:S01]  /*1040*/  @!P0 MOV R11, 0x7fffffff ;  /* 0x7fffffff000b8802 */ /* 0x000fe20000000f00 */
[----:B------:R-:W-:Y:S06]  /*1050*/  @!P0 BRA `(.L_x_1018) ;  /* 0x0000000000348947 */ /* 0x000fec0003800000 */
[----:B------:R-:W-:-:S13]  /*1060*/  FSETP.GTU.FTZ.AND P0, PT, |R2|, +INF , PT ;  /* 0x7f8000000200780b */ /* 0x000fda0003f1c200 */
[----:B------:R-:W-:Y:S01]  /*1070*/  @P0 FADD.FTZ R11, R2, 1 ;  /* 0x3f800000020b0421 */ /* 0x000fe20000010000 */
[----:B------:R-:W-:Y:S06]  /*1080*/  @P0 BRA `(.L_x_1018) ;  /* 0x0000000000280947 */ /* 0x000fec0003800000 */
[----:B------:R-:W-:-:S13]  /*1090*/  FSETP.NEU.FTZ.AND P0, PT, |R2|, +INF , PT ;  /* 0x7f8000000200780b */ /* 0x000fda0003f1d200 */
[----:B------:R-:W-:-:S04]  /*10a0*/  @P0 FFMA R12, R2, 1.84467440737095516160e+19, RZ ;  /* 0x5f800000020c0823 */ /* 0x000fc800000000ff */
[----:B------:R-:W0:Y:S02]  /*10b0*/  @P0 MUFU.RSQ R11, R12 ;  /* 0x0000000c000b0308 */ /* 0x000e240000001400 */
[----:B0-----:R-:W-:Y:S01]  /*10c0*/  @P0 FMUL.FTZ R13, R12, R11 ;  /* 0x0000000b0c0d0220 */ /* 0x001fe20000410000 */
[----:B------:R-:W-:Y:S01]  /*10d0*/  @P0 FMUL.FTZ R19, R11, 0.5 ;  /* 0x3f0000000b130820 */ /* 0x000fe20000410000 */
[----:B------:R-:W-:Y:S02]  /*10e0*/  @!P0 MOV R11, R2 ;  /* 0x00000002000b8202 */ /* 0x000fe40000000f00 */
[----:B------:R-:W-:-:S04]  /*10f0*/  @P0 FADD.FTZ R17, -R13, -RZ ;  /* 0x800000ff0d110221 */ /* 0x000fc80000010100 */
[----:B------:R-:W-:-:S04]  /*1100*/  @P0 FFMA R22, R13, R17, R12 ;  /* 0x000000110d160223 */ /* 0x000fc8000000000c */
[----:B------:R-:W-:-:S04]  /*1110*/  @P0 FFMA R19, R22, R19, R13 ;  /* 0x0000001316130223 */ /* 0x000fc8000000000d */
[----:B------:R-:W-:-:S07]  /*1120*/  @P0 FMUL.FTZ R11, R19, 2.3283064365386962891e-10 ;  /* 0x2f800000130b0820 */ /* 0x000fce0000410000 */
.L_x_1018:
[----:B------:R-:W-:Y:S01]  /*1130*/  HFMA2 R13, -RZ, RZ, 0, 0 ;  /* 0x00000000ff0d7431 */ /* 0x000fe200000001ff */
[----:B------:R-:W-:Y:S01]  /*1140*/  MOV R12, R21 ;  /* 0x00000015000c7202 */ /* 0x000fe20000000f00 */
[----:B------:R-:W-:-:S03]  /*1150*/  IMAD.MOV.U32 R2, RZ, RZ, R11 ;  /* 0x000000ffff027224 */ /* 0x000fc600078e000b */
[----:B------:R-:W-:Y:S05]  /*1160*/  RET.REL.NODEC R12 `(_Z7picountPi) ;  /* 0xffffffec0ca47950 */ /* 0x000fea0003c3ffff */
.L_x_1019:
        /* <DEDUP_REMOVED lines=9> */
.L_x_1022:


//--------------------- .nv.global.init           --------------------------
	.section	.nv.global.init,"aw",@progbits
	.align	4
.nv.global.init:
	.type		mrg32k3aM1SubSeq,@object
	.size		mrg32k3aM1SubSeq,(mrg32k3aM2SubSeq - mrg32k3aM1SubSeq)
mrg32k3aM1SubSeq:
        /*0000*/ 	.byte	0x0b, 0xcc, 0xee, 0x04, 0x73, 0x29, 0x8b, 0x6f, 0xf6, 0x53, 0x03, 0xf6, 0x23, 0xf6, 0xea, 0xda
        /* <DEDUP_REMOVED lines=125> */
	.type		mrg32k3aM2SubSeq,@object
	.size		mrg32k3aM2SubSeq,(mrg32k3aM1 - mrg32k3aM2SubSeq)
mrg32k3aM2SubSeq:
        /* <DEDUP_REMOVED lines=126> */
	.type		mrg32k3aM1,@object
	.size		mrg32k3aM1,(mrg32k3aM1Seq - mrg32k3aM1)
mrg32k3aM1:
        /* <DEDUP_REMOVED lines=144> */
	.type		mrg32k3aM1Seq,@object
	.size		mrg32k3aM1Seq,(mrg32k3aM2 - mrg32k3aM1Seq)
mrg32k3aM1Seq:
        /* <DEDUP_REMOVED lines=144> */
	.type		mrg32k3aM2,@object
	.size		mrg32k3aM2,(mrg32k3aM2Seq - mrg32k3aM2)
mrg32k3aM2:
        /* <DEDUP_REMOVED lines=144> */
	.type		mrg32k3aM2Seq,@object
	.size		mrg32k3aM2Seq,(precalc_xorwow_matrix - mrg32k3aM2Seq)
mrg32k3aM2Seq:
        /* <DEDUP_REMOVED lines=144> */
	.type		precalc_xorwow_matrix,@object
	.size		precalc_xorwow_matrix,(precalc_xorwow_offset_matrix - precalc_xorwow_matrix)
precalc_xorwow_matrix:
        /* <DEDUP_REMOVED lines=6400> */
	.type		precalc_xorwow_offset_matrix,@object
	.size		precalc_xorwow_offset_matrix,(.L_1 - precalc_xorwow_offset_matrix)
precalc_xorwow_offset_matrix:
        /* <DEDUP_REMOVED lines=6400> */
.L_1:


//--------------------- .nv.shared.reserved.0     --------------------------
	.section	.nv.shared.reserved.0,"aw",@nobits
	.weak		__nv_reservedSMEM_offset_0_alias
	.size		__nv_reservedSMEM_offset_0_alias, 0, 64
	.other		__nv_reservedSMEM_offset_0_alias,@"STO_CUDA_RESERVED_SHARED STV_DEFAULT"
__nv_reservedSMEM_offset_0_alias:
	.zero		0
	.zero		64


//--------------------- .nv.shared._Z7picountPi   --------------------------
	.section	.nv.shared._Z7picountPi,"aw",@nobits
	.sectionflags	@""
	.align	4
.nv.shared._Z7picountPi:
	.zero		1152


//--------------------- .nv.constant0._Z10my_kernel5v --------------------------
	.section	.nv.constant0._Z10my_kernel5v,"a",@progbits
	.sectionflags	@""
	.align	4
.nv.constant0._Z10my_kernel5v:
	.zero		896


//--------------------- .nv.constant0._Z32cuda_kernel_RNDnormalDitributionP7double2P19curandStateMRG32k3a --------------------------
	.section	.nv.constant0._Z32cuda_kernel_RNDnormalDitributionP7double2P19curandStateMRG32k3a,"a",@progbits
	.sectionflags	@""
	.align	4
.nv.constant0._Z32cuda_kernel_RNDnormalDitributionP7double2P19curandStateMRG32k3a:
	.zero		912


//--------------------- .nv.constant0._Z19cuda_kernel_initRNDmP19curandStateMRG32k3a --------------------------
	.section	.nv.constant0._Z19cuda_kernel_initRNDmP19curandStateMRG32k3a,"a",@progbits
	.sectionflags	@""
	.align	4
.nv.constant0._Z19cuda_kernel_initRNDmP19curandStateMRG32k3a:
	.zero		912


//--------------------- .nv.constant0._Z7picountPi --------------------------
	.section	.nv.constant0._Z7picountPi,"a",@progbits
	.sectionflags	@""
	.align	4
.nv.constant0._Z7picountPi:
	.zero		904


//--------------------- SYMBOLS --------------------------

	.type		.nv.reservedSmem.offset0,@object
	.size		.nv.reservedSmem.offset0,0x4
	.type		.nv.reservedSmem.cap,@object
	.size		.nv.reservedSmem.cap,0x4
